def attn_fwd(
    Q,
    K,
    V,
    Out,
    Lse,
    sm_scale,
    stride_qz,
    stride_qh,
    stride_qm,
    stride_qk,
    stride_kz,
    stride_kh,
    stride_kn,
    stride_kk,
    stride_vz,
    stride_vh,
    stride_vn,
    stride_vk,
    stride_oz,
    stride_oh,
    stride_om,
    stride_ok,
    seqlen_q,
    seqlen_k,
    BLOCK_M: tl.constexpr,
    BLOCK_N: tl.constexpr,
    HEAD_DIM: tl.constexpr,
    CAUSAL: tl.constexpr,
):
    start_m = tl.program_id(0)
    off_hz = tl.program_id(1)
    q_off = off_hz * stride_qh
    k_off = off_hz * stride_kh
    v_off = off_hz * stride_vh
    offs_m = start_m * BLOCK_M + tl.arange(0, BLOCK_M)
    offs_d = tl.arange(0, HEAD_DIM)
    offs_n = tl.arange(0, BLOCK_N)
    q_ptrs = Q + q_off + offs_m[:, None] * stride_qm + offs_d[None, :] * stride_qk
    k_ptrs = K + k_off + offs_d[:, None] * stride_kk + offs_n[None, :] * stride_kn
    v_ptrs = V + v_off + offs_n[:, None] * stride_vn + offs_d[None, :] * stride_vk
    m_i = tl.full([BLOCK_M], float("-inf"), dtype=tl.float32)
    l_i = tl.zeros([BLOCK_M], dtype=tl.float32) + 1.0
    acc = tl.zeros([BLOCK_M, HEAD_DIM], dtype=tl.float32)
    q = tl.load(q_ptrs)
    acc, l_i, m_i = _attn_fwd_inner(
        acc,
        l_i,
        m_i,
        q,
        k_ptrs,
        v_ptrs,
        sm_scale,
        stride_kn,
        stride_vn,
        start_m,
        seqlen_k,
        BLOCK_M,
        BLOCK_N,
        HEAD_DIM,
        CAUSAL,
    )
    acc = acc / l_i[:, None]
    lse = m_i + tl.math.log2(l_i) / 1.4426950408889634
    o_ptrs = (
        Out
        + off_hz * stride_oh
        + offs_m[:, None] * stride_om
        + offs_d[None, :] * stride_ok
    )
    tl.store(o_ptrs, acc.to(Out.dtype.element_ty))
    tl.store(Lse + off_hz * seqlen_q + offs_m, lse)

# config = {"BLOCK_M": 256, "BLOCK_N": 32, "HEAD_DIM": 512, "arch": "sm_90", "causal": false, "dtype": "fp16", "num_stages": 2, "num_warps": 8}
# arch = sm_90


// ===== COMPILED SASS (sm_90a) =====

	.target	sm_90a

	.elftype	@"ET_EXEC"


//--------------------- .note.nv.tkinfo           --------------------------
	.section	.note.nv.tkinfo,"",@"SHT_NOTE"
	.sectionflags	@"SHF_NOTE_NV_TKINFO"
	.tkinfo
        /*0018*/ 	.word	0x00000002
        /*0030*/ 	.string	""
        /*0030*/ 	.string	"ptxas"
        /*0030*/ 	.string	"Cuda compilation tools, release 13.0, V13.0.88"
        /*0030*/ 	.string	"Build cuda_13.0.r13.0/compiler.36424714_0"
        /*0030*/ 	.string	"-v  -suppress-debug-info  -lineinfo  -arch sm_90a "



//--------------------- .note.nv.cuinfo           --------------------------
	.section	.note.nv.cuinfo,"",@"SHT_NOTE"
	.sectionflags	@"SHF_NOTE_NV_CUINFO"
        /*0018*/ 	.short	0x0002
        /*001a*/ 	.short	0x005a
        /*001c*/ 	.short	0x0082
	.zero		2


//--------------------- .nv.info                  --------------------------
	.section	.nv.info,"",@"SHT_CUDA_INFO"
	.align	4


	//----- nvinfo : EIATTR_REGCOUNT
	.align		4
        /*0000*/ 	.byte	0x04, 0x2f
        /*0002*/ 	.short	(.L_2 - .L_1)
	.align		4
.L_1:
        /*0004*/ 	.word	index@(attn_fwd)
        /*0008*/ 	.word	0x000000ff


	//----- nvinfo : EIATTR_FRAME_SIZE
	.align		4
.L_2:
        /*000c*/ 	.byte	0x04, 0x11
        /*000e*/ 	.short	(.L_4 - .L_3)
	.align		4
.L_3:
        /*0010*/ 	.word	index@(attn_fwd)
        /*0014*/ 	.word	0x000012a0


	//----- nvinfo : EIATTR_MIN_STACK_SIZE
	.align		4
.L_4:
        /*0018*/ 	.byte	0x04, 0x12
        /*001a*/ 	.short	(.L_6 - .L_5)
	.align		4
.L_5:
        /*001c*/ 	.word	index@(attn_fwd)
        /*0020*/ 	.word	0x000012a0
.L_6:


//--------------------- .nv.compat                --------------------------
	.section	.nv.compat,"",@"SHT_CUDA_COMPAT_INFO"
	.align	4
        /*0000*/ 	.byte	0x02, 0x09, 0x01, 0x00, 0x02, 0x02, 0x04, 0x00, 0x02, 0x05, 0x05, 0x00, 0x03, 0x07, 0x01, 0x01
        /*0010*/ 	.byte	0x02, 0x03, 0x00, 0x00, 0x02, 0x06, 0x01, 0x00, 0x04, 0x0b, 0x08, 0x00, 0x00, 0x00, 0x00, 0x00
        /*0020*/ 	.byte	0x00, 0x00, 0x00, 0x00


//--------------------- .nv.info.attn_fwd         --------------------------
	.section	.nv.info.attn_fwd,"",@"SHT_CUDA_INFO"
	.sectionflags	@""
	.align	4


	//----- nvinfo : EIATTR_CUDA_API_VERSION
	.align		4
        /*0000*/ 	.byte	0x04, 0x37
        /*0002*/ 	.short	(.L_8 - .L_7)
.L_7:
        /*0004*/ 	.word	0x00000082


	//----- nvinfo : EIATTR_KPARAM_INFO
	.align		4
.L_8:
        /*0008*/ 	.byte	0x04, 0x17
        /*000a*/ 	.short	(.L_10 - .L_9)
.L_9:
        /*000c*/ 	.word	0x00000000
        /*0010*/ 	.short	0x0019
        /*0012*/ 	.short	0x0080
        /*0014*/ 	.byte	0x00, 0xf4, 0x21, 0x00


	//----- nvinfo : EIATTR_KPARAM_INFO
	.align		4
.L_10:
        /*0018*/ 	.byte	0x04, 0x17
        /*001a*/ 	.short	(.L_12 - .L_11)
.L_11:
        /*001c*/ 	.word	0x00000000
        /*0020*/ 	.short	0x0018
        /*0022*/ 	.short	0x0078
        /*0024*/ 	.byte	0x00, 0xf4, 0x21, 0x00


	//----- nvinfo : EIATTR_KPARAM_INFO
	.align		4
.L_12:
        /*0028*/ 	.byte	0x04, 0x17
        /*002a*/ 	.short	(.L_14 - .L_13)
.L_13:
        /*002c*/ 	.word	0x00000000
        /*0030*/ 	.short	0x0017
        /*0032*/ 	.short	0x0070
        /*0034*/ 	.byte	0x00, 0xf0, 0x11, 0x00


	//----- nvinfo : EIATTR_KPARAM_INFO
	.align		4
.L_14:
        /*0038*/ 	.byte	0x04, 0x17
        /*003a*/ 	.short	(.L_16 - .L_15)
.L_15:
        /*003c*/ 	.word	0x00000000
        /*0040*/ 	.short	0x0016
        /*0042*/ 	.short	0x006c
        /*0044*/ 	.byte	0x00, 0xf0, 0x11, 0x00


	//----- nvinfo : EIATTR_KPARAM_INFO
	.align		4
.L_16:
        /*0048*/ 	.byte	0x04, 0x17
        /*004a*/ 	.short	(.L_18 - .L_17)
.L_17:
        /*004c*/ 	.word	0x00000000
        /*0050*/ 	.short	0x0015
        /*0052*/ 	.short	0x0068
        /*0054*/ 	.byte	0x00, 0xf0, 0x11, 0x00


	//----- nvinfo : EIATTR_KPARAM_INFO
	.align		4
.L_18:
        /*0058*/ 	.byte	0x04, 0x17
        /*005a*/ 	.short	(.L_20 - .L_19)
.L_19:
        /*005c*/ 	.word	0x00000000
        /*0060*/ 	.short	0x0014
        /*0062*/ 	.short	0x0064
        /*0064*/ 	.byte	0x00, 0xf0, 0x11, 0x00


	//----- nvinfo : EIATTR_KPARAM_INFO
	.align		4
.L_20:
        /*0068*/ 	.byte	0x04, 0x17
        /*006a*/ 	.short	(.L_22 - .L_21)
.L_21:
        /*006c*/ 	.word	0x00000000
        /*0070*/ 	.short	0x0013
        /*0072*/ 	.short	0x0060
        /*0074*/ 	.byte	0x00, 0xf0, 0x11, 0x00


	//----- nvinfo : EIATTR_KPARAM_INFO
	.align		4
.L_22:
        /*0078*/ 	.byte	0x04, 0x17
        /*007a*/ 	.short	(.L_24 - .L_23)
.L_23:
        /*007c*/ 	.word	0x00000000
        /*0080*/ 	.short	0x0012
        /*0082*/ 	.short	0x005c
        /*0084*/ 	.byte	0x00, 0xf0, 0x11, 0x00


	//----- nvinfo : EIATTR_KPARAM_INFO
	.align		4
.L_24:
        /*0088*/ 	.byte	0x04, 0x17
        /*008a*/ 	.short	(.L_26 - .L_25)
.L_25:
        /*008c*/ 	.word	0x00000000
        /*0090*/ 	.short	0x0011
        /*0092*/ 	.short	0x0058
        /*0094*/ 	.byte	0x00, 0xf0, 0x11, 0x00


	//----- nvinfo : EIATTR_KPARAM_INFO
	.align		4
.L_26:
        /*0098*/ 	.byte	0x04, 0x17
        /*009a*/ 	.short	(.L_28 - .L_27)
.L_27:
        /*009c*/ 	.word	0x00000000
        /*00a0*/ 	.short	0x0010
        /*00a2*/ 	.short	0x0054
        /*00a4*/ 	.byte	0x00, 0xf0, 0x11, 0x00


	//----- nvinfo : EIATTR_KPARAM_INFO
	.align		4
.L_28:
        /*00a8*/ 	.byte	0x04, 0x17
        /*00aa*/ 	.short	(.L_30 - .L_29)
.L_29:
        /*00ac*/ 	.word	0x00000000
        /*00b0*/ 	.short	0x000f
        /*00b2*/ 	.short	0x0050
        /*00b4*/ 	.byte	0x00, 0xf0, 0x11, 0x00


	//----- nvinfo : EIATTR_KPARAM_INFO
	.align		4
.L_30:
        /*00b8*/ 	.byte	0x04, 0x17
        /*00ba*/ 	.short	(.L_32 - .L_31)
.L_31:
        /*00bc*/ 	.word	0x00000000
        /*00c0*/ 	.short	0x000e
        /*00c2*/ 	.short	0x004c
        /*00c4*/ 	.byte	0x00, 0xf0, 0x11, 0x00


	//----- nvinfo : EIATTR_KPARAM_INFO
	.align		4
.L_32:
        /*00c8*/ 	.byte	0x04, 0x17
        /*00ca*/ 	.short	(.L_34 - .L_33)
.L_33:
        /*00cc*/ 	.word	0x00000000
        /*00d0*/ 	.short	0x000d
        /*00d2*/ 	.short	0x0048
        /*00d4*/ 	.byte	0x00, 0xf0, 0x11, 0x00


	//----- nvinfo : EIATTR_KPARAM_INFO
	.align		4
.L_34:
        /*00d8*/ 	.byte	0x04, 0x17
        /*00da*/ 	.short	(.L_36 - .L_35)
.L_35:
        /*00dc*/ 	.word	0x00000000
        /*00e0*/ 	.short	0x000c
        /*00e2*/ 	.short	0x0044
        /*00e4*/ 	.byte	0x00, 0xf0, 0x11, 0x00


	//----- nvinfo : EIATTR_KPARAM_INFO
	.align		4
.L_36:
        /*00e8*/ 	.byte	0x04, 0x17
        /*00ea*/ 	.short	(.L_38 - .L_37)
.L_37:
        /*00ec*/ 	.word	0x00000000
        /*00f0*/ 	.short	0x000b
        /*00f2*/ 	.short	0x0040
        /*00f4*/ 	.byte	0x00, 0xf0, 0x11, 0x00


	//----- nvinfo : EIATTR_KPARAM_INFO
	.align		4
.L_38:
        /*00f8*/ 	.byte	0x04, 0x17
        /*00fa*/ 	.short	(.L_40 - .L_39)
.L_39:
        /*00fc*/ 	.word	0x00000000
        /*0100*/ 	.short	0x000a
        /*0102*/ 	.short	0x003c
        /*0104*/ 	.byte	0x00, 0xf0, 0x11, 0x00


	//----- nvinfo : EIATTR_KPARAM_INFO
	.align		4
.L_40:
        /*0108*/ 	.byte	0x04, 0x17
        /*010a*/ 	.short	(.L_42 - .L_41)
.L_41:
        /*010c*/ 	.word	0x00000000
        /*0110*/ 	.short	0x0009
        /*0112*/ 	.short	0x0038
        /*0114*/ 	.byte	0x00, 0xf0, 0x11, 0x00


	//----- nvinfo : EIATTR_KPARAM_INFO
	.align		4
.L_42:
        /*0118*/ 	.byte	0x04, 0x17
        /*011a*/ 	.short	(.L_44 - .L_43)
.L_43:
        /*011c*/ 	.word	0x00000000
        /*0120*/ 	.short	0x0008
        /*0122*/ 	.short	0x0034
        /*0124*/ 	.byte	0x00, 0xf0, 0x11, 0x00


	//----- nvinfo : EIATTR_KPARAM_INFO
	.align		4
.L_44:
        /*0128*/ 	.byte	0x04, 0x17
        /*012a*/ 	.short	(.L_46 - .L_45)
.L_45:
        /*012c*/ 	.word	0x00000000
        /*0130*/ 	.short	0x0007
        /*0132*/ 	.short	0x0030
        /*0134*/ 	.byte	0x00, 0xf0, 0x11, 0x00


	//----- nvinfo : EIATTR_KPARAM_INFO
	.align		4
.L_46:
        /*0138*/ 	.byte	0x04, 0x17
        /*013a*/ 	.short	(.L_48 - .L_47)
.L_47:
        /*013c*/ 	.word	0x00000000
        /*0140*/ 	.short	0x0006
        /*0142*/ 	.short	0x002c
        /*0144*/ 	.byte	0x00, 0xf0, 0x11, 0x00


	//----- nvinfo : EIATTR_KPARAM_INFO
	.align		4
.L_48:
        /*0148*/ 	.byte	0x04, 0x17
        /*014a*/ 	.short	(.L_50 - .L_49)
.L_49:
        /*014c*/ 	.word	0x00000000
        /*0150*/ 	.short	0x0005
        /*0152*/ 	.short	0x0028
        /*0154*/ 	.byte	0x00, 0xf0, 0x11, 0x00


	//----- nvinfo : EIATTR_KPARAM_INFO
	.align		4
.L_50:
        /*0158*/ 	.byte	0x04, 0x17
        /*015a*/ 	.short	(.L_52 - .L_51)
.L_51:
        /*015c*/ 	.word	0x00000000
        /*0160*/ 	.short	0x0004
        /*0162*/ 	.short	0x0020
        /*0164*/ 	.byte	0x00, 0xf4, 0x21, 0x00


	//----- nvinfo : EIATTR_KPARAM_INFO
	.align		4
.L_52:
        /*0168*/ 	.byte	0x04, 0x17
        /*016a*/ 	.short	(.L_54 - .L_53)
.L_53:
        /*016c*/ 	.word	0x00000000
        /*0170*/ 	.short	0x0003
        /*0172*/ 	.short	0x0018
        /*0174*/ 	.byte	0x00, 0xf4, 0x21, 0x00


	//----- nvinfo : EIATTR_KPARAM_INFO
	.align		4
.L_54:
        /*0178*/ 	.byte	0x04, 0x17
        /*017a*/ 	.short	(.L_56 - .L_55)
.L_55:
        /*017c*/ 	.word	0x00000000
        /*0180*/ 	.short	0x0002
        /*0182*/ 	.short	0x0010
        /*0184*/ 	.byte	0x00, 0xf4, 0x21, 0x00


	//----- nvinfo : EIATTR_KPARAM_INFO
	.align		4
.L_56:
        /*0188*/ 	.byte	0x04, 0x17
        /*018a*/ 	.short	(.L_58 - .L_57)
.L_57:
        /*018c*/ 	.word	0x00000000
        /*0190*/ 	.short	0x0001
        /*0192*/ 	.short	0x0008
        /*0194*/ 	.byte	0x00, 0xf4, 0x21, 0x00


	//----- nvinfo : EIATTR_KPARAM_INFO
	.align		4
.L_58:
        /*0198*/ 	.byte	0x04, 0x17
        /*019a*/ 	.short	(.L_60 - .L_59)
.L_59:
        /*019c*/ 	.word	0x00000000
        /*01a0*/ 	.short	0x0000
        /*01a2*/ 	.short	0x0000
        /*01a4*/ 	.byte	0x00, 0xf4, 0x21, 0x00


	//----- nvinfo : EIATTR_SPARSE_MMA_MASK
	.align		4
.L_60:
        /*01a8*/ 	.byte	0x03, 0x50
        /*01aa*/ 	.short	0x0000


	//----- nvinfo : EIATTR_MAXREG_COUNT
	.align		4
        /*01ac*/ 	.byte	0x03, 0x1b
        /*01ae*/ 	.short	0x00ff


	//----- nvinfo : EIATTR_NUM_BARRIERS
	.align		4
        /*01b0*/ 	.byte	0x02, 0x4c
        /*01b2*/ 	.byte	0x01
	.zero		1


	//----- nvinfo : EIATTR_ANNOTATIONS
	.align		4
        /*01b4*/ 	.byte	0x04, 0x55
        /*01b6*/ 	.short	(.L_62 - .L_61)


	//   ....[0]....
.L_61:
        /*01b8*/ 	.word	0x00000001
        /*01bc*/ 	.byte	0xe0, 0x02, 0x00, 0x00, 0x01, 0x00, 0x00, 0x00, 0x00, 0x03, 0x00, 0x00, 0x01, 0x00, 0x00, 0x00
        /* <DEDUP_REMOVED lines=2378> */
        /*966c*/ 	.byte	0x60, 0x20, 0x04, 0x00, 0x01, 0x00, 0x00, 0x00, 0x10, 0x21, 0x04, 0x00


	//----- nvinfo : EIATTR_MERCURY_ISA_VERSION
	.align		4
.L_62:
        /*9678*/ 	.byte	0x03, 0x5f
        /*967a*/ 	.short	0x0101


	//----- nvinfo : EIATTR_COOP_GROUP_MASK_REGIDS
	.align		4
        /*967c*/ 	.byte	0x04, 0x29
        /*967e*/ 	.short	(.L_64 - .L_63)


	//   ....[0]....
.L_63:
        /*9680*/ 	.word	0xffffffff


	//   ....[1]....
        /*9684*/ 	.word	0xffffffff


	//   ....[2]....
        /*9688*/ 	.word	0xffffffff


	//   ....[3]....
        /*968c*/ 	.word	0xffffffff


	//   ....[4]....
        /*9690*/ 	.word	0xffffffff


	//   ....[5]....
        /*9694*/ 	.word	0xffffffff


	//   ....[6]....
        /*9698*/ 	.word	0xffffffff


	//   ....[7]....
        /*969c*/ 	.word	0xffffffff


	//   ....[8]....
        /*96a0*/ 	.word	0xffffffff


	//   ....[9]....
        /*96a4*/ 	.word	0xffffffff


	//   ....[10]....
        /*96a8*/ 	.word	0xffffffff


	//   ....[11]....
        /*96ac*/ 	.word	0xffffffff


	//   ....[12]....
        /*96b0*/ 	.word	0xffffffff


	//   ....[13]....
        /*96b4*/ 	.word	0xffffffff


	//   ....[14]....
        /*96b8*/ 	.word	0xffffffff


	//   ....[15]....
        /*96bc*/ 	.word	0xffffffff


	//----- nvinfo : EIATTR_COOP_GROUP_INSTR_OFFSETS
	.align		4
.L_64:
        /*96c0*/ 	.byte	0x04, 0x28
        /*96c2*/ 	.short	(.L_66 - .L_65)


	//   ....[0]....
.L_65:
        /*96c4*/ 	.word	0x00017480


	//   ....[1]....
        /*96c8*/ 	.word	0x000176b0


	//   ....[2]....
        /*96cc*/ 	.word	0x000176c0


	//   ....[3]....
        /*96d0*/ 	.word	0x000176f0


	//   ....[4]....
        /*96d4*/ 	.word	0x0001cca0


	//   ....[5]....
        /*96d8*/ 	.word	0x0001ccb0


	//   ....[6]....
        /*96dc*/ 	.word	0x0001cce0


	//   ....[7]....
        /*96e0*/ 	.word	0x0001ccf0


	//   ....[8]....
        /*96e4*/ 	.word	0x0001ecb0


	//   ....[9]....
        /*96e8*/ 	.word	0x0001ecc0


	//   ....[10]....
        /*96ec*/ 	.word	0x0001ecd0


	//   ....[11]....
        /*96f0*/ 	.word	0x0001ed10


	//   ....[12]....
        /*96f4*/ 	.word	0x0001ed20


	//   ....[13]....
        /*96f8*/ 	.word	0x0001ed40


	//   ....[14]....
        /*96fc*/ 	.word	0x0001edd0


	//   ....[15]....
        /*9700*/ 	.word	0x0001ede0


	//----- nvinfo : EIATTR_EXIT_INSTR_OFFSETS
	.align		4
.L_66:
        /*9704*/ 	.byte	0x04, 0x1c
        /*9706*/ 	.short	(.L_68 - .L_67)


	//   ....[0]....
.L_67:
        /*9708*/ 	.word	0x00042560


	//----- nvinfo : EIATTR_REQNTID
	.align		4
.L_68:
        /*970c*/ 	.byte	0x04, 0x10
        /*970e*/ 	.short	(.L_70 - .L_69)
.L_69:
        /*9710*/ 	.word	0x00000100
        /*9714*/ 	.word	0x00000001
        /*9718*/ 	.word	0x00000001


	//----- nvinfo : EIATTR_CBANK_PARAM_SIZE
	.align		4
.L_70:
        /*971c*/ 	.byte	0x03, 0x19
        /*971e*/ 	.short	0x0088


	//----- nvinfo : EIATTR_PARAM_CBANK
	.align		4
        /*9720*/ 	.byte	0x04, 0x0a
        /*9722*/ 	.short	(.L_72 - .L_71)
	.align		4
.L_71:
        /*9724*/ 	.word	index@(.nv.constant0.attn_fwd)
        /*9728*/ 	.short	0x0210
        /*972a*/ 	.short	0x0088


	//----- nvinfo : EIATTR_SW_WAR
	.align		4
.L_72:
        /*972c*/ 	.byte	0x04, 0x36
        /*972e*/ 	.short	(.L_74 - .L_73)
.L_73:
        /*9730*/ 	.word	0x00000008
.L_74:


//--------------------- .nv.callgraph             --------------------------
	.section	.nv.callgraph,"",@"SHT_CUDA_CALLGRAPH"
	.align	4
	.sectionentsize	8
	.align		4
        /*0000*/ 	.word	0x00000000
	.align		4
        /*0004*/ 	.word	0xffffffff
	.align		4
        /*0008*/ 	.word	0x00000000
	.align		4
        /*000c*/ 	.word	0xfffffffe
	.align		4
        /*0010*/ 	.word	0x00000000
	.align		4
        /*0014*/ 	.word	0xfffffffd
	.align		4
        /*0018*/ 	.word	0x00000000
	.align		4
        /*001c*/ 	.word	0xfffffffc


//--------------------- .nv.constant4             --------------------------
	.section	.nv.constant4,"a",@progbits
	.align	8
	.align		8
.nv.constant4:
        /*0000*/ 	.dword	_$_str


//--------------------- .text.attn_fwd            --------------------------
	.section	.text.attn_fwd,"ax",@progbits
	.align	128
        .global         attn_fwd
        .type           attn_fwd,@function
        .size           attn_fwd,(.L_x_3 - attn_fwd)
        .other          attn_fwd,@"STO_CUDA_ENTRY STV_DEFAULT"
attn_fwd:
.text.attn_fwd:
[----:B------:R-:W0:Y:S01]  /*0000*/  LDC R1, c[0x0][0x28] ;  /* 0x00000a00ff017b82 */ /* 0x000e220000000800 */
[----:B------:R-:W1:Y:S07]  /*0010*/  S2R R60, SR_TID.X ;  /* 0x00000000003c7919 */ /* 0x000e6e0000002100 */
[----:B------:R-:W2:Y:S01]  /*0020*/  LDC.64 R6, c[0x0][0x240] ;  /* 0x00009000ff067b82 */ /* 0x000ea20000000a00 */
[----:B------:R-:W-:Y:S01]  /*0030*/  MOV R252, 0x400 ;  /* 0x0000040000fc7802 */ /* 0x000fe20000000f00 */
[----:B------:R-:W-:Y:S01]  /*0040*/  ULDC.64 UR4, c[0x0][0x208] ;  /* 0x0000820000047ab9 */ /* 0x000fe20000000a00 */
[----:B------:R-:W3:Y:S01]  /*0050*/  S2R R2, SR_CTAID.X ;  /* 0x0000000000027919 */ /* 0x000ee20000002500 */
[----:B0-----:R-:W-:Y:S01]  /*0060*/  IADD3 R1, R1, -0x12a0, RZ ;  /* 0xffffed6001017810 */ /* 0x001fe20007ffe0ff */
[----:B------:R-:W2:Y:S03]  /*0070*/  S2R R4, SR_CTAID.Y ;  /* 0x0000000000047919 */ /* 0x000ea60000002600 */
[----:B------:R-:W0:Y:S01]  /*0080*/  LDC.64 R8, c[0x0][0x210] ;  /* 0x00008400ff087b82 */ /* 0x000e220000000a00 */
[----:B------:R-:W4:Y:S07]  /*0090*/  S2R R5, SR_CgaCtaId ;  /* 0x0000000000057919 */ /* 0x000f2e0000008800 */
[----:B------:R-:W5:Y:S08]  /*00a0*/  LDC R0, c[0x0][0x248] ;  /* 0x00009200ff007b82 */ /* 0x000f700000000800 */
[----:B------:R-:W0:Y:S01]  /*00b0*/  LDC R95, c[0x0][0x248] ;  /* 0x00009200ff5f7b82 */ /* 0x000e220000000800 */
[----:B-1----:R-:W-:-:S07]  /*00c0*/  LOP3.LUT R3, R60, 0xff, RZ, 0xc0, !PT ;  /* 0x000000ff3c037812 */ /* 0x002fce00078ec0ff */
[----:B------:R-:W1:Y:S01]  /*00d0*/  LDC R50, c[0x0][0x248] ;  /* 0x00009200ff327b82 */ /* 0x000e620000000800 */
[----:B---3--:R-:W-:Y:S01]  /*00e0*/  LEA R3, R2, R3, 0x8 ;  /* 0x0000000302037211 */ /* 0x008fe200078e40ff */
[----:B--2---:R-:W-:Y:S01]  /*00f0*/  IMAD R2, R4, R6, RZ ;  /* 0x0000000604027224 */ /* 0x004fe200078e02ff */
[----:B------:R-:W-:-:S03]  /*0100*/  SHF.L.U32 R4, R60, 0x7, RZ ;  /* 0x000000073c047819 */ /* 0x000fc600000006ff */
[----:B------:R-:W-:Y:S01]  /*0110*/  IMAD R3, R3, R7, RZ ;  /* 0x0000000703037224 */ /* 0x000fe200078e02ff */
[----:B------:R-:W-:Y:S01]  /*0120*/  SHF.L.U32 R6, R60, 0x2, RZ ;  /* 0x000000023c067819 */ /* 0x000fe200000006ff */
[----:B-----5:R-:W-:Y:S01]  /*0130*/  IMAD R46, R0, 0x90, RZ ;  /* 0x00000090002e7824 */ /* 0x020fe200078e02ff */
[C---:B------:R-:W-:Y:S01]  /*0140*/  SHF.L.U32 R121, R2.reuse, 0x1, RZ ;  /* 0x0000000102797819 */ /* 0x040fe200000006ff */
[----:B------:R-:W-:Y:S01]  /*0150*/  IMAD.HI R2, R2, 0x2, RZ ;  /* 0x0000000202027827 */ /* 0x000fe200078e02ff */
[----:B------:R-:W-:Y:S01]  /*0160*/  SHF.L.U32 R120, R3, 0x1, RZ ;  /* 0x0000000103787819 */ /* 0x000fe200000006ff */
[----:B------:R-:W2:Y:S01]  /*0170*/  LDC R197, c[0x0][0x248] ;  /* 0x00009200ffc57b82 */ /* 0x000ea20000000800 */
[----:B----4-:R-:W-:Y:S01]  /*0180*/  LEA R252, R5, R252, 0x18 ;  /* 0x000000fc05fc7211 */ /* 0x010fe200078ec0ff */
[----:B------:R-:W-:Y:S01]  /*0190*/  IMAD.HI R3, R3, 0x2, RZ ;  /* 0x0000000203037827 */ /* 0x000fe200078e02ff */
[----:B0-----:R-:W-:Y:S02]  /*01a0*/  IADD3 R120, P0, P1, R120, R8, R121 ;  /* 0x0000000878787210 */ /* 0x001fe4000791e079 */
[----:B------:R-:W-:Y:S01]  /*01b0*/  SHF.L.U32 R5, R60, 0x3, RZ ;  /* 0x000000033c057819 */ /* 0x000fe200000006ff */
[----:B------:R-:W-:Y:S01]  /*01c0*/  IMAD R41, R0, 0x48, RZ ;  /* 0x0000004800297824 */ /* 0x000fe200078e02ff */
[----:B------:R-:W-:Y:S01]  /*01d0*/  IADD3.X R121, R3, R9, R2, P0, P1 ;  /* 0x0000000903797210 */ /* 0x000fe200007e2402 */
[----:B------:R-:W0:Y:S01]  /*01e0*/  LDC R211, c[0x0][0x248] ;  /* 0x00009200ffd37b82 */ /* 0x000e220000000800 */
[----:B------:R-:W-:-:S02]  /*01f0*/  SHF.L.U32 R2, R60, 0x4, RZ ;  /* 0x000000043c027819 */ /* 0x000fc400000006ff */
[----:B------:R-:W-:Y:S02]  /*0200*/  LOP3.LUT R7, R5, 0x38, RZ, 0xc0, !PT ;  /* 0x0000003805077812 */ /* 0x000fe400078ec0ff */
[----:B------:R-:W-:Y:S01]  /*0210*/  LOP3.LUT R6, R6, 0x3c0, RZ, 0xc0, !PT ;  /* 0x000003c006067812 */ /* 0x000fe200078ec0ff */
[----:B------:R-:W-:Y:S01]  /*0220*/  IMAD R9, R0, 0x50, RZ ;  /* 0x0000005000097824 */ /* 0x000fe200078e02ff */
[----:B------:R-:W-:Y:S01]  /*0230*/  LOP3.LUT R3, R2, 0xf0, RZ, 0xc0, !PT ;  /* 0x000000f002037812 */ /* 0x000fe200078ec0ff */
[----:B------:R-:W-:Y:S01]  /*0240*/  IMAD R35, R0, 0x28, RZ ;  /* 0x0000002800237824 */ /* 0x000fe200078e02ff */
[----:B------:R-:W-:Y:S01]  /*0250*/  LOP3.LUT R2, R4, 0x800, RZ, 0xc0, !PT ;  /* 0x0000080004027812 */ /* 0x000fe200078ec0ff */
[----:B------:R-:W-:Y:S01]  /*0260*/  IMAD R19, R0, 0xa0, RZ ;  /* 0x000000a000137824 */ /* 0x000fe200078e02ff */
[----:B------:R-:W-:Y:S01]  /*0270*/  IADD3 R4, P0, R46, R120, RZ ;  /* 0x000000782e047210 */ /* 0x000fe20007f1e0ff */
[----:B------:R-:W-:Y:S01]  /*0280*/  IMAD R71, R0, 0x18, RZ ;  /* 0x0000001800477824 */ /* 0x000fe200078e02ff */
[-C--:B------:R-:W-:Y:S01]  /*0290*/  IADD3 R3, R2, R252.reuse, R3 ;  /* 0x000000fc02037210 */ /* 0x080fe20007ffe003 */
[----:B------:R-:W-:Y:S01]  /*02a0*/  IMAD R11, R0, 0x60, RZ ;  /* 0x00000060000b7824 */ /* 0x000fe200078e02ff */
[----:B------:R-:W-:Y:S01]  /*02b0*/  IADD3 R2, R6, R252, R7 ;  /* 0x000000fc06027210 */ /* 0x000fe20007ffe007 */
[C---:B------:R-:W-:Y:S01]  /*02c0*/  IMAD R7, R0.reuse, 0x30, RZ ;  /* 0x0000003000077824 */ /* 0x040fe200078e02ff */
[----:B------:R-:W-:Y:S01]  /*02d0*/  LEA.HI.X.SX32 R5, R41, R121, 0x1, P0 ;  /* 0x0000007929057211 */ /* 0x000fe200000f0eff */
[----:B------:R-:W-:Y:S01]  /*02e0*/  STL [R1+0xa1c], R3 ;  /* 0x000a1c0301007387 */ /* 0x000fe20000100800 */
[----:B------:R-:W3:Y:S03]  /*02f0*/  LDC R208, c[0x0][0x248] ;  /* 0x00009200ffd07b82 */ /* 0x000ee60000000800 */
[----:B------:R4:W-:Y:S01]  /*0300*/  STL [R1+0xa30], R2 ;  /* 0x000a300201007387 */ /* 0x0009e20000100800 */
[----:B------:R-:W-:Y:S01]  /*0310*/  IADD3 R58, P1, R19, R120, RZ ;  /* 0x00000078133a7210 */ /* 0x000fe20007f3e0ff */
[----:B------:R-:W-:-:S02]  /*0320*/  IMAD R16, R0, 0xc0, RZ ;  /* 0x000000c000107824 */ /* 0x000fc400078e02ff */
[C---:B------:R-:W-:Y:S01]  /*0330*/  IMAD R15, R0.reuse, 0x70, RZ ;  /* 0x00000070000f7824 */ /* 0x040fe200078e02ff */
[----:B------:R-:W5:Y:S01]  /*0340*/  LDC R210, c[0x0][0x248] ;  /* 0x00009200ffd27b82 */ /* 0x000f620000000800 */
[C---:B------:R-:W-:Y:S02]  /*0350*/  IMAD R89, R0.reuse, 0xe0, RZ ;  /* 0x000000e000597824 */ /* 0x040fe400078e02ff */
[C---:B------:R-:W-:Y:S01]  /*0360*/  IMAD R33, R0.reuse, 0x22, RZ ;  /* 0x0000002200217824 */ /* 0x040fe200078e02ff */
[C---:B------:R-:W-:Y:S01]  /*0370*/  LEA R17, R0.reuse, R0, 0x3 ;  /* 0x0000000000117211 */ /* 0x040fe200078e18ff */
[C---:B------:R-:W-:Y:S01]  /*0380*/  IMAD R67, R0.reuse, 0x38, RZ ;  /* 0x0000003800437824 */ /* 0x040fe200078e02ff */
[-C--:B----4-:R-:W-:Y:S01]  /*0390*/  IADD3 R2, P0, R9, R120.reuse, RZ ;  /* 0x0000007809027210 */ /* 0x090fe20007f1e0ff */
[C---:B------:R-:W-:Y:S01]  /*03a0*/  IMAD R20, R0.reuse, 0xb0, RZ ;  /* 0x000000b000147824 */ /* 0x040fe200078e02ff */
[----:B------:R-:W4:Y:S01]  /*03b0*/  LDC R209, c[0x0][0x248] ;  /* 0x00009200ffd17b82 */ /* 0x000f220000000800 */
[C---:B------:R-:W-:Y:S01]  /*03c0*/  IMAD R31, R0.reuse, 0x12, RZ ;  /* 0x00000012001f7824 */ /* 0x040fe200078e02ff */
[-C--:B------:R-:W-:Y:S01]  /*03d0*/  LEA.HI.X.SX32 R3, R35, R121.reuse, 0x1, P0 ;  /* 0x0000007923037211 */ /* 0x080fe200000f0eff */
[C---:B------:R-:W-:Y:S01]  /*03e0*/  IMAD R49, R0.reuse, 0x58, RZ ;  /* 0x0000005800317824 */ /* 0x040fe200078e02ff */
[-C--:B------:R-:W-:Y:S01]  /*03f0*/  IADD3 R68, P0, R7, R120.reuse, RZ ;  /* 0x0000007807447210 */ /* 0x080fe20007f1e0ff */
[C---:B------:R-:W-:Y:S01]  /*0400*/  IMAD R72, R0.reuse, 0xd0, RZ ;  /* 0x000000d000487824 */ /* 0x040fe200078e02ff */
[-C--:B------:R-:W-:Y:S01]  /*0410*/  LEA.HI.X.SX32 R59, R9, R121.reuse, 0x1, P1 ;  /* 0x00000079093b7211 */ /* 0x080fe200008f0eff */
[----:B------:R1:W4:Y:S01]  /*0420*/  LDG.E.U16 R63, desc[UR4][R2.64] ;  /* 0x00000004023f7981 */ /* 0x000322000c1e1500 */
[----:B------:R-:W-:Y:S01]  /*0430*/  LEA.HI.X.SX32 R69, R71, R121, 0x1, P0 ;  /* 0x0000007947457211 */ /* 0x000fe200000f0eff */
[----:B------:R-:W4:Y:S01]  /*0440*/  LDC R207, c[0x0][0x248] ;  /* 0x00009200ffcf7b82 */ /* 0x000f220000000800 */
[-C--:B------:R-:W-:Y:S01]  /*0450*/  IADD3 R6, P0, R11, R120.reuse, RZ ;  /* 0x000000780b067210 */ /* 0x080fe20007f1e0ff */
[----:B------:R-:W-:Y:S01]  /*0460*/  IMAD R37, R0, 0x32, RZ ;  /* 0x0000003200257824 */ /* 0x000fe200078e02ff */
[-C--:B------:R-:W-:Y:S01]  /*0470*/  IADD3 R8, P2, R20, R120.reuse, RZ ;  /* 0x0000007814087210 */ /* 0x080fe20007f5e0ff */
[----:B------:R-:W4:Y:S01]  /*0480*/  LDG.E.U16 R68, desc[UR4][R68.64] ;  /* 0x0000000444447981 */ /* 0x000f22000c1e1500 */
[----:B-1----:R-:W-:-:S03]  /*0490*/  IADD3 R2, P1, R16, R120, RZ ;  /* 0x0000007810027210 */ /* 0x002fc60007f3e0ff */
[----:B------:R1:W4:Y:S01]  /*04a0*/  LDG.E.U16 R58, desc[UR4][R58.64] ;  /* 0x000000043a3a7981 */ /* 0x000322000c1e1500 */
[-C--:B------:R-:W-:Y:S01]  /*04b0*/  LEA.HI.X.SX32 R7, R7, R121.reuse, 0x1, P0 ;  /* 0x0000007907077211 */ /* 0x080fe200000f0eff */
[----:B------:R-:W4:Y:S01]  /*04c0*/  LDC R205, c[0x0][0x248] ;  /* 0x00009200ffcd7b82 */ /* 0x000f220000000800 */
[-C--:B------:R-:W-:Y:S01]  /*04d0*/  LEA.HI.X.SX32 R3, R11, R121.reuse, 0x1, P1 ;  /* 0x000000790b037211 */ /* 0x080fe200008f0eff */
[C---:B------:R-:W-:Y:S01]  /*04e0*/  IMAD R57, R0.reuse, 0x68, RZ ;  /* 0x0000006800397824 */ /* 0x040fe200078e02ff */
[-C--:B------:R-:W-:Y:S01]  /*04f0*/  IADD3 R10, P0, R15, R120.reuse, RZ ;  /* 0x000000780f0a7210 */ /* 0x080fe20007f1e0ff */
[----:B------:R2:W4:Y:S01]  /*0500*/  LDG.E.U16 R69, desc[UR4][R6.64] ;  /* 0x0000000406457981 */ /* 0x000522000c1e1500 */
[----:B------:R-:W-:Y:S02]  /*0510*/  IADD3 R14, P1, R89, R120, RZ ;  /* 0x00000078590e7210 */ /* 0x000fe40007f3e0ff */
[-C--:B------:R-:W-:Y:S01]  /*0520*/  LEA.HI.X.SX32 R11, R67, R121.reuse, 0x1, P0 ;  /* 0x00000079430b7211 */ /* 0x080fe200000f0eff */
[----:B------:R0:W4:Y:S01]  /*0530*/  LDG.E.U16 R21, desc[UR4][R2.64] ;  /* 0x0000000402157981 */ /* 0x000122000c1e1500 */
[-C--:B------:R-:W-:Y:S01]  /*0540*/  LEA.HI.X.SX32 R15, R15, R121.reuse, 0x1, P1 ;  /* 0x000000790f0f7211 */ /* 0x080fe200008f0eff */
[C---:B-1----:R-:W-:Y:S01]  /*0550*/  IMAD R59, R0.reuse, 0xf0, RZ ;  /* 0x000000f0003b7824 */ /* 0x042fe200078e02ff */
[----:B------:R-:W-:Y:S01]  /*0560*/  LEA.HI.X.SX32 R9, R49, R121, 0x1, P2 ;  /* 0x0000007931097211 */ /* 0x000fe200010f0eff */
[----:B------:R1:W4:Y:S01]  /*0570*/  LDG.E.U16 R45, desc[UR4][R10.64] ;  /* 0x000000040a2d7981 */ /* 0x000322000c1e1500 */
[----:B------:R-:W4:Y:S01]  /*0580*/  LDC R206, c[0x0][0x248] ;  /* 0x00009200ffce7b82 */ /* 0x000f220000000800 */
[----:B--2---:R-:W-:-:S02]  /*0590*/  LEA R7, R0, R0, 0x4 ;  /* 0x0000000000077211 */ /* 0x004fc400078e20ff */
[-C--:B------:R-:W-:Y:S01]  /*05a0*/  IADD3 R6, P1, R33, R120.reuse, RZ ;  /* 0x0000007821067210 */ /* 0x080fe20007f3e0ff */
[C---:B------:R-:W-:Y:S01]  /*05b0*/  IMAD R53, R0.reuse, 0x62, RZ ;  /* 0x0000006200357824 */ /* 0x040fe200078e02ff */
[-C--:B0-----:R-:W-:Y:S01]  /*05c0*/  IADD3 R2, P0, R31, R120.reuse, RZ ;  /* 0x000000781f027210 */ /* 0x081fe20007f1e0ff */
[----:B------:R-:W-:Y:S01]  /*05d0*/  IMAD R61, R0, 0x78, RZ ;  /* 0x00000078003d7824 */ /* 0x000fe200078e02ff */
[-C--:B------:R-:W-:Y:S01]  /*05e0*/  IADD3 R12, P2, R72, R120.reuse, RZ ;  /* 0x00000078480c7210 */ /* 0x080fe20007f5e0ff */
[C---:B------:R-:W-:Y:S01]  /*05f0*/  IMAD R51, R0.reuse, 0x52, RZ ;  /* 0x0000005200337824 */ /* 0x040fe200078e02ff */
[-C--:B------:R-:W-:Y:S01]  /*0600*/  LEA.HI.X.SX32 R3, R17, R121.reuse, 0x1, P0 ;  /* 0x0000007911037211 */ /* 0x080fe200000f0eff */
[C---:B-1----:R-:W-:Y:S01]  /*0610*/  IMAD R11, R0.reuse, 0x19, RZ ;  /* 0x00000019000b7824 */ /* 0x042fe200078e02ff */
[-C--:B------:R-:W-:Y:S01]  /*0620*/  LEA.HI.X.SX32 R7, R7, R121.reuse, 0x1, P1 ;  /* 0x0000007907077211 */ /* 0x080fe200008f0eff */
[C---:B------:R-:W-:Y:S01]  /*0630*/  IMAD R47, R0.reuse, 0x42, RZ ;  /* 0x00000042002f7824 */ /* 0x040fe200078e02ff */
[-C--:B------:R-:W-:Y:S01]  /*0640*/  IADD3 R10, P0, R37, R120.reuse, RZ ;  /* 0x00000078250a7210 */ /* 0x080fe20007f1e0ff */
[----:B------:R0:W2:Y:S01]  /*0650*/  LDG.E.U16 R88, desc[UR4][R2.64] ;  /* 0x0000000402587981 */ /* 0x0000a2000c1e1500 */
[-C--:B------:R-:W-:Y:S01]  /*0660*/  LEA.HI.X.SX32 R13, R57, R121.reuse, 0x1, P2 ;  /* 0x00000079390d7211 */ /* 0x080fe200010f0eff */
[----:B------:R-:W1:Y:S01]  /*0670*/  LDC R204, c[0x0][0x248] ;  /* 0x00009200ffcc7b82 */ /* 0x000e620000000800 */
[----:B------:R-:W-:Y:S01]  /*0680*/  IADD3 R132, P2, R59, R120, RZ ;  /* 0x000000783b847210 */ /* 0x000fe20007f5e0ff */
[----:B------:R3:W2:Y:S01]  /*0690*/  LDG.E.U16 R87, desc[UR4][R6.64] ;  /* 0x0000000406577981 */ /* 0x0006a2000c1e1500 */
[----:B------:R-:W-:Y:S01]  /*06a0*/  LEA.HI.X.SX32 R11, R11, R121, 0x1, P0 ;  /* 0x000000790b0b7211 */ /* 0x000fe200000f0eff */
[----:B------:R-:W-:-:S02]  /*06b0*/  IMAD R17, R0, 0x29, RZ ;  /* 0x0000002900117824 */ /* 0x000fc400078e02ff */
[----:B------:R-:W2:Y:S01]  /*06c0*/  LDG.E.U16 R25, desc[UR4][R8.64] ;  /* 0x0000000408197981 */ /* 0x000ea2000c1e1500 */
[C---:B0-----:R-:W-:Y:S01]  /*06d0*/  IMAD R3, R0.reuse, 0x31, RZ ;  /* 0x0000003100037824 */ /* 0x041fe200078e02ff */
[-C--:B------:R-:W-:Y:S02]  /*06e0*/  LEA.HI.X.SX32 R133, R61, R121.reuse, 0x1, P2 ;  /* 0x000000793d857211 */ /* 0x080fe400010f0eff */
[----:B------:R0:W2:Y:S01]  /*06f0*/  LDG.E.U16 R65, desc[UR4][R14.64] ;  /* 0x000000040e417981 */ /* 0x0000a2000c1e1500 */
[----:B------:R-:W1:Y:S01]  /*0700*/  LDC R203, c[0x0][0x248] ;  /* 0x00009200ffcb7b82 */ /* 0x000e620000000800 */
[-C--:B---3--:R-:W-:Y:S01]  /*0710*/  IADD3 R6, P0, R53, R120.reuse, RZ ;  /* 0x0000007835067210 */ /* 0x088fe20007f1e0ff */
[C---:B------:R-:W-:Y:S01]  /*0720*/  IMAD R73, R0.reuse, 0x82, RZ ;  /* 0x0000008200497824 */ /* 0x040fe200078e02ff */
[----:B------:R-:W3:Y:S02]  /*0730*/  LDG.E.U16 R86, desc[UR4][R10.64] ;  /* 0x000000040a567981 */ /* 0x000ee4000c1e1500 */
[-C--:B------:R-:W-:Y:S01]  /*0740*/  LEA.HI.X.SX32 R7, R3, R121.reuse, 0x1, P0 ;  /* 0x0000007903077211 */ /* 0x080fe200000f0eff */
[C---:B------:R-:W-:Y:S01]  /*0750*/  IMAD R3, R0.reuse, 0x72, RZ ;  /* 0x0000007200037824 */ /* 0x040fe200078e02ff */
[----:B------:R5:W3:Y:S01]  /*0760*/  LDG.E.U16 R9, desc[UR4][R12.64] ;  /* 0x000000040c097981 */ /* 0x000ae2000c1e1500 */
[----:B------:R-:W1:Y:S01]  /*0770*/  LDC R213, c[0x0][0x248] ;  /* 0x00009200ffd57b82 */ /* 0x000e620000000800 */
[----:B0-----:R-:W-:Y:S01]  /*0780*/  IADD3 R14, P2, R51, R120, RZ ;  /* 0x00000078330e7210 */ /* 0x001fe20007f5e0ff */
[C---:B------:R-:W-:Y:S01]  /*0790*/  IMAD R186, R0.reuse, 0xa2, RZ ;  /* 0x000000a200ba7824 */ /* 0x040fe200078e02ff */
[----:B------:R0:W3:Y:S02]  /*07a0*/  LDG.E.U16 R83, desc[UR4][R6.64] ;  /* 0x0000000406537981 */ /* 0x0000e4000c1e1500 */
[-C--:B------:R-:W-:Y:S01]  /*07b0*/  LEA.HI.X.SX32 R15, R17, R121.reuse, 0x1, P2 ;  /* 0x00000079110f7211 */ /* 0x080fe200010f0eff */
[C---:B------:R-:W-:Y:S01]  /*07c0*/  IMAD R184, R0.reuse, 0x92, RZ ;  /* 0x0000009200b87824 */ /* 0x040fe200078e02ff */
[CC--:B------:R-:W-:Y:S01]  /*07d0*/  LEA R23, R0.reuse, R0.reuse, 0x6 ;  /* 0x0000000000177211 */ /* 0x0c0fe200078e30ff */
[C---:B------:R-:W-:Y:S01]  /*07e0*/  IMAD R188, R0.reuse, 0xb2, RZ ;  /* 0x000000b200bc7824 */ /* 0x040fe200078e02ff */
[C---:B-----5:R-:W-:Y:S01]  /*07f0*/  LEA R13, R0.reuse, R0, 0x5 ;  /* 0x00000000000d7211 */ /* 0x060fe200078e28ff */
[C---:B------:R-:W-:Y:S01]  /*0800*/  IMAD R27, R0.reuse, 0x49, RZ ;  /* 0x00000049001b7824 */ /* 0x040fe200078e02ff */
[-C--:B------:R-:W-:Y:S01]  /*0810*/  IADD3 R12, P1, R47, R120.reuse, RZ ;  /* 0x000000782f0c7210 */ /* 0x080fe20007f3e0ff */
[C---:B------:R-:W-:Y:S01]  /*0820*/  IMAD R17, R0.reuse, 0x39, RZ ;  /* 0x0000003900117824 */ /* 0x040fe200078e02ff */
[-C--:B------:R-:W-:Y:S01]  /*0830*/  IADD3 R10, P0, R3, R120.reuse, RZ ;  /* 0x00000078030a7210 */ /* 0x080fe20007f1e0ff */
[----:B0-----:R-:W-:Y:S01]  /*0840*/  IMAD R7, R0, 0x51, RZ ;  /* 0x0000005100077824 */ /* 0x001fe200078e02ff */
[-C--:B------:R-:W-:Y:S01]  /*0850*/  LEA.HI.X.SX32 R13, R13, R121.reuse, 0x1, P1 ;  /* 0x000000790d0d7211 */ /* 0x080fe200008f0eff */
[----:B------:R0:W5:Y:S01]  /*0860*/  LDG.E.U16 R84, desc[UR4][R14.64] ;  /* 0x000000040e547981 */ /* 0x000162000c1e1500 */
[----:B------:R-:W-:Y:S01]  /*0870*/  LEA.HI.X.SX32 R11, R17, R121, 0x1, P0 ;  /* 0x00000079110b7211 */ /* 0x000fe200000f0eff */
[----:B------:R-:W2:Y:S01]  /*0880*/  LDC R202, c[0x0][0x248] ;  /* 0x00009200ffca7b82 */ /* 0x000ea20000000800 */
[----:B------:R-:W-:Y:S01]  /*0890*/  IADD3 R6, P0, R186, R120, RZ ;  /* 0x00000078ba067210 */ /* 0x000fe20007f1e0ff */
[----:B------:R0:W5:Y:S01]  /*08a0*/  LDG.E.U16 R85, desc[UR4][R12.64] ;  /* 0x000000040c557981 */ /* 0x000162000c1e1500 */
[----:B------:R-:W-:-:S02]  /*08b0*/  IMAD R17, R0, 0x59, RZ ;  /* 0x0000005900117824 */ /* 0x000fc400078e02ff */
[-C--:B------:R-:W-:Y:S01]  /*08c0*/  LEA.HI.X.SX32 R7, R7, R121.reuse, 0x1, P0 ;  /* 0x0000007907077211 */ /* 0x080fe200000f0eff */
[----:B------:R0:W5:Y:S01]  /*08d0*/  LDG.E.U16 R82, desc[UR4][R10.64] ;  /* 0x000000040a527981 */ /* 0x000162000c1e1500 */
[----:B------:R-:W-:Y:S01]  /*08e0*/  IMAD R190, R0, 0xc2, RZ ;  /* 0x000000c200be7824 */ /* 0x000fe200078e02ff */
[-C--:B0-----:R-:W-:Y:S01]  /*08f0*/  IADD3 R14, P2, R184, R120.reuse, RZ ;  /* 0x00000078b80e7210 */ /* 0x081fe20007f5e0ff */
[C---:B------:R-:W-:Y:S01]  /*0900*/  IMAD R194, R0.reuse, 0xe2, RZ ;  /* 0x000000e200c27824 */ /* 0x040fe200078e02ff */
[----:B------:R0:W5:Y:S01]  /*0910*/  LDG.E.U16 R79, desc[UR4][R6.64] ;  /* 0x00000004064f7981 */ /* 0x000162000c1e1500 */
[----:B------:R-:W2:Y:S01]  /*0920*/  LDC R98, c[0x0][0x248] ;  /* 0x00009200ff627b82 */ /* 0x000ea20000000800 */
[----:B------:R-:W-:Y:S01]  /*0930*/  IADD3 R12, P1, R73, R120, RZ ;  /* 0x00000078490c7210 */ /* 0x000fe20007f3e0ff */
[C---:B------:R-:W-:Y:S01]  /*0940*/  IMAD R192, R0.reuse, 0xd2, RZ ;  /* 0x000000d200c07824 */ /* 0x040fe200078e02ff */
[C---:B------:R-:W-:Y:S01]  /*0950*/  LEA R29, R0.reuse, R0, 0x7 ;  /* 0x00000000001d7211 */ /* 0x040fe200078e38ff */
[C---:B------:R-:W-:Y:S01]  /*0960*/  IMAD R196, R0.reuse, 0xf2, RZ ;  /* 0x000000f200c47824 */ /* 0x040fe200078e02ff */
[-C--:B------:R-:W-:Y:S01]  /*0970*/  LEA.HI.X.SX32 R13, R23, R121.reuse, 0x1, P1 ;  /* 0x00000079170d7211 */ /* 0x080fe200008f0eff */
[----:B------:R-:W-:Y:S01]  /*0980*/  IMAD R149, R0, 0x102, RZ ;  /* 0x0000010200957824 */ /* 0x000fe200078e02ff */
[-C--:B------:R-:W-:Y:S01]  /*0990*/  IADD3 R10, P0, R188, R120.reuse, RZ ;  /* 0x00000078bc0a7210 */ /* 0x080fe20007f1e0ff */
[C---:B------:R-:W-:Y:S01]  /*09a0*/  IMAD R23, R0.reuse, 0x61, RZ ;  /* 0x0000006100177824 */ /* 0x040fe200078e02ff */
[-C--:B------:R-:W-:Y:S01]  /*09b0*/  LEA.HI.X.SX32 R15, R27, R121.reuse, 0x1, P2 ;  /* 0x000000791b0f7211 */ /* 0x080fe200010f0eff */
[----:B------:R1:W5:Y:S01]  /*09c0*/  LDG.E.U16 R81, desc[UR4][R12.64] ;  /* 0x000000040c517981 */ /* 0x000362000c1e1500 */
[----:B------:R-:W-:Y:S01]  /*09d0*/  LEA.HI.X.SX32 R11, R17, R121, 0x1, P0 ;  /* 0x00000079110b7211 */ /* 0x000fe200000f0eff */
[----:B0-----:R-:W-:Y:S01]  /*09e0*/  IMAD R7, R0, 0x71, RZ ;  /* 0x0000007100077824 */ /* 0x001fe200078e02ff */
[-C--:B------:R-:W-:Y:S01]  /*09f0*/  IADD3 R22, P0, R194, R120.reuse, RZ ;  /* 0x00000078c2167210 */ /* 0x080fe20007f1e0ff */
[----:B------:R0:W5:Y:S01]  /*0a00*/  LDG.E.U16 R80, desc[UR4][R14.64] ;  /* 0x000000040e507981 */ /* 0x000162000c1e1500 */
[C---:B------:R-:W-:Y:S01]  /*0a10*/  IMAD R27, R0.reuse, 0x69, RZ ;  /* 0x00000069001b7824 */ /* 0x040fe200078e02ff */
[----:B------:R-:W2:Y:S01]  /*0a20*/  LDC R97, c[0x0][0x248] ;  /* 0x00009200ff617b82 */ /* 0x000ea20000000800 */
[----:B------:R-:W-:Y:S01]  /*0a30*/  IMAD R39, R0, 0x34, RZ ;  /* 0x0000003400277824 */ /* 0x000fe200078e02ff */
[----:B------:R-:W5:Y:S01]  /*0a40*/  LDG.E.U16 R78, desc[UR4][R10.64] ;  /* 0x000000040a4e7981 */ /* 0x000f62000c1e1500 */
[----:B-1----:R-:W-:Y:S01]  /*0a50*/  IADD3 R12, P1, R190, R120, RZ ;  /* 0x00000078be0c7210 */ /* 0x002fe20007f3e0ff */
[----:B------:R-:W-:-:S02]  /*0a60*/  IMAD R17, R0, 0xa, RZ ;  /* 0x0000000a00117824 */ /* 0x000fc400078e02ff */
[----:B------:R-:W3:Y:S01]  /*0a70*/  LDG.E.U16 R5, desc[UR4][R4.64] ;  /* 0x0000000404057981 */ /* 0x000ee2000c1e1500 */
[-C--:B------:R-:W-:Y:S01]  /*0a80*/  LEA.HI.X.SX32 R13, R23, R121.reuse, 0x1, P1 ;  /* 0x00000079170d7211 */ /* 0x080fe200008f0eff */
[----:B------:R-:W1:Y:S01]  /*0a90*/  LDC R212, c[0x0][0x248] ;  /* 0x00009200ffd47b82 */ /* 0x000e620000000800 */
[-C--:B------:R-:W-:Y:S01]  /*0aa0*/  LEA.HI.X.SX32 R23, R7, R121.reuse, 0x1, P0 ;  /* 0x0000007907177211 */ /* 0x080fe200000f0eff */
[----:B------:R-:W-:Y:S01]  /*0ab0*/  IMAD R7, R0, 0x79, RZ ;  /* 0x0000007900077824 */ /* 0x000fe200078e02ff */
[-C--:B0-----:R-:W-:Y:S01]  /*0ac0*/  IADD3 R14, P2, R192, R120.reuse, RZ ;  /* 0x00000078c00e7210 */ /* 0x081fe20007f5e0ff */
[----:B------:R0:W5:Y:S01]  /*0ad0*/  LDG.E.U16 R77, desc[UR4][R12.64] ;  /* 0x000000040c4d7981 */ /* 0x000162000c1e1500 */
[----:B------:R-:W-:Y:S02]  /*0ae0*/  IADD3 R26, P0, R196, R120, RZ ;  /* 0x00000078c41a7210 */ /* 0x000fe40007f1e0ff */
[-C--:B------:R-:W-:Y:S01]  /*0af0*/  LEA.HI.X.SX32 R15, R27, R121.reuse, 0x1, P2 ;  /* 0x000000791b0f7211 */ /* 0x080fe200010f0eff */
[----:B------:R0:W5:Y:S01]  /*0b00*/  LDG.E.U16 R75, desc[UR4][R22.64] ;  /* 0x00000004164b7981 */ /* 0x000162000c1e1500 */
[-C--:B------:R-:W-:Y:S01]  /*0b10*/  LEA.HI.X.SX32 R27, R7, R121.reuse, 0x1, P0 ;  /* 0x00000079071b7211 */ /* 0x080fe200000f0eff */
[----:B------:R-:W1:Y:S01]  /*0b20*/  LDC R101, c[0x0][0x248] ;  /* 0x00009200ff657b82 */ /* 0x000e620000000800 */
[C---:B------:R-:W-:Y:S01]  /*0b30*/  LEA R7, R0.reuse, R0, 0x2 ;  /* 0x0000000000077211 */ /* 0x040fe200078e10ff */
[----:B------:R-:W5:Y:S01]  /*0b40*/  LDG.E.U16 R76, desc[UR4][R14.64] ;  /* 0x000000040e4c7981 */ /* 0x000f62000c1e1500 */
[-C--:B------:R-:W-:Y:S01]  /*0b50*/  IADD3 R6, P0, R17, R120.reuse, RZ ;  /* 0x0000007811067210 */ /* 0x080fe20007f1e0ff */
[C---:B0-----:R-:W-:Y:S01]  /*0b60*/  IMAD R13, R0.reuse, 0x14, RZ ;  /* 0x00000014000d7824 */ /* 0x041fe200078e02ff */
[-C--:B------:R-:W-:Y:S01]  /*0b70*/  IADD3 R28, P1, R149, R120.reuse, RZ ;  /* 0x00000078951c7210 */ /* 0x080fe20007f3e0ff */
[----:B------:R0:W5:Y:S01]  /*0b80*/  LDG.E.U16 R74, desc[UR4][R26.64] ;  /* 0x000000041a4a7981 */ /* 0x000162000c1e1500 */
[-C--:B------:R-:W-:Y:S01]  /*0b90*/  IADD3 R22, P2, R35, R120.reuse, RZ ;  /* 0x0000007823167210 */ /* 0x080fe20007f5e0ff */
[----:B------:R-:W1:Y:S01]  /*0ba0*/  LDC R103, c[0x0][0x248] ;  /* 0x00009200ff677b82 */ /* 0x000e620000000800 */
[-C--:B------:R-:W-:Y:S01]  /*0bb0*/  LEA.HI.X.SX32 R7, R7, R121.reuse, 0x1, P0 ;  /* 0x0000007907077211 */ /* 0x080fe200000f0eff */
[C---:B------:R-:W-:Y:S01]  /*0bc0*/  IMAD R91, R0.reuse, 0x88, RZ ;  /* 0x00000088005b7824 */ /* 0x040fe200078e02ff */
[-C--:B------:R-:W-:Y:S01]  /*0bd0*/  LEA.HI.X.SX32 R23, R13, R121.reuse, 0x1, P2 ;  /* 0x000000790d177211 */ /* 0x080fe200010f0eff */
[C---:B------:R-:W-:Y:S01]  /*0be0*/  IMAD R62, R0.reuse, 0xe8, RZ ;  /* 0x000000e8003e7824 */ /* 0x040fe200078e02ff */
[----:B------:R-:W2:Y:S03]  /*0bf0*/  LDG.E.U16 R55, desc[UR4][R120.64] ;  /* 0x0000000478377981 */ /* 0x000ea6000c1e1500 */
[----:B------:R-:W1:Y:S01]  /*0c00*/  LDC R102, c[0x0][0x248] ;  /* 0x00009200ff667b82 */ /* 0x000e620000000800 */
[----:B------:R0:W4:Y:S04]  /*0c10*/  LDG.E.U16 R8, desc[UR4][R6.64] ;  /* 0x0000000406087981 */ /* 0x000128000c1e1500 */
[----:B------:R0:W3:Y:S01]  /*0c20*/  LDG.E.U16 R2, desc[UR4][R22.64] ;  /* 0x0000000416027981 */ /* 0x0000e2000c1e1500 */
[-C--:B------:R-:W-:Y:S01]  /*0c30*/  LEA.HI.X.SX32 R29, R29, R121.reuse, 0x1, P1 ;  /* 0x000000791d1d7211 */ /* 0x080fe200008f0eff */
[C---:B------:R-:W-:Y:S01]  /*0c40*/  IMAD R35, R0.reuse, 0x24, RZ ;  /* 0x0000002400237824 */ /* 0x040fe200078e02ff */
[-C--:B------:R-:W-:Y:S01]  /*0c50*/  IADD3 R10, P1, R13, R120.reuse, RZ ;  /* 0x000000780d0a7210 */ /* 0x080fe20007f3e0ff */
[C---:B------:R-:W-:Y:S01]  /*0c60*/  IMAD R93, R0.reuse, 0x108, RZ ;  /* 0x00000108005d7824 */ /* 0x040fe200078e02ff */
[-C--:B0-----:R-:W-:Y:S01]  /*0c70*/  IADD3 R26, P2, R41, R120.reuse, RZ ;  /* 0x00000078291a7210 */ /* 0x081fe20007f5e0ff */
[C---:B------:R-:W-:Y:S01]  /*0c80*/  IMAD R4, R0.reuse, 0xa8, RZ ;  /* 0x000000a800047824 */ /* 0x040fe200078e02ff */
[-C--:B------:R-:W-:Y:S01]  /*0c90*/  LEA.HI.X.SX32 R11, R17, R121.reuse, 0x1, P1 ;  /* 0x00000079110b7211 */ /* 0x080fe200008f0eff */
[C---:B------:R-:W-:Y:S01]  /*0ca0*/  IMAD R17, R0.reuse, 0x1a, RZ ;  /* 0x0000001a00117824 */ /* 0x040fe200078e02ff */
[-C--:B------:R-:W-:Y:S01]  /*0cb0*/  IADD3 R14, P0, R35, R120.reuse, RZ ;  /* 0x00000078230e7210 */ /* 0x080fe20007f1e0ff */
[----:B------:R0:W5:Y:S01]  /*0cc0*/  LDG.E.U16 R64, desc[UR4][R28.64] ;  /* 0x000000041c407981 */ /* 0x000162000c1e1500 */
[-C--:B------:R-:W-:Y:S01]  /*0cd0*/  IADD3 R6, P1, R39, R120.reuse, RZ ;  /* 0x0000007827067210 */ /* 0x080fe20007f3e0ff */
[C---:B------:R-:W-:Y:S01]  /*0ce0*/  IMAD R13, R0.reuse, 0xd, RZ ;  /* 0x0000000d000d7824 */ /* 0x040fe200078e02ff */
[-C--:B------:R-:W-:Y:S01]  /*0cf0*/  LEA.HI.X.SX32 R15, R31, R121.reuse, 0x1, P0 ;  /* 0x000000791f0f7211 */ /* 0x080fe200000f0eff */
[----:B------:R0:W5:Y:S01]  /*0d00*/  LDG.E.U16 R43, desc[UR4][R10.64] ;  /* 0x000000040a2b7981 */ /* 0x000162000c1e1500 */
[CC--:B------:R-:W-:Y:S01]  /*0d10*/  IADD3 R12, P0, R17.reuse, R120.reuse, RZ ;  /* 0x00000078110c7210 */ /* 0x0c0fe20007f1e0ff */
[C---:B------:R-:W-:Y:S01]  /*0d20*/  IMAD R218, R0.reuse, 0xa4, RZ ;  /* 0x000000a400da7824 */ /* 0x040fe200078e02ff */
[-C--:B------:R-:W-:Y:S01]  /*0d30*/  LEA.HI.X.SX32 R7, R17, R121.reuse, 0x1, P1 ;  /* 0x0000007911077211 */ /* 0x080fe200008f0eff */
[C---:B------:R-:W-:Y:S01]  /*0d40*/  IMAD R17, R0.reuse, 0x44, RZ ;  /* 0x0000004400117824 */ /* 0x040fe200078e02ff */
[-C--:B------:R-:W-:Y:S01]  /*0d50*/  LEA.HI.X.SX32 R27, R35, R121.reuse, 0x1, P2 ;  /* 0x00000079231b7211 */ /* 0x080fe200010f0eff */
[----:B------:R0:W5:Y:S01]  /*0d60*/  LDG.E.U16 R42, desc[UR4][R14.64] ;  /* 0x000000040e2a7981 */ /* 0x000162000c1e1500 */
[-C--:B------:R-:W-:Y:S01]  /*0d70*/  IADD3 R22, P2, R57, R120.reuse, RZ ;  /* 0x0000007839167210 */ /* 0x080fe20007f5e0ff */
[C---:B0-----:R-:W-:Y:S01]  /*0d80*/  IMAD R29, R0.reuse, 0x54, RZ ;  /* 0x00000054001d7824 */ /* 0x041fe200078e02ff */
[-C--:B------:R-:W-:Y:S01]  /*0d90*/  LEA.HI.X.SX32 R13, R13, R121.reuse, 0x1, P0 ;  /* 0x000000790d0d7211 */ /* 0x080fe200000f0eff */
[----:B------:R0:W2:Y:S01]  /*0da0*/  LDG.E.U16 R30, desc[UR4][R26.64] ;  /* 0x000000041a1e7981 */ /* 0x0000a2000c1e1500 */
[-C--:B------:R-:W-:Y:S01]  /*0db0*/  LEA.HI.X.SX32 R23, R39, R121.reuse, 0x1, P2 ;  /* 0x0000007927177211 */ /* 0x080fe200010f0eff */
[C---:B------:R-:W-:Y:S01]  /*0dc0*/  IMAD R224, R0.reuse, 0xc4, RZ ;  /* 0x000000c400e07824 */ /* 0x040fe200078e02ff */
[-C--:B------:R-:W-:Y:S01]  /*0dd0*/  IADD3 R10, P0, R17, R120.reuse, RZ ;  /* 0x00000078110a7210 */ /* 0x080fe20007f1e0ff */
[----:B------:R1:W5:Y:S01]  /*0de0*/  LDG.E.U16 R28, desc[UR4][R12.64] ;  /* 0x000000040c1c7981 */ /* 0x000362000c1e1500 */
[----:B------:R-:W5:Y:S01]  /*0df0*/  LDC R57, c[0x0][0x248] ;  /* 0x00009200ff397b82 */ /* 0x000f620000000800 */
[----:B------:R-:W-:Y:S01]  /*0e00*/  IMAD R15, R0, 0x2a, RZ ;  /* 0x0000002a000f7824 */ /* 0x000fe200078e02ff */
[----:B------:R-:W-:Y:S01]  /*0e10*/  LEA.HI.X.SX32 R11, R33, R121, 0x1, P0 ;  /* 0x00000079210b7211 */ /* 0x000fe200000f0eff */
[----:B------:R1:W5:Y:S01]  /*0e20*/  LDG.E.U16 R41, desc[UR4][R6.64] ;  /* 0x0000000406297981 */ /* 0x000362000c1e1500 */
[----:B0-----:R-:W-:-:S03]  /*0e30*/  IADD3 R26, P2, R91, R120, RZ ;  /* 0x000000785b1a7210 */ /* 0x001fc60007f5e0ff */
[----:B------:R0:W5:Y:S01]  /*0e40*/  LDG.E.U16 R24, desc[UR4][R22.64] ;  /* 0x0000000416187981 */ /* 0x000162000c1e1500 */
[C---:B------:R-:W-:Y:S01]  /*0e50*/  IMAD R221, R0.reuse, 0xb4, RZ ;  /* 0x000000b400dd7824 */ /* 0x040fe200078e02ff */
[-C--:B------:R-:W-:Y:S01]  /*0e60*/  LEA.HI.X.SX32 R27, R17, R121.reuse, 0x1, P2 ;  /* 0x00000079111b7211 */ /* 0x080fe200010f0eff */
[C---:B-1----:R-:W-:Y:S01]  /*0e70*/  IMAD R13, R0.reuse, 0x15, RZ ;  /* 0x00000015000d7824 */ /* 0x042fe200078e02ff */
[----:B------:R-:W1:Y:S01]  /*0e80*/  LDC R31, c[0x0][0x248] ;  /* 0x00009200ff1f7b82 */ /* 0x000e620000000800 */
[----:B------:R-:W-:Y:S01]  /*0e90*/  IMAD R225, R0, 0xd4, RZ ;  /* 0x000000d400e17824 */ /* 0x000fe200078e02ff */
[-C--:B------:R-:W-:Y:S01]  /*0ea0*/  IADD3 R6, P0, R15, R120.reuse, RZ ;  /* 0x000000780f067210 */ /* 0x080fe20007f1e0ff */
[----:B------:R-:W5:Y:S01]  /*0eb0*/  LDG.E.U16 R18, desc[UR4][R26.64] ;  /* 0x000000041a127981 */ /* 0x000f62000c1e1500 */
[-C--:B0-----:R-:W-:Y:S01]  /*0ec0*/  IADD3 R22, P2, R4, R120.reuse, RZ ;  /* 0x0000007804167210 */ /* 0x081fe20007f5e0ff */
[----:B------:R-:W-:Y:S01]  /*0ed0*/  IMAD R50, R50, 0x120, RZ ;  /* 0x0000012032327824 */ /* 0x000fe200078e02ff */
[-C--:B------:R-:W-:Y:S01]  /*0ee0*/  LEA.HI.X.SX32 R7, R13, R121.reuse, 0x1, P0 ;  /* 0x000000790d077211 */ /* 0x080fe200000f0eff */
[C---:B------:R-:W-:Y:S01]  /*0ef0*/  IMAD R226, R0.reuse, 0xe4, RZ ;  /* 0x000000e400e27824 */ /* 0x040fe200078e02ff */
[CC--:B------:R-:W-:Y:S01]  /*0f00*/  LEA.HI.X.SX32 R23, R29.reuse, R121.reuse, 0x1, P2 ;  /* 0x000000791d177211 */ /* 0x0c0fe200010f0eff */
[C---:B------:R-:W-:Y:S01]  /*0f10*/  IMAD R229, R0.reuse, 0xf4, RZ ;  /* 0x000000f400e57824 */ /* 0x040fe200078e02ff */
[----:B------:R-:W0:Y:S01]  /*0f20*/  LDC R104, c[0x0][0x248] ;  /* 0x00009200ff687b82 */ /* 0x000e220000000800 */
[C---:B------:R-:W-:Y:S01]  /*0f30*/  IMAD R182, R0.reuse, 0x10a, RZ ;  /* 0x0000010a00b67824 */ /* 0x040fe200078e02ff */
[----:B------:R3:W5:Y:S06]  /*0f40*/  LDG.E.U16 R132, desc[UR4][R132.64] ;  /* 0x0000000484847981 */ /* 0x00076c000c1e1500 */
[----:B------:R-:W0:Y:S08]  /*0f50*/  LDC R105, c[0x0][0x248] ;  /* 0x00009200ff697b82 */ /* 0x000e300000000800 */
        /* <DEDUP_REMOVED lines=28> */
[----:B------:R-:W0:Y:S01]  /*1120*/  LDC R170, c[0x0][0x248] ;  /* 0x00009200ffaa7b82 */ /* 0x000e220000000800 */
[----:B----4-:R4:W-:Y:S04]  /*1130*/  STL [R1+0x10c], R8 ;  /* 0x00010c0801007387 */ /* 0x0109e80000100800 */
[----:B---3--:R3:W-:Y:S01]  /*1140*/  STL [R1+0xf0], R2 ;  /* 0x0000f00201007387 */ /* 0x0087e20000100800 */
[C---:B------:R-:W-:Y:S01]  /*1150*/  IMAD R14, R0.reuse, 0xc8, RZ ;  /* 0x000000c8000e7824 */ /* 0x040fe200078e02ff */
[-C--:B------:R-:W-:Y:S01]  /*1160*/  IADD3 R12, P1, R29, R120.reuse, RZ ;  /* 0x000000781d0c7210 */ /* 0x080fe20007f3e0ff */
[C---:B------:R-:W-:Y:S01]  /*1170*/  IMAD R17, R0.reuse, 0x64, RZ ;  /* 0x0000006400117824 */ /* 0x040fe200078e02ff */
[----:B------:R1:W5:Y:S01]  /*1180*/  LDG.E.U16 R40, desc[UR4][R10.64] ;  /* 0x000000040a287981 */ /* 0x000362000c1e1500 */
[----:B------:R-:W-:Y:S01]  /*1190*/  IMAD R185, R0, 0x8a, RZ ;  /* 0x0000008a00b97824 */ /* 0x000fe200078e02ff */
[----:B------:R-:W0:Y:S02]  /*11a0*/  LDC R133, c[0x0][0x248] ;  /* 0x00009200ff857b82 */ /* 0x000e240000000800 */
[----:B----4-:R-:W4:Y:S04]  /*11b0*/  LDG.E.U16 R8, desc[UR4][R6.64] ;  /* 0x0000000406087981 */ /* 0x010f28000c1e1500 */
[----:B---3--:R3:W4:Y:S01]  /*11c0*/  LDG.E.U16 R2, desc[UR4][R22.64] ;  /* 0x0000000416027981 */ /* 0x008722000c1e1500 */
[-C--:B------:R-:W-:Y:S01]  /*11d0*/  IADD3 R26, P2, R14, R120.reuse, RZ ;  /* 0x000000780e1a7210 */ /* 0x080fe20007f5e0ff */
[C---:B------:R-:W-:Y:S01]  /*11e0*/  IMAD R29, R0.reuse, 0x74, RZ ;  /* 0x00000074001d7824 */ /* 0x040fe200078e02ff */
[-C--:B------:R-:W-:Y:S01]  /*11f0*/  LEA.HI.X.SX32 R13, R15, R121.reuse, 0x1, P1 ;  /* 0x000000790f0d7211 */ /* 0x080fe200008f0eff */
[----:B------:R-:W-:Y:S01]  /*1200*/  IMAD R15, R0, 0x3a, RZ ;  /* 0x0000003a000f7824 */ /* 0x000fe200078e02ff */
[CC--:B------:R-:W-:Y:S01]  /*1210*/  LEA.HI.X.SX32 R27, R17.reuse, R121.reuse, 0x1, P2 ;  /* 0x00000079111b7211 */ /* 0x0c0fe200010f0eff */
[----:B------:R-:W0:Y:S01]  /*1220*/  LDC R154, c[0x0][0x248] ;  /* 0x00009200ff9a7b82 */ /* 0x000e220000000800 */
[-C--:B-1----:R-:W-:Y:S01]  /*1230*/  IADD3 R10, P0, R17, R120.reuse, RZ ;  /* 0x00000078110a7210 */ /* 0x082fe20007f1e0ff */
[----:B------:R1:W4:Y:S01]  /*1240*/  LDG.E.U16 R39, desc[UR4][R12.64] ;  /* 0x000000040c277981 */ /* 0x000322000c1e1500 */
[----:B---3--:R-:W-:Y:S01]  /*1250*/  IADD3 R22, P2, R62, R120, RZ ;  /* 0x000000783e167210 */ /* 0x008fe20007f5e0ff */
[----:B------:R-:W-:Y:S01]  /*1260*/  IMAD R7, R0, 0x1d, RZ ;  /* 0x0000001d00077824 */ /* 0x000fe200078e02ff */
[----:B------:R-:W-:-:S02]  /*1270*/  LEA.HI.X.SX32 R11, R37, R121, 0x1, P0 ;  /* 0x00000079250b7211 */ /* 0x000fc400000f0eff */
[-C--:B------:R-:W-:Y:S01]  /*1280*/  LEA.HI.X.SX32 R23, R29, R121.reuse, 0x1, P2 ;  /* 0x000000791d177211 */ /* 0x080fe200010f0eff */
[----:B------:R-:W3:Y:S01]  /*1290*/  LDC R166, c[0x0][0x248] ;  /* 0x00009200ffa67b82 */ /* 0x000ee20000000800 */
[-C--:B------:R-:W-:Y:S01]  /*12a0*/  IADD3 R6, P0, R15, R120.reuse, RZ ;  /* 0x000000780f067210 */ /* 0x080fe20007f1e0ff */
[----:B------:R5:W3:Y:S01]  /*12b0*/  LDG.E.U16 R38, desc[UR4][R10.64] ;  /* 0x000000040a267981 */ /* 0x000ae2000c1e1500 */
[-C--:B-1----:R-:W-:Y:S01]  /*12c0*/  IADD3 R12, P1, R29, R120.reuse, RZ ;  /* 0x000000781d0c7210 */ /* 0x082fe20007f3e0ff */
[C---:B------:R-:W-:Y:S01]  /*12d0*/  IMAD R29, R0.reuse, 0x84, RZ ;  /* 0x00000084001d7824 */ /* 0x040fe200078e02ff */
[-C--:B------:R-:W-:Y:S01]  /*12e0*/  LEA.HI.X.SX32 R7, R7, R121.reuse, 0x1, P0 ;  /* 0x0000007907077211 */ /* 0x080fe200000f0eff */
[C---:B------:R-:W-:Y:S01]  /*12f0*/  IMAD R17, R0.reuse, 0x4a, RZ ;  /* 0x0000004a00117824 */ /* 0x040fe200078e02ff */
[----:B--2---:R1:W-:Y:S01]  /*1300*/  STL [R1+0xd0], R30 ;  /* 0x0000d01e01007387 */ /* 0x0043e20000100800 */
[----:B------:R-:W-:Y:S01]  /*1310*/  LEA.HI.X.SX32 R13, R15, R121, 0x1, P1 ;  /* 0x000000790f0d7211 */ /* 0x000fe200008f0eff */
[----:B------:R-:W2:Y:S01]  /*1320*/  LDC R200, c[0x0][0x248] ;  /* 0x00009200ffc87b82 */ /* 0x000ea20000000800 */
[----:B-----5:R-:W-:Y:S01]  /*1330*/  IADD3 R10, P0, R29, R120, RZ ;  /* 0x000000781d0a7210 */ /* 0x020fe20007f1e0ff */
[----:B------:R5:W-:Y:S01]  /*1340*/  STL [R1+0xfc], R28 ;  /* 0x0000fc1c01007387 */ /* 0x000be20000100800 */
[----:B------:R-:W-:-:S02]  /*1350*/  IMAD R15, R0, 0x25, RZ ;  /* 0x00000025000f7824 */ /* 0x000fc400078e02ff */
[-C--:B------:R-:W-:Y:S01]  /*1360*/  LEA.HI.X.SX32 R11, R47, R121.reuse, 0x1, P0 ;  /* 0x000000792f0b7211 */ /* 0x080fe200000f0eff */
[----:B-1----:R1:W2:Y:S02]  /*1370*/  LDG.E.U16 R30, desc[UR4][R26.64] ;  /* 0x000000041a1e7981 */ /* 0x0022a4000c1e1500 */
[----:B------:R-:W0:Y:S02]  /*1380*/  LDC R47, c[0x0][0x248] ;  /* 0x00009200ff2f7b82 */ /* 0x000e240000000800 */
[----:B------:R-:W3:Y:S04]  /*1390*/  LDG.E.U16 R37, desc[UR4][R12.64] ;  /* 0x000000040c257981 */ /* 0x000ee8000c1e1500 */
[----:B-----5:R5:W3:Y:S02]  /*13a0*/  LDG.E.U16 R28, desc[UR4][R6.64] ;  /* 0x00000004061c7981 */ /* 0x020ae4000c1e1500 */
[----:B------:R-:W0:Y:S01]  /*13b0*/  LDC R201, c[0x0][0x248] ;  /* 0x00009200ffc97b82 */ /* 0x000e220000000800 */
[-C--:B-1----:R-:W-:Y:S01]  /*13c0*/  IADD3 R26, P2, R93, R120.reuse, RZ ;  /* 0x000000785d1a7210 */ /* 0x082fe20007f5e0ff */
[----:B------:R1:W-:Y:S03]  /*13d0*/  STL [R1+0xb0], R24 ;  /* 0x0000b01801007387 */ /* 0x0003e60000100800 */
[-C--:B------:R-:W-:Y:S01]  /*13e0*/  LEA.HI.X.SX32 R27, R29, R121.reuse, 0x1, P2 ;  /* 0x000000791d1b7211 */ /* 0x080fe200010f0eff */
[----:B------:R-:W3:Y:S02]  /*13f0*/  LDG.E.U16 R36, desc[UR4][R10.64] ;  /* 0x000000040a247981 */ /* 0x000ee4000c1e1500 */
[----:B------:R-:W0:Y:S01]  /*1400*/  LDC R29, c[0x0][0x248] ;  /* 0x00009200ff1d7b82 */ /* 0x000e220000000800 */
[----:B-----5:R-:W-:Y:S01]  /*1410*/  IADD3 R6, P0, R17, R120, RZ ;  /* 0x0000007811067210 */ /* 0x020fe20007f1e0ff */
[----:B------:R5:W-:Y:S03]  /*1420*/  STL [R1+0x94], R18 ;  /* 0x0000941201007387 */ /* 0x000be60000100800 */
[----:B------:R-:W-:Y:S01]  /*1430*/  LEA.HI.X.SX32 R7, R15, R121, 0x1, P0 ;  /* 0x000000790f077211 */ /* 0x000fe200000f0eff */
[----:B-1----:R1:W3:Y:S02]  /*1440*/  LDG.E.U16 R24, desc[UR4][R22.64] ;  /* 0x0000000416187981 */ /* 0x0022e4000c1e1500 */
[----:B------:R-:W0:Y:S01]  /*1450*/  LDC R199, c[0x0][0x248] ;  /* 0x00009200ffc77b82 */ /* 0x000e220000000800 */
[----:B-----5:R-:W-:-:S02]  /*1460*/  IMAD R18, R0, 0x94, RZ ;  /* 0x0000009400127824 */ /* 0x020fc400078e02ff */
[----:B------:R-:W-:-:S05]  /*1470*/  IMAD R15, R0, 0x5a, RZ ;  /* 0x0000005a000f7824 */ /* 0x000fca00078e02ff */
[----:B------:R-:W5:Y:S01]  /*1480*/  LDC R171, c[0x0][0x248] ;  /* 0x00009200ffab7b82 */ /* 0x000f620000000800 */
[-C--:B-1----:R-:W-:Y:S02]  /*1490*/  IADD3 R22, P2, R218, R120.reuse, RZ ;  /* 0x00000078da167210 */ /* 0x082fe40007f5e0ff */
[-C--:B------:R-:W-:Y:S01]  /*14a0*/  IADD3 R12, P1, R18, R120.reuse, RZ ;  /* 0x00000078120c7210 */ /* 0x080fe20007f3e0ff */
[C---:B------:R-:W-:Y:S01]  /*14b0*/  IMAD R11, R0.reuse, 0x2d, RZ ;  /* 0x0000002d000b7824 */ /* 0x040fe200078e02ff */
[-C--:B------:R-:W-:Y:S02]  /*14c0*/  LEA.HI.X.SX32 R23, R51, R121.reuse, 0x1, P2 ;  /* 0x0000007933177211 */ /* 0x080fe400010f0eff */
[-C--:B------:R-:W-:Y:S01]  /*14d0*/  LEA.HI.X.SX32 R13, R17, R121.reuse, 0x1, P1 ;  /* 0x00000079110d7211 */ /* 0x080fe200008f0eff */
[----:B------:R-:W-:Y:S01]  /*14e0*/  IMAD R17, R0, 0x6a, RZ ;  /* 0x0000006a00117824 */ /* 0x000fe200078e02ff */
[-C--:B------:R-:W-:Y:S01]  /*14f0*/  IADD3 R10, P0, R15, R120.reuse, RZ ;  /* 0x000000780f0a7210 */ /* 0x080fe20007f1e0ff */
[----:B------:R1:W5:Y:S01]  /*1500*/  LDG.E.U16 R34, desc[UR4][R22.64] ;  /* 0x0000000416227981 */ /* 0x000362000c1e1500 */
[----:B------:R-:W0:Y:S02]  /*1510*/  LDC R51, c[0x0][0x248] ;  /* 0x00009200ff337b82 */ /* 0x000e240000000800 */
[----:B------:R-:W-:Y:S01]  /*1520*/  LEA.HI.X.SX32 R11, R11, R121, 0x1, P0 ;  /* 0x000000790b0b7211 */ /* 0x000fe200000f0eff */
[----:B------:R1:W5:Y:S04]  /*1530*/  LDG.E.U16 R35, desc[UR4][R12.64] ;  /* 0x000000040c237981 */ /* 0x000368000c1e1500 */
[----:B------:R-:W5:Y:S01]  /*1540*/  LDG.E.U16 R44, desc[UR4][R10.64] ;  /* 0x000000040a2c7981 */ /* 0x000f62000c1e1500 */
[----:B------:R-:W5:Y:S01]  /*1550*/  LDC R248, c[0x0][0x248] ;  /* 0x00009200fff87b82 */ /* 0x000f620000000800 */
[-C--:B-1----:R-:W-:Y:S01]  /*1560*/  IADD3 R22, P2, R224, R120.reuse, RZ ;  /* 0x00000078e0167210 */ /* 0x082fe20007f5e0ff */
[----:B------:R-:W-:Y:S01]  /*1570*/  IMAD R13, R0, 0x35, RZ ;  /* 0x00000035000d7824 */ /* 0x000fe200078e02ff */
[----:B------:R-:W-:-:S02]  /*1580*/  IADD3 R12, P0, R17, R120, RZ ;  /* 0x00000078110c7210 */ /* 0x000fc40007f1e0ff */
[----:B------:R-:W-:-:S03]  /*1590*/  LEA.HI.X.SX32 R23, R53, R121, 0x1, P2 ;  /* 0x0000007935177211 */ /* 0x000fc600010f0eff */
[----:B------:R-:W1:Y:S01]  /*15a0*/  LDC R246, c[0x0][0x248] ;  /* 0x00009200fff67b82 */ /* 0x000e620000000800 */
[----:B------:R-:W-:Y:S01]  /*15b0*/  LEA.HI.X.SX32 R13, R13, R121, 0x1, P0 ;  /* 0x000000790d0d7211 */ /* 0x000fe200000f0eff */
[----:B------:R-:W5:Y:S06]  /*15c0*/  LDG.E.U16 R32, desc[UR4][R22.64] ;  /* 0x0000000416207981 */ /* 0x000f6c000c1e1500 */
[----:B------:R-:W1:Y:S01]  /*15d0*/  LDC R174, c[0x0][0x248] ;  /* 0x00009200ffae7b82 */ /* 0x000e620000000800 */
[----:B------:R-:W5:Y:S07]  /*15e0*/  LDG.E.U16 R22, desc[UR4][R12.64] ;  /* 0x000000040c167981 */ /* 0x000f6e000c1e1500 */
[----:B------:R-:W1:Y:S08]  /*15f0*/  LDC R244, c[0x0][0x248] ;  /* 0x00009200fff47b82 */ /* 0x000e700000000800 */
        /* <DEDUP_REMOVED lines=20> */
[----:B------:R-:W1:Y:S01]  /*1740*/  LDC R243, c[0x0][0x248] ;  /* 0x00009200fff37b82 */ /* 0x000e620000000800 */
[----:B----4-:R4:W-:Y:S04]  /*1750*/  STL [R1+0xec], R8 ;  /* 0x0000ec0801007387 */ /* 0x0109e80000100800 */
[----:B------:R0:W-:Y:S04]  /*1760*/  STL [R1+0x7c], R2 ;  /* 0x00007c0201007387 */ /* 0x0001e80000100800 */
[----:B----4-:R-:W4:Y:S04]  /*1770*/  LDG.E.U16 R8, desc[UR4][R26.64] ;  /* 0x000000041a087981 */ /* 0x010f28000c1e1500 */
[----:B0-----:R0:W5:Y:S02]  /*1780*/  LDG.E.U16 R2, desc[UR4][R6.64] ;  /* 0x0000000406027981 */ /* 0x001164000c1e1500 */
[----:B0-----:R-:W-:-:S04]  /*1790*/  IADD3 R6, P1, R221, R120, RZ ;  /* 0x00000078dd067210 */ /* 0x001fc80007f3e0ff */
[----:B------:R-:W-:Y:S02]  /*17a0*/  LEA.HI.X.SX32 R7, R15, R121, 0x1, P1 ;  /* 0x000000790f077211 */ /* 0x000fe400008f0eff */
[----:B------:R-:W-:-:S03]  /*17b0*/  SHF.L.U32 R11, R0, 0x4, RZ ;  /* 0x00000004000b7819 */ /* 0x000fc600000006ff */
[----:B------:R0:W5:Y:S04]  /*17c0*/  LDG.E.U16 R33, desc[UR4][R6.64] ;  /* 0x0000000406217981 */ /* 0x000168000c1e1500 */
[----:B--2---:R-:W-:Y:S04]  /*17d0*/  STL [R1+0x64], R30 ;  /* 0x0000641e01007387 */ /* 0x004fe80000100800 */
[----:B---3--:R2:W-:Y:S01]  /*17e0*/  STL [R1+0xdc], R28 ;  /* 0x0000dc1c01007387 */ /* 0x0085e20000100800 */
[-C--:B0-----:R-:W-:Y:S02]  /*17f0*/  LEA R6, P1, R29, R120.reuse, 0x5 ;  /* 0x000000781d067211 */ /* 0x081fe400078228ff */
[----:B------:R-:W-:Y:S01]  /*1800*/  SHF.L.U32 R15, R0, 0x3, RZ ;  /* 0x00000003000f7819 */ /* 0x000fe200000006ff */
[----:B------:R-:W0:Y:S01]  /*1810*/  LDC R29, c[0x0][0x248] ;  /* 0x00009200ff1d7b82 */ /* 0x000e220000000800 */
[----:B------:R-:W-:-:S07]  /*1820*/  LEA R56, P0, R57, R120, 0x4 ;  /* 0x0000007839387211 */ /* 0x000fce00078020ff */
[----:B--2---:R-:W2:Y:S01]  /*1830*/  LDC R28, c[0x0][0x248] ;  /* 0x00009200ff1c7b82 */ /* 0x004ea20000000800 */
[----:B------:R3:W-:Y:S01]  /*1840*/  STL [R1+0x4c], R24 ;  /* 0x00004c1801007387 */ /* 0x0007e20000100800 */
[----:B------:R-:W-:-:S06]  /*1850*/  LEA.HI.X.SX32 R7, R11, R121, 0x1, P1 ;  /* 0x000000790b077211 */ /* 0x000fcc00008f0eff */
[----:B------:R-:W1:Y:S01]  /*1860*/  LDC R30, c[0x0][0x248] ;  /* 0x00009200ff1e7b82 */ /* 0x000e620000000800 */
[----:B------:R-:W-:Y:S01]  /*1870*/  LEA.HI.X.SX32 R57, R15, R121, 0x1, P0 ;  /* 0x000000790f397211 */ /* 0x000fe200000f0eff */
[----:B------:R0:W5:Y:S06]  /*1880*/  LDG.E.U16 R53, desc[UR4][R6.64] ;  /* 0x0000000406357981 */ /* 0x00016c000c1e1500 */
[----:B---3--:R-:W3:Y:S01]  /*1890*/  LDC R24, c[0x0][0x248] ;  /* 0x00009200ff187b82 */ /* 0x008ee20000000800 */
[----:B------:R-:W-:Y:S02]  /*18a0*/  SHF.L.U32 R15, R0, 0x7, RZ ;  /* 0x00000007000f7819 */ /* 0x000fe400000006ff */
[----:B------:R-:W-:-:S02]  /*18b0*/  IADD3 R26, P2, R225, R120, RZ ;  /* 0x00000078e11a7210 */ /* 0x000fc40007f5e0ff */
[----:B------:R-:W-:Y:S01]  /*18c0*/  SHF.L.U32 R13, R0, 0x5, RZ ;  /* 0x00000005000d7819 */ /* 0x000fe200000006ff */
[----:B0-----:R-:W-:Y:S01]  /*18d0*/  IMAD R29, R29, 0x230, RZ ;  /* 0x000002301d1d7824 */ /* 0x001fe200078e02ff */
[-C--:B------:R-:W-:Y:S01]  /*18e0*/  LEA R6, P1, R51, R120.reuse, 0x8 ;  /* 0x0000007833067211 */ /* 0x080fe200078240ff */
[----:B------:R-:W5:Y:S01]  /*18f0*/  LDG.E.U16 R56, desc[UR4][R56.64] ;  /* 0x0000000438387981 */ /* 0x000f62000c1e1500 */
[-C--:B------:R-:W-:Y:S02]  /*1900*/  LEA.HI.X.SX32 R27, R17, R121.reuse, 0x1, P2 ;  /* 0x00000079111b7211 */ /* 0x080fe400010f0eff */
[----:B------:R-:W-:Y:S02]  /*1910*/  LEA.HI.X.SX32 R7, R15, R121, 0x1, P1 ;  /* 0x000000790f077211 */ /* 0x000fe400008f0eff */
[-C--:B------:R-:W-:Y:S02]  /*1920*/  LEA R10, P2, R31, R120.reuse, 0x6 ;  /* 0x000000781f0a7211 */ /* 0x080fe400078430ff */
[----:B------:R3:W5:Y:S01]  /*1930*/  LDG.E.U16 R31, desc[UR4][R26.64] ;  /* 0x000000041a1f7981 */ /* 0x000762000c1e1500 */
[----:B------:R-:W-:-:S02]  /*1940*/  LEA R12, P0, R47, R120, 0x7 ;  /* 0x000000782f0c7211 */ /* 0x000fc400078038ff */
[-C--:B------:R-:W-:Y:S01]  /*1950*/  LEA.HI.X.SX32 R11, R13, R121.reuse, 0x1, P2 ;  /* 0x000000790d0b7211 */ /* 0x080fe200010f0eff */
[----:B------:R-:W5:Y:S01]  /*1960*/  LDG.E.U16 R52, desc[UR4][R6.64] ;  /* 0x0000000406347981 */ /* 0x000f62000c1e1500 */
[C---:B------:R-:W-:Y:S02]  /*1970*/  SHF.L.U32 R13, R0.reuse, 0x6, RZ ;  /* 0x00000006000d7819 */ /* 0x040fe400000006ff */
[----:B------:R-:W-:Y:S01]  /*1980*/  SHF.L.U32 R17, R0, 0x8, RZ ;  /* 0x0000000800117819 */ /* 0x000fe200000006ff */
[----:B------:R2:W5:Y:S01]  /*1990*/  LDG.E.U16 R54, desc[UR4][R10.64] ;  /* 0x000000040a367981 */ /* 0x000562000c1e1500 */
[----:B---3--:R-:W-:Y:S01]  /*19a0*/  IMAD R27, R24, 0x210, RZ ;  /* 0x00000210181b7824 */ /* 0x008fe200078e02ff */
[----:B------:R-:W-:Y:S01]  /*19b0*/  LEA.HI.X.SX32 R13, R13, R121, 0x1, P0 ;  /* 0x000000790d0d7211 */ /* 0x000fe200000f0eff */
[----:B------:R-:W0:Y:S03]  /*19c0*/  LDC R24, c[0x0][0x248] ;  /* 0x00009200ff187b82 */ /* 0x000e260000000800 */
[----:B------:R-:W-:Y:S01]  /*19d0*/  IADD3 R26, P0, R27, R120, RZ ;  /* 0x000000781b1a7210 */ /* 0x000fe20007f1e0ff */
[----:B------:R1:W3:Y:S01]  /*19e0*/  LDG.E.U16 R51, desc[UR4][R12.64] ;  /* 0x000000040c337981 */ /* 0x0002e2000c1e1500 */
[----:B--2---:R-:W-:-:S02]  /*19f0*/  IMAD R11, R28, 0x220, RZ ;  /* 0x000002201c0b7824 */ /* 0x004fc400078e02ff */
[----:B------:R-:W-:-:S03]  /*1a00*/  LEA.HI.X.SX32 R27, R93, R121, 0x1, P0 ;  /* 0x000000795d1b7211 */ /* 0x000fc600000f0eff */
[-C--:B------:R-:W-:Y:S01]  /*1a10*/  IADD3 R28, P1, R11, R120.reuse, RZ ;  /* 0x000000780b1c7210 */ /* 0x080fe20007f3e0ff */
[----:B-1----:R-:W-:Y:S02]  /*1a20*/  IMAD R13, R30, 0x240, RZ ;  /* 0x000002401e0d7824 */ /* 0x002fe400078e02ff */
[C---:B------:R-:W-:Y:S02]  /*1a30*/  IMAD R183, R0.reuse, 0x9a, RZ ;  /* 0x0000009a00b77824 */ /* 0x040fe400078e02ff */
[C---:B------:R-:W-:Y:S02]  /*1a40*/  IMAD R187, R0.reuse, 0xaa, RZ ;  /* 0x000000aa00bb7824 */ /* 0x040fe400078e02ff */
[C---:B------:R-:W-:Y:S02]  /*1a50*/  IMAD R189, R0.reuse, 0xba, RZ ;  /* 0x000000ba00bd7824 */ /* 0x040fe400078e02ff */
[C---:B------:R-:W-:Y:S02]  /*1a60*/  IMAD R191, R0.reuse, 0xca, RZ ;  /* 0x000000ca00bf7824 */ /* 0x040fe400078e02ff */
[----:B------:R-:W-:Y:S01]  /*1a70*/  IMAD R193, R0, 0xda, RZ ;  /* 0x000000da00c17824 */ /* 0x000fe200078e02ff */
[----:B----4-:R1:W-:Y:S04]  /*1a80*/  STL [R1+0x3c], R8 ;  /* 0x00003c0801007387 */ /* 0x0103e80000100800 */
[----:B-----5:R2:W-:Y:S01]  /*1a90*/  STL [R1+0xcc], R2 ;  /* 0x0000cc0201007387 */ /* 0x0205e20000100800 */
[----:B-1----:R-:W1:Y:S08]  /*1aa0*/  LDC R8, c[0x0][0x248] ;  /* 0x00009200ff087b82 */ /* 0x002e700000000800 */
[----:B--2---:R-:W2:Y:S01]  /*1ab0*/  LDC R2, c[0x0][0x248] ;  /* 0x00009200ff027b82 */ /* 0x004ea20000000800 */
[----:B------:R4:W-:Y:S04]  /*1ac0*/  STL [R1+0xbc], R44 ;  /* 0x0000bc2c01007387 */ /* 0x0009e80000100800 */
[----:B------:R5:W-:Y:S04]  /*1ad0*/  STL [R1+0xac], R22 ;  /* 0x0000ac1601007387 */ /* 0x000be80000100800 */
[----:B----4-:R-:W4:Y:S01]  /*1ae0*/  LDG.E.U16 R44, desc[UR4][R26.64] ;  /* 0x000000041a2c7981 */ /* 0x010f22000c1e1500 */
[----:B-----5:R-:W-:Y:S01]  /*1af0*/  LEA R22, P2, R95, R120, 0x9 ;  /* 0x000000785f167211 */ /* 0x020fe200078448ff */
[----:B--2---:R-:W-:-:S02]  /*1b00*/  IMAD R15, R2, 0x110, RZ ;  /* 0x00000110020f7824 */ /* 0x004fc400078e02ff */
[----:B------:R-:W2:Y:S01]  /*1b10*/  LDC R2, c[0x0][0x248] ;  /* 0x00009200ff027b82 */ /* 0x000ea20000000800 */
[----:B------:R-:W-:Y:S02]  /*1b20*/  LEA.HI.X.SX32 R23, R17, R121, 0x1, P2 ;  /* 0x0000007911177211 */ /* 0x000fe400010f0eff */
[----:B------:R-:W-:-:S03]  /*1b30*/  IADD3 R10, P0, R15, R120, RZ ;  /* 0x000000780f0a7210 */ /* 0x000fc60007f1e0ff */
[----:B------:R5:W3:Y:S01]  /*1b40*/  LDG.E.U16 R48, desc[UR4][R22.64] ;  /* 0x0000000416307981 */ /* 0x000ae2000c1e1500 */
[-C--:B------:R-:W-:Y:S01]  /*1b50*/  LEA.HI.X.SX32 R11, R91, R121.reuse, 0x1, P0 ;  /* 0x000000795b0b7211 */ /* 0x080fe200000f0eff */
[----:B-1----:R-:W-:Y:S01]  /*1b60*/  IMAD R57, R8, 0x118, RZ ;  /* 0x0000011808397824 */ /* 0x002fe200078e02ff */
[-C--:B------:R-:W-:Y:S01]  /*1b70*/  IADD3 R90, P0, R13, R120.reuse, RZ ;  /* 0x000000780d5a7210 */ /* 0x080fe20007f1e0ff */
[C---:B------:R-:W-:Y:S02]  /*1b80*/  IMAD R13, R0.reuse, 0x3d, RZ ;  /* 0x0000003d000d7824 */ /* 0x040fe400078e02ff */
[----:B------:R1:W3:Y:S01]  /*1b90*/  LDG.E.U16 R47, desc[UR4][R10.64] ;  /* 0x000000040a2f7981 */ /* 0x0002e2000c1e1500 */
[----:B-----5:R-:W-:Y:S02]  /*1ba0*/  IADD3 R22, P2, R29, R120, RZ ;  /* 0x000000781d167210 */ /* 0x020fe40007f5e0ff */
[-C--:B------:R-:W-:Y:S01]  /*1bb0*/  LEA.HI.X.SX32 R29, R15, R121.reuse, 0x1, P1 ;  /* 0x000000790f1d7211 */ /* 0x080fe200008f0eff */
[----:B------:R-:W-:Y:S01]  /*1bc0*/  IMAD R15, R0, 0x7a, RZ ;  /* 0x0000007a000f7824 */ /* 0x000fe200078e02ff */
[----:B------:R-:W-:-:S02]  /*1bd0*/  LEA.HI.X.SX32 R91, R50, R121, 0x1, P0 ;  /* 0x00000079325b7211 */ /* 0x000fc400000f0eff */
[-C--:B------:R-:W-:Y:S01]  /*1be0*/  IADD3 R6, P1, R226, R120.reuse, RZ ;  /* 0x00000078e2067210 */ /* 0x080fe20007f3e0ff */
[----:B--2---:R-:W-:Y:S01]  /*1bf0*/  IMAD R93, R2, 0x250, RZ ;  /* 0x00000250025d7824 */ /* 0x004fe200078e02ff */
[-C--:B------:R-:W-:Y:S01]  /*1c00*/  LEA.HI.X.SX32 R23, R57, R121.reuse, 0x1, P2 ;  /* 0x0000007939177211 */ /* 0x080fe200010f0eff */
[----:B------:R2:W5:Y:S01]  /*1c10*/  LDG.E.U16 R27, desc[UR4][R90.64] ;  /* 0x000000045a1b7981 */ /* 0x000562000c1e1500 */
[-C--:B------:R-:W-:Y:S02]  /*1c20*/  IADD3 R2, P0, R15, R120.reuse, RZ ;  /* 0x000000780f027210 */ /* 0x080fe40007f1e0ff */
[----:B------:R-:W-:Y:S01]  /*1c30*/  IADD3 R12, P2, R229, R120, RZ ;  /* 0x00000078e50c7210 */ /* 0x000fe20007f5e0ff */
[----:B-1----:R-:W-:Y:S01]  /*1c40*/  IMAD R11, R0, 0x45, RZ ;  /* 0x00000045000b7824 */ /* 0x002fe200078e02ff */
[-C--:B------:R-:W-:Y:S01]  /*1c50*/  LEA.HI.X.SX32 R7, R3, R121.reuse, 0x1, P1 ;  /* 0x0000007903077211 */ /* 0x080fe200008f0eff */
[----:B------:R1:W5:Y:S01]  /*1c60*/  LDG.E.U16 R17, desc[UR4][R22.64] ;  /* 0x0000000416117981 */ /* 0x000362000c1e1500 */
[----:B------:R-:W-:-:S02]  /*1c70*/  LEA.HI.X.SX32 R3, R13, R121, 0x1, P0 ;  /* 0x000000790d037211 */ /* 0x000fc400000f0eff */
[-C--:B------:R-:W-:Y:S01]  /*1c80*/  LEA.HI.X.SX32 R13, R15, R121.reuse, 0x1, P2 ;  /* 0x000000790f0d7211 */ /* 0x080fe200010f0eff */
[----:B--2---:R-:W-:Y:S01]  /*1c90*/  IMAD R91, R0, 0x85, RZ ;  /* 0x00000085005b7824 */ /* 0x004fe200078e02ff */
[-C--:B------:R-:W-:Y:S01]  /*1ca0*/  IADD3 R90, P2, R182, R120.reuse, RZ ;  /* 0x00000078b65a7210 */ /* 0x080fe20007f5e0ff */
[----:B0-----:R-:W-:Y:S01]  /*1cb0*/  IMAD R26, R24, 0x128, RZ ;  /* 0x00000128181a7824 */ /* 0x001fe200078e02ff */
[-C--:B------:R-:W-:Y:S01]  /*1cc0*/  IADD3 R10, P0, R185, R120.reuse, RZ ;  /* 0x00000078b90a7210 */ /* 0x080fe20007f1e0ff */
[----:B------:R0:W2:Y:S01]  /*1cd0*/  LDG.E.U16 R8, desc[UR4][R2.64] ;  /* 0x0000000402087981 */ /* 0x0000a2000c1e1500 */
[-C--:B------:R-:W-:Y:S02]  /*1ce0*/  LEA.HI.X.SX32 R91, R91, R121.reuse, 0x1, P2 ;  /* 0x000000795b5b7211 */ /* 0x080fe400010f0eff */
[-C--:B-1----:R-:W-:Y:S01]  /*1cf0*/  IADD3 R22, P1, R93, R120.reuse, RZ ;  /* 0x000000785d167210 */ /* 0x082fe20007f3e0ff */
[----:B------:R1:W5:Y:S01]  /*1d00*/  LDG.E.U16 R30, desc[UR4][R6.64] ;  /* 0x00000004061e7981 */ /* 0x000362000c1e1500 */
[-C--:B------:R-:W-:Y:S01]  /*1d10*/  LEA.HI.X.SX32 R11, R11, R121.reuse, 0x1, P0 ;  /* 0x000000790b0b7211 */ /* 0x080fe200000f0eff */
[----:B------:R-:W-:Y:S01]  /*1d20*/  IMAD R93, R0, 0x4d, RZ ;  /* 0x0000004d005d7824 */ /* 0x000fe200078e02ff */
[----:B------:R-:W-:Y:S01]  /*1d30*/  LEA.HI.X.SX32 R23, R26, R121, 0x1, P1 ;  /* 0x000000791a177211 */ /* 0x000fe200008f0eff */
[----:B------:R-:W4:Y:S01]  /*1d40*/  LDG.E.U16 R94, desc[UR4][R90.64] ;  /* 0x000000045a5e7981 */ /* 0x000f22000c1e1500 */
[----:B0-----:R-:W-:Y:S01]  /*1d50*/  IMAD R3, R0, 0x55, RZ ;  /* 0x0000005500037824 */ /* 0x001fe200078e02ff */
[----:B------:R-:W-:-:S02]  /*1d60*/  IADD3 R2, P2, R187, R120, RZ ;  /* 0x00000078bb027210 */ /* 0x000fc40007f5e0ff */
[----:B------:R-:W5:Y:S01]  /*1d70*/  LDG.E.U16 R28, desc[UR4][R28.64] ;  /* 0x000000041c1c7981 */ /* 0x000f62000c1e1500 */
[----:B-1----:R-:W-:-:S03]  /*1d80*/  IADD3 R6, P1, R183, R120, RZ ;  /* 0x00000078b7067210 */ /* 0x002fc60007f3e0ff */
[----:B------:R0:W5:Y:S04]  /*1d90*/  LDG.E.U16 R15, desc[UR4][R22.64] ;  /* 0x00000004160f7981 */ /* 0x000168000c1e1500 */
[----:B------:R-:W3:Y:S01]  /*1da0*/  LDG.E.U16 R91, desc[UR4][R10.64] ;  /* 0x000000040a5b7981 */ /* 0x000ee2000c1e1500 */
[-C--:B------:R-:W-:Y:S02]  /*1db0*/  LEA.HI.X.SX32 R7, R93, R121.reuse, 0x1, P1 ;  /* 0x000000795d077211 */ /* 0x080fe400008f0eff */
[----:B------:R-:W-:Y:S01]  /*1dc0*/  LEA.HI.X.SX32 R3, R3, R121, 0x1, P2 ;  /* 0x0000007903037211 */ /* 0x000fe200010f0eff */
[----:B------:R1:W5:Y:S04]  /*1dd0*/  LDG.E.U16 R29, desc[UR4][R12.64] ;  /* 0x000000040c1d7981 */ /* 0x000368000c1e1500 */
[----:B------:R-:W5:Y:S04]  /*1de0*/  LDG.E.U16 R66, desc[UR4][R6.64] ;  /* 0x0000000406427981 */ /* 0x000f68000c1e1500 */
[----:B------:R1:W5:Y:S01]  /*1df0*/  LDG.E.U16 R24, desc[UR4][R2.64] ;  /* 0x0000000402187981 */ /* 0x000362000c1e1500 */
[-C--:B0-----:R-:W-:Y:S01]  /*1e00*/  IADD3 R22, P0, R189, R120.reuse, RZ ;  /* 0x00000078bd167210 */ /* 0x081fe20007f1e0ff */
[C---:B-1----:R-:W-:Y:S01]  /*1e10*/  IMAD R13, R0.reuse, 0x5d, RZ ;  /* 0x0000005d000d7824 */ /* 0x042fe200078e02ff */
[----:B------:R-:W-:Y:S01]  /*1e20*/  IADD3 R12, P1, R191, R120, RZ ;  /* 0x00000078bf0c7210 */ /* 0x000fe20007f3e0ff */
[----:B------:R-:W-:-:S03]  /*1e30*/  IMAD R93, R0, 0x65, RZ ;  /* 0x00000065005d7824 */ /* 0x000fc600078e02ff */
[-C--:B------:R-:W-:Y:S02]  /*1e40*/  LEA.HI.X.SX32 R23, R13, R121.reuse, 0x1, P0 ;  /* 0x000000790d177211 */ /* 0x080fe400000f0eff */
[-C--:B------:R-:W-:Y:S01]  /*1e50*/  LEA.HI.X.SX32 R13, R93, R121.reuse, 0x1, P1 ;  /* 0x000000795d0d7211 */ /* 0x080fe200008f0eff */
[----:B------:R-:W-:Y:S01]  /*1e60*/  IMAD R11, R0, 0x6d, RZ ;  /* 0x0000006d000b7824 */ /* 0x000fe200078e02ff */
[----:B------:R-:W-:Y:S01]  /*1e70*/  IADD3 R10, P0, R193, R120, RZ ;  /* 0x00000078c10a7210 */ /* 0x000fe20007f1e0ff */
[----:B------:R0:W5:Y:S04]  /*1e80*/  LDG.E.U16 R92, desc[UR4][R22.64] ;  /* 0x00000004165c7981 */ /* 0x000168000c1e1500 */
[----:B------:R1:W5:Y:S01]  /*1e90*/  LDG.E.U16 R90, desc[UR4][R12.64] ;  /* 0x000000040c5a7981 */ /* 0x000362000c1e1500 */
[----:B------:R-:W-:-:S05]  /*1ea0*/  LEA.HI.X.SX32 R11, R11, R121, 0x1, P0 ;  /* 0x000000790b0b7211 */ /* 0x000fca00000f0eff */
[----:B------:R1:W5:Y:S01]  /*1eb0*/  LDG.E.U16 R70, desc[UR4][R10.64] ;  /* 0x000000040a467981 */ /* 0x000362000c1e1500 */
[C---:B------:R-:W-:Y:S02]  /*1ec0*/  IMAD R195, R0.reuse, 0xea, RZ ;  /* 0x000000ea00c37824 */ /* 0x040fe400078e02ff */
[----:B------:R-:W-:-:S03]  /*1ed0*/  IMAD R3, R0, 0x75, RZ ;  /* 0x0000007500037824 */ /* 0x000fc600078e02ff */
[----:B------:R-:W-:-:S04]  /*1ee0*/  IADD3 R2, P1, R195, R120, RZ ;  /* 0x00000078c3027210 */ /* 0x000fc80007f3e0ff */
[----:B------:R-:W-:Y:S01]  /*1ef0*/  LEA.HI.X.SX32 R3, R3, R121, 0x1, P1 ;  /* 0x0000007903037211 */ /* 0x000fe200008f0eff */
[----:B------:R-:W-:-:S04]  /*1f00*/  IMAD R214, R0, 0xfa, RZ ;  /* 0x000000fa00d67824 */ /* 0x000fc800078e02ff */
[----:B------:R4:W5:Y:S01]  /*1f10*/  LDG.E.U16 R22, desc[UR4][R2.64] ;  /* 0x0000000402167981 */ /* 0x000962000c1e1500 */
[----:B------:R-:W-:Y:S01]  /*1f20*/  IMAD R7, R0, 0x7d, RZ ;  /* 0x0000007d00077824 */ /* 0x000fe200078e02ff */
[----:B------:R-:W-:Y:S01]  /*1f30*/  IADD3 R6, P0, R214, R120, RZ ;  /* 0x00000078d6067210 */ /* 0x000fe20007f1e0ff */
[----:B0-----:R-:W-:-:S03]  /*1f40*/  IMAD R23, R0, 0x6, RZ ;  /* 0x0000000600177824 */ /* 0x001fc600078e02ff */
[----:B------:R-:W-:Y:S02]  /*1f50*/  LEA.HI.X.SX32 R7, R7, R121, 0x1, P0 ;  /* 0x0000007907077211 */ /* 0x000fe400000f0eff */
[----:B-1----:R-:W-:-:S03]  /*1f60*/  LEA R13, R0, R0, 0x1 ;  /* 0x00000000000d7211 */ /* 0x002fc600078e08ff */
[----:B------:R-:W5:Y:S01]  /*1f70*/  LDG.E.U16 R12, desc[UR4][R6.64] ;  /* 0x00000004060c7981 */ /* 0x000f62000c1e1500 */
[----:B------:R-:W-:-:S04]  /*1f80*/  IADD3 R162, P0, R23, R120, RZ ;  /* 0x0000007817a27210 */ /* 0x000fc80007f1e0ff */
[----:B------:R-:W-:Y:S02]  /*1f90*/  LEA.HI.X.SX32 R163, R13, R121, 0x1, P0 ;  /* 0x000000790da37211 */ /* 0x000fe400000f0eff */
[C---:B------:R-:W-:Y:S01]  /*1fa0*/  LEA R11, R0.reuse, -R0, 0x3 ;  /* 0x80000000000b7211 */ /* 0x040fe200078e18ff */
[----:B--2---:R0:W-:Y:S01]  /*1fb0*/  STL [R1+0x9c], R8 ;  /* 0x00009c0801007387 */ /* 0x0041e20000100800 */
[C---:B------:R-:W-:Y:S02]  /*1fc0*/  IMAD R13, R0.reuse, 0xb, RZ ;  /* 0x0000000b000d7824 */ /* 0x040fe400078e02ff */
[C---:B------:R-:W-:Y:S01]  /*1fd0*/  IMAD R95, R0.reuse, 0x8c, RZ ;  /* 0x0000008c005f7824 */ /* 0x040fe200078e02ff */
[----:B------:R1:W2:Y:S01]  /*1fe0*/  LDG.E.U16 R162, desc[UR4][R162.64] ;  /* 0x00000004a2a27981 */ /* 0x0002a2000c1e1500 */
[----:B0-----:R-:W-:-:S03]  /*1ff0*/  IMAD R8, R0, 0x104, RZ ;  /* 0x0000010400087824 */ /* 0x001fc600078e02ff */
[----:B----4-:R-:W-:Y:S01]  /*2000*/  STL [R1+0x38], R94 ;  /* 0x0000385e01007387 */ /* 0x010fe20000100800 */
[C---:B------:R-:W-:Y:S02]  /*2010*/  IMAD R216, R0.reuse, 0x9c, RZ ;  /* 0x0000009c00d87824 */ /* 0x040fe400078e02ff */
[----:B------:R-:W-:Y:S01]  /*2020*/  IMAD R217, R0, 0xac, RZ ;  /* 0x000000ac00d97824 */ /* 0x000fe200078e02ff */
[-C--:B------:R-:W-:Y:S01]  /*2030*/  IADD3 R2, P1, R8, R120.reuse, RZ ;  /* 0x0000007808027210 */ /* 0x080fe20007f3e0ff */
[C---:B------:R-:W-:Y:S01]  /*2040*/  IMAD R220, R0.reuse, 0xbc, RZ ;  /* 0x000000bc00dc7824 */ /* 0x040fe200078e02ff */
[----:B-1----:R-:W0:Y:S01]  /*2050*/  LDC R163, c[0x0][0x248] ;  /* 0x00009200ffa37b82 */ /* 0x002e220000000800 */
[----:B---3--:R1:W-:Y:S01]  /*2060*/  STL [R1+0x90], R91 ;  /* 0x0000905b01007387 */ /* 0x0083e20000100800 */
[-C--:B------:R-:W-:Y:S01]  /*2070*/  LEA.HI.X.SX32 R3, R73, R121.reuse, 0x1, P1 ;  /* 0x0000007949037211 */ /* 0x080fe200008f0eff */
[C---:B-1----:R-:W-:Y:S02]  /*2080*/  IMAD R91, R0.reuse, 0xc, RZ ;  /* 0x0000000c005b7824 */ /* 0x042fe400078e02ff */
[----:B-----5:R1:W-:Y:S03]  /*2090*/  STL [R1+0x84], R66 ;  /* 0x0000844201007387 */ /* 0x0203e60000100800 */
[----:B------:R-:W-:Y:S01]  /*20a0*/  IADD3 R6, P1, R91, R120, RZ ;  /* 0x000000785b067210 */ /* 0x000fe20007f3e0ff */
[----:B------:R3:W-:Y:S03]  /*20b0*/  STL [R1+0x78], R24 ;  /* 0x0000781801007387 */ /* 0x0007e60000100800 */
[----:B------:R-:W-:Y:S01]  /*20c0*/  LEA.HI.X.SX32 R7, R23, R121, 0x1, P1 ;  /* 0x0000007917077211 */ /* 0x000fe200008f0eff */
[----:B------:R-:W-:-:S04]  /*20d0*/  IMAD R23, R0, 0xe, RZ ;  /* 0x0000000e00177824 */ /* 0x000fc800078e02ff */
[----:B-1----:R-:W4:Y:S04]  /*20e0*/  LDG.E.U16 R66, desc[UR4][R6.64] ;  /* 0x0000000406427981 */ /* 0x002f28000c1e1500 */
[----:B---3--:R1:W3:Y:S01]  /*20f0*/  LDG.E.U16 R24, desc[UR4][R2.64] ;  /* 0x0000000402187981 */ /* 0x0082e2000c1e1500 */
[----:B------:R-:W-:Y:S01]  /*2100*/  IMAD R73, R0, 0x1c, RZ ;  /* 0x0000001c00497824 */ /* 0x000fe200078e02ff */
[----:B-1----:R-:W-:-:S04]  /*2110*/  IADD3 R2, P0, R71, R120, RZ ;  /* 0x0000007847027210 */ /* 0x002fc80007f1e0ff */
[-C--:B------:R-:W-:Y:S02]  /*2120*/  LEA.HI.X.SX32 R3, R91, R121.reuse, 0x1, P0 ;  /* 0x000000795b037211 */ /* 0x080fe400000f0eff */
[-C--:B------:R-:W-:Y:S01]  /*2130*/  IADD3 R10, P0, R23, R120.reuse, RZ ;  /* 0x00000078170a7210 */ /* 0x080fe20007f1e0ff */
[----:B------:R-:W-:Y:S03]  /*2140*/  STL [R1+0x6c], R92 ;  /* 0x00006c5c01007387 */ /* 0x000fe60000100800 */
[----:B------:R-:W-:Y:S01]  /*2150*/  LEA.HI.X.SX32 R11, R11, R121, 0x1, P0 ;  /* 0x000000790b0b7211 */ /* 0x000fe200000f0eff */
[----:B------:R1:W5:Y:S01]  /*2160*/  LDG.E.U16 R8, desc[UR4][R2.64] ;  /* 0x0000000402087981 */ /* 0x000362000c1e1500 */
[----:B------:R-:W-:-:S03]  /*2170*/  IADD3 R6, P1, R73, R120, RZ ;  /* 0x0000007849067210 */ /* 0x000fc60007f3e0ff */
[----:B------:R0:W-:Y:S01]  /*2180*/  STL [R1+0x60], R90 ;  /* 0x0000605a01007387 */ /* 0x0001e20000100800 */
[----:B------:R-:W-:-:S03]  /*2190*/  LEA.HI.X.SX32 R7, R23, R121, 0x1, P1 ;  /* 0x0000007917077211 */ /* 0x000fc600008f0eff */
[----:B0-----:R0:W2:Y:S04]  /*21a0*/  LDG.E.U16 R90, desc[UR4][R10.64] ;  /* 0x000000040a5a7981 */ /* 0x0010a8000c1e1500 */
[----:B------:R1:W-:Y:S04]  /*21b0*/  STL [R1+0x54], R70 ;  /* 0x0000544601007387 */ /* 0x0003e80000100800 */
[----:B-1----:R1:W3:Y:S01]  /*21c0*/  LDG.E.U16 R70, desc[UR4][R6.64] ;  /* 0x0000000406467981 */ /* 0x0022e2000c1e1500 */
[----:B------:R-:W-:Y:S01]  /*21d0*/  IMAD R71, R0, 0x16, RZ ;  /* 0x0000001600477824 */ /* 0x000fe200078e02ff */
[----:B------:R-:W-:-:S04]  /*21e0*/  IADD3 R2, P2, R67, R120, RZ ;  /* 0x0000007843027210 */ /* 0x000fc80007f5e0ff */
[----:B------:R-:W-:Y:S02]  /*21f0*/  IADD3 R160, P0, R71, R120, RZ ;  /* 0x0000007847a07210 */ /* 0x000fe40007f1e0ff */
[-C--:B------:R-:W-:Y:S02]  /*2200*/  LEA.HI.X.SX32 R3, R73, R121.reuse, 0x1, P2 ;  /* 0x0000007949037211 */ /* 0x080fe400010f0eff */
[----:B------:R-:W-:Y:S01]  /*2210*/  LEA.HI.X.SX32 R161, R13, R121, 0x1, P0 ;  /* 0x000000790da17211 */ /* 0x000fe200000f0eff */
[C---:B------:R-:W-:Y:S01]  /*2220*/  IMAD R13, R0.reuse, 0x2c, RZ ;  /* 0x0000002c000d7824 */ /* 0x040fe200078e02ff */
[----:B------:R1:W-:Y:S01]  /*2230*/  STL [R1+0x48], R22 ;  /* 0x0000481601007387 */ /* 0x0003e20000100800 */
[C---:B------:R-:W-:Y:S02]  /*2240*/  IMAD R23, R0.reuse, 0x1e, RZ ;  /* 0x0000001e00177824 */ /* 0x040fe400078e02ff */
[C---:B------:R-:W-:Y:S01]  /*2250*/  IMAD R67, R0.reuse, 0x3c, RZ ;  /* 0x0000003c00437824 */ /* 0x040fe200078e02ff */
[C---:B0-----:R-:W-:Y:S01]  /*2260*/  LEA R11, R0.reuse, -R0, 0x4 ;  /* 0x80000000000b7211 */ /* 0x041fe200078e20ff */
[----:B------:R-:W-:Y:S01]  /*2270*/  IMAD R73, R0, 0xd8, RZ ;  /* 0x000000d800497824 */ /* 0x000fe200078e02ff */
[----:B------:R0:W3:Y:S04]  /*2280*/  LDG.E.U16 R160, desc[UR4][R160.64] ;  /* 0x00000004a0a07981 */ /* 0x0000e8000c1e1500 */
[----:B-1----:R1:W3:Y:S01]  /*2290*/  LDG.E.U16 R22, desc[UR4][R2.64] ;  /* 0x0000000402167981 */ /* 0x0022e2000c1e1500 */
[----:B------:R-:W-:-:S03]  /*22a0*/  IADD3 R6, P1, R67, R120, RZ ;  /* 0x0000007843067210 */ /* 0x000fc60007f3e0ff */
[----:B------:R1:W-:Y:S01]  /*22b0*/  STL [R1+0x40], R12 ;  /* 0x0000400c01007387 */ /* 0x0003e20000100800 */
[----:B------:R-:W-:Y:S01]  /*22c0*/  IMAD R219, R0, 0xcc, RZ ;  /* 0x000000cc00db7824 */ /* 0x000fe200078e02ff */
[----:B0-----:R-:W0:Y:S01]  /*22d0*/  LDC R161, c[0x0][0x248] ;  /* 0x00009200ffa17b82 */ /* 0x001e220000000800 */
[----:B-1----:R-:W-:-:S04]  /*22e0*/  IADD3 R2, P0, R13, R120, RZ ;  /* 0x000000780d027210 */ /* 0x002fc80007f1e0ff */
[----:B------:R-:W-:-:S05]  /*22f0*/  LEA.HI.X.SX32 R3, R71, R121, 0x1, P0 ;  /* 0x0000007947037211 */ /* 0x000fca00000f0eff */
[----:B------:R1:W3:Y:S01]  /*2300*/  LDG.E.U16 R91, desc[UR4][R2.64] ;  /* 0x00000004025b7981 */ /* 0x0002e2000c1e1500 */
[-C--:B------:R-:W-:Y:S02]  /*2310*/  IADD3 R12, P2, R49, R120.reuse, RZ ;  /* 0x00000078310c7210 */ /* 0x080fe40007f5e0ff */
[-C--:B------:R-:W-:Y:S02]  /*2320*/  IADD3 R10, P0, R23, R120.reuse, RZ ;  /* 0x00000078170a7210 */ /* 0x080fe40007f1e0ff */
[-C--:B------:R-:W-:Y:S02]  /*2330*/  LEA.HI.X.SX32 R13, R13, R121.reuse, 0x1, P2 ;  /* 0x000000790d0d7211 */ /* 0x080fe400010f0eff */
[-C--:B------:R-:W-:Y:S01]  /*2340*/  LEA.HI.X.SX32 R11, R11, R121.reuse, 0x1, P0 ;  /* 0x000000790b0b7211 */ /* 0x080fe200000f0eff */
[C---:B------:R-:W-:Y:S01]  /*2350*/  IMAD R71, R0.reuse, 0x4c, RZ ;  /* 0x0000004c00477824 */ /* 0x040fe200078e02ff */
[----:B------:R-:W-:Y:S01]  /*2360*/  LEA.HI.X.SX32 R7, R23, R121, 0x1, P1 ;  /* 0x0000007917077211 */ /* 0x000fe200008f0eff */
[----:B------:R-:W3:Y:S01]  /*2370*/  LDG.E.U16 R92, desc[UR4][R12.64] ;  /* 0x000000040c5c7981 */ /* 0x000ee2000c1e1500 */
[----:B-1----:R-:W-:Y:S01]  /*2380*/  IADD3 R2, P2, R61, R120, RZ ;  /* 0x000000783d027210 */ /* 0x002fe20007f5e0ff */
[----:B------:R-:W-:-:S02]  /*2390*/  IMAD R49, R0, 0x26, RZ ;  /* 0x0000002600317824 */ /* 0x000fc400078e02ff */
[----:B------:R-:W-:Y:S01]  /*23a0*/  IMAD R61, R0, 0x98, RZ ;  /* 0x00000098003d7824 */ /* 0x000fe200078e02ff */
[----:B------:R-:W-:Y:S01]  /*23b0*/  LEA.HI.X.SX32 R3, R67, R121, 0x1, P2 ;  /* 0x0000007943037211 */ /* 0x000fe200010f0eff */
[----:B------:R1:W3:Y:S03]  /*23c0*/  LDG.E.U16 R12, desc[UR4][R6.64] ;  /* 0x00000004060c7981 */ /* 0x0002e6000c1e1500 */
[----:B-1----:R-:W-:-:S04]  /*23d0*/  IADD3 R6, P2, R61, R120, RZ ;  /* 0x000000783d067210 */ /* 0x002fc80007f5e0ff */
[C---:B------:R-:W-:Y:S01]  /*23e0*/  LEA.HI.X.SX32 R7, R71.reuse, R121, 0x1, P2 ;  /* 0x0000007947077211 */ /* 0x040fe200010f0eff */
[----:B----4-:R1:W-:Y:S04]  /*23f0*/  STL [R1+0x108], R66 ;  /* 0x0001084201007387 */ /* 0x0103e80000100800 */
[----:B-1----:R1:W4:Y:S02]  /*2400*/  LDG.E.U16 R66, desc[UR4][R10.64] ;  /* 0x000000040a427981 */ /* 0x002324000c1e1500 */
[----:B-1----:R-:W-:-:S04]  /*2410*/  IADD3 R10, P1, R71, R120, RZ ;  /* 0x00000078470a7210 */ /* 0x002fc80007f3e0ff */
[C---:B------:R-:W-:Y:S01]  /*2420*/  LEA.HI.X.SX32 R11, R49.reuse, R121, 0x1, P1 ;  /* 0x00000079310b7211 */ /* 0x040fe200008f0eff */
[----:B-----5:R1:W-:Y:S04]  /*2430*/  STL [R1+0x100], R8 ;  /* 0x0001000801007387 */ /* 0x0203e80000100800 */
[----:B-1----:R1:W5:Y:S04]  /*2440*/  LDG.E.U16 R8, desc[UR4][R2.64] ;  /* 0x0000000402087981 */ /* 0x002368000c1e1500 */
[----:B--2---:R2:W-:Y:S04]  /*2450*/  STL [R1+0x104], R90 ;  /* 0x0001045a01007387 */ /* 0x0045e80000100800 */
[----:B--2---:R2:W5:Y:S04]  /*2460*/  LDG.E.U16 R90, desc[UR4][R10.64] ;  /* 0x000000040a5a7981 */ /* 0x004568000c1e1500 */
[----:B---3--:R3:W-:Y:S04]  /*2470*/  STL [R1+0xf8], R70 ;  /* 0x0000f84601007387 */ /* 0x0087e80000100800 */
[----:B---3--:R-:W3:Y:S01]  /*2480*/  LDG.E.U16 R70, desc[UR4][R6.64] ;  /* 0x0000000406467981 */ /* 0x008ee2000c1e1500 */
[C---:B------:R-:W-:Y:S01]  /*2490*/  IMAD R23, R0.reuse, 0x13, RZ ;  /* 0x0000001300177824 */ /* 0x040fe200078e02ff */
[----:B------:R-:W-:Y:S01]  /*24a0*/  IADD3 R158, P0, R49, R120, RZ ;  /* 0x00000078319e7210 */ /* 0x000fe20007f1e0ff */
[----:B------:R-:W-:-:S02]  /*24b0*/  IMAD R67, R0, 0x2e, RZ ;  /* 0x0000002e00437824 */ /* 0x000fc400078e02ff */
[C---:B------:R-:W-:Y:S01]  /*24c0*/  IMAD R13, R0.reuse, 0x17, RZ ;  /* 0x00000017000d7824 */ /* 0x040fe200078e02ff */
[-C--:B------:R-:W-:Y:S02]  /*24d0*/  LEA.HI.X.SX32 R159, R23, R121.reuse, 0x1, P0 ;  /* 0x00000079179f7211 */ /* 0x080fe400000f0eff */
[-C--:B-1----:R-:W-:Y:S01]  /*24e0*/  IADD3 R2, P0, R67, R120.reuse, RZ ;  /* 0x0000007843027210 */ /* 0x082fe20007f1e0ff */
[C---:B------:R-:W-:Y:S01]  /*24f0*/  IMAD R71, R0.reuse, 0x5c, RZ ;  /* 0x0000005c00477824 */ /* 0x040fe200078e02ff */
[----:B------:R1:W-:Y:S02]  /*2500*/  STL [R1+0xe0], R22 ;  /* 0x0000e01601007387 */ /* 0x0003e40000100800 */
[----:B------:R-:W-:Y:S01]  /*2510*/  LEA.HI.X.SX32 R3, R13, R121, 0x1, P0 ;  /* 0x000000790d037211 */ /* 0x000fe200000f0eff */
[C---:B------:R-:W-:Y:S02]  /*2520*/  IMAD R49, R0.reuse, 0xb8, RZ ;  /* 0x000000b800317824 */ /* 0x040fe400078e02ff */
[----:B------:R-:W-:Y:S01]  /*2530*/  IMAD R23, R0, 0x36, RZ ;  /* 0x0000003600177824 */ /* 0x000fe200078e02ff */
[----:B------:R-:W3:Y:S04]  /*2540*/  LDG.E.U16 R158, desc[UR4][R158.64] ;  /* 0x000000049e9e7981 */ /* 0x000ee8000c1e1500 */
[----:B-1----:R1:W3:Y:S01]  /*2550*/  LDG.E.U16 R22, desc[UR4][R2.64] ;  /* 0x0000000402167981 */ /* 0x0022e2000c1e1500 */
[----:B--2---:R-:W-:-:S03]  /*2560*/  IADD3 R10, P2, R49, R120, RZ ;  /* 0x00000078310a7210 */ /* 0x004fc60007f5e0ff */
[----:B------:R2:W-:Y:S01]  /*2570*/  STL [R1+0xe8], R91 ;  /* 0x0000e85b01007387 */ /* 0x0005e20000100800 */
[----:B-1----:R-:W-:Y:S01]  /*2580*/  IADD3 R2, P0, R71, R120, RZ ;  /* 0x0000007847027210 */ /* 0x002fe20007f1e0ff */
[C---:B------:R-:W-:Y:S01]  /*2590*/  IMAD R13, R0.reuse, 0x1b, RZ ;  /* 0x0000001b000d7824 */ /* 0x040fe200078e02ff */
[----:B------:R-:W1:Y:S02]  /*25a0*/  LDC R159, c[0x0][0x248] ;  /* 0x00009200ff9f7b82 */ /* 0x000e640000000800 */
[-C--:B------:R-:W-:Y:S01]  /*25b0*/  LEA.HI.X.SX32 R3, R67, R121.reuse, 0x1, P0 ;  /* 0x0000007943037211 */ /* 0x080fe200000f0eff */
[----:B--2---:R-:W-:Y:S01]  /*25c0*/  IMAD R91, R0, 0x6c, RZ ;  /* 0x0000006c005b7824 */ /* 0x004fe200078e02ff */
[----:B------:R-:W-:-:S03]  /*25d0*/  LEA.HI.X.SX32 R11, R71, R121, 0x1, P2 ;  /* 0x00000079470b7211 */ /* 0x000fc600010f0eff */
[----:B------:R2:W3:Y:S01]  /*25e0*/  LDG.E.U16 R93, desc[UR4][R2.64] ;  /* 0x00000004025d7981 */ /* 0x0004e2000c1e1500 */
[-C--:B------:R-:W-:Y:S02]  /*25f0*/  IADD3 R6, P1, R91, R120.reuse, RZ ;  /* 0x000000785b067210 */ /* 0x080fe40007f3e0ff */
[CC--:B------:R-:W-:Y:S02]  /*2600*/  IADD3 R156, P0, R23.reuse, R120.reuse, RZ ;  /* 0x00000078179c7210 */ /* 0x0c0fe40007f1e0ff */
[-C--:B------:R-:W-:Y:S02]  /*2610*/  LEA.HI.X.SX32 R7, R23, R121.reuse, 0x1, P1 ;  /* 0x0000007917077211 */ /* 0x080fe400008f0eff */
[----:B--2---:R-:W-:Y:S01]  /*2620*/  IADD3 R2, P2, R73, R120, RZ ;  /* 0x0000007849027210 */ /* 0x004fe20007f5e0ff */
[----:B------:R-:W-:Y:S01]  /*2630*/  IMAD R23, R0, 0x3e, RZ ;  /* 0x0000003e00177824 */ /* 0x000fe200078e02ff */
[----:B------:R2:W-:Y:S02]  /*2640*/  STL [R1+0xc0], R92 ;  /* 0x0000c05c01007387 */ /* 0x0005e40000100800 */
[----:B------:R-:W-:-:S02]  /*2650*/  LEA.HI.X.SX32 R3, R91, R121, 0x1, P2 ;  /* 0x000000795b037211 */ /* 0x000fc400010f0eff */
[----:B------:R-:W-:Y:S02]  /*2660*/  LEA.HI.X.SX32 R157, R13, R121, 0x1, P0 ;  /* 0x000000790d9d7211 */ /* 0x000fe400000f0eff */
[C---:B------:R-:W-:Y:S01]  /*2670*/  LEA R13, R0.reuse, -R0, 0x5 ;  /* 0x80000000000d7211 */ /* 0x040fe200078e28ff */
[----:B--2---:R2:W3:Y:S01]  /*2680*/  LDG.E.U16 R92, desc[UR4][R10.64] ;  /* 0x000000040a5c7981 */ /* 0x0044e2000c1e1500 */
[----:B------:R-:W-:-:S03]  /*2690*/  IMAD R71, R0, 0x7c, RZ ;  /* 0x0000007c00477824 */ /* 0x000fc600078e02ff */
[----:B----4-:R4:W-:Y:S01]  /*26a0*/  STL [R1+0xf4], R66 ;  /* 0x0000f44201007387 */ /* 0x0109e20000100800 */
[----:B--2---:R-:W-:-:S03]  /*26b0*/  IADD3 R10, P0, R23, R120, RZ ;  /* 0x00000078170a7210 */ /* 0x004fc60007f1e0ff */
[----:B------:R2:W-:Y:S01]  /*26c0*/  STL [R1+0xd8], R12 ;  /* 0x0000d80c01007387 */ /* 0x0005e20000100800 */
[C---:B------:R-:W-:Y:S02]  /*26d0*/  IMAD R67, R0.reuse, 0x46, RZ ;  /* 0x0000004600437824 */ /* 0x040fe400078e02ff */
[C---:B------:R-:W-:Y:S01]  /*26e0*/  IMAD R91, R0.reuse, 0x56, RZ ;  /* 0x00000056005b7824 */ /* 0x040fe200078e02ff */
[----:B------:R0:W3:Y:S04]  /*26f0*/  LDG.E.U16 R156, desc[UR4][R156.64] ;  /* 0x000000049c9c7981 */ /* 0x0000e8000c1e1500 */
[----:B----4-:R4:W3:Y:S04]  /*2700*/  LDG.E.U16 R66, desc[UR4][R6.64] ;  /* 0x0000000406427981 */ /* 0x0108e8000c1e1500 */
[----:B--2---:R2:W2:Y:S01]  /*2710*/  LDG.E.U16 R12, desc[UR4][R2.64] ;  /* 0x00000004020c7981 */ /* 0x0044a2000c1e1500 */
[-C--:B------:R-:W-:Y:S01]  /*2720*/  LEA.HI.X.SX32 R11, R13, R121.reuse, 0x1, P0 ;  /* 0x000000790d0b7211 */ /* 0x080fe200000f0eff */
[C---:B------:R-:W-:Y:S01]  /*2730*/  IMAD R222, R0.reuse, 0xdc, RZ ;  /* 0x000000dc00de7824 */ /* 0x040fe200078e02ff */
[----:B0-----:R-:W0:Y:S01]  /*2740*/  LDC R157, c[0x0][0x248] ;  /* 0x00009200ff9d7b82 */ /* 0x001e220000000800 */
[----:B----4-:R-:W-:Y:S01]  /*2750*/  IADD3 R6, P1, R71, R120, RZ ;  /* 0x0000007847067210 */ /* 0x010fe20007f3e0ff */
[----:B-----5:R-:W-:Y:S03]  /*2760*/  STL [R1+0xa0], R8 ;  /* 0x0000a00801007387 */ /* 0x020fe60000100800 */
[----:B------:R-:W-:Y:S01]  /*2770*/  LEA.HI.X.SX32 R7, R23, R121, 0x1, P1 ;  /* 0x0000007917077211 */ /* 0x000fe200008f0eff */
[----:B------:R4:W-:Y:S04]  /*2780*/  STL [R1+0xc8], R90 ;  /* 0x0000c85a01007387 */ /* 0x0009e80000100800 */
[----:B----4-:R4:W5:Y:S04]  /*2790*/  LDG.E.U16 R90, desc[UR4][R10.64] ;  /* 0x000000040a5a7981 */ /* 0x010968000c1e1500 */
[----:B---3--:R3:W-:Y:S04]  /*27a0*/  STL [R1+0x88], R70 ;  /* 0x0000884601007387 */ /* 0x0087e80000100800 */
[----:B---3--:R3:W5:Y:S01]  /*27b0*/  LDG.E.U16 R70, desc[UR4][R6.64] ;  /* 0x0000000406467981 */ /* 0x008762000c1e1500 */
[----:B------:R-:W-:-:S05]  /*27c0*/  IMAD R8, R0, 0xf8, RZ ;  /* 0x000000f800087824 */ /* 0x000fca00078e02ff */
[-C--:B--2---:R-:W-:Y:S01]  /*27d0*/  IADD3 R2, P2, R8, R120.reuse, RZ ;  /* 0x0000007808027210 */ /* 0x084fe20007f5e0ff */
[C---:B------:R-:W-:Y:S01]  /*27e0*/  IMAD R13, R0.reuse, 0x23, RZ ;  /* 0x00000023000d7824 */ /* 0x040fe200078e02ff */
[-C--:B------:R-:W-:Y:S02]  /*27f0*/  IADD3 R152, P0, R67, R120.reuse, RZ ;  /* 0x0000007843987210 */ /* 0x080fe40007f1e0ff */
[-C--:B------:R-:W-:Y:S01]  /*2800*/  LEA.HI.X.SX32 R3, R71, R121.reuse, 0x1, P2 ;  /* 0x0000007947037211 */ /* 0x080fe200010f0eff */
[C---:B------:R-:W-:Y:S01]  /*2810*/  IMAD R71, R0.reuse, 0x4e, RZ ;  /* 0x0000004e00477824 */ /* 0x040fe200078e02ff */
[-C--:B----4-:R-:W-:Y:S01]  /*2820*/  IADD3 R10, P1, R95, R120.reuse, RZ ;  /* 0x000000785f0a7210 */ /* 0x090fe20007f3e0ff */
[----:B------:R2:W-:Y:S01]  /*2830*/  STL [R1+0xe4], R22 ;  /* 0x0000e41601007387 */ /* 0x0005e20000100800 */
[-C--:B------:R-:W-:Y:S01]  /*2840*/  LEA.HI.X.SX32 R153, R13, R121.reuse, 0x1, P0 ;  /* 0x000000790d997211 */ /* 0x080fe200000f0eff */
[C---:B------:R-:W-:Y:S01]  /*2850*/  IMAD R13, R0.reuse, 0x27, RZ ;  /* 0x00000027000d7824 */ /* 0x040fe200078e02ff */
[-C--:B------:R-:W-:Y:S01]  /*2860*/  LEA.HI.X.SX32 R11, R67, R121.reuse, 0x1, P1 ;  /* 0x00000079430b7211 */ /* 0x080fe200008f0eff */
[C---:B------:R-:W-:Y:S01]  /*2870*/  IMAD R23, R0.reuse, 0x2b, RZ ;  /* 0x0000002b00177824 */ /* 0x040fe200078e02ff */
[-C--:B---3--:R-:W-:Y:S01]  /*2880*/  IADD3 R6, P0, R71, R120.reuse, RZ ;  /* 0x0000007847067210 */ /* 0x088fe20007f1e0ff */
[----:B------:R-:W-:Y:S01]  /*2890*/  IMAD R67, R0, 0x5e, RZ ;  /* 0x0000005e00437824 */ /* 0x000fe200078e02ff */
[----:B------:R-:W-:Y:S01]  /*28a0*/  IADD3 R146, P1, R91, R120, RZ ;  /* 0x000000785b927210 */ /* 0x000fe20007f3e0ff */
[----:B------:R-:W3:Y:S04]  /*28b0*/  LDG.E.U16 R96, desc[UR4][R10.64] ;  /* 0x000000040a607981 */ /* 0x000ee8000c1e1500 */
[----:B--2---:R2:W4:Y:S01]  /*28c0*/  LDG.E.U16 R22, desc[UR4][R2.64] ;  /* 0x0000000402167981 */ /* 0x004522000c1e1500 */
[----:B------:R-:W-:-:S02]  /*28d0*/  LEA.HI.X.SX32 R7, R13, R121, 0x1, P0 ;  /* 0x000000790d077211 */ /* 0x000fc400000f0eff */
[----:B------:R-:W-:Y:S01]  /*28e0*/  LEA.HI.X.SX32 R147, R23, R121, 0x1, P1 ;  /* 0x0000007917937211 */ /* 0x000fe200008f0eff */
[----:B------:R-:W-:Y:S01]  /*28f0*/  IMAD R23, R0, 0x2f, RZ ;  /* 0x0000002f00177824 */ /* 0x000fe200078e02ff */
[----:B------:R1:W3:Y:S01]  /*2900*/  LDG.E.U16 R152, desc[UR4][R152.64] ;  /* 0x0000000498987981 */ /* 0x0002e2000c1e1500 */
[----:B--2---:R-:W-:-:S03]  /*2910*/  IADD3 R2, P2, R216, R120, RZ ;  /* 0x00000078d8027210 */ /* 0x004fc60007f5e0ff */
[----:B------:R2:W-:Y:S01]  /*2920*/  STL [R1+0xb8], R93 ;  /* 0x0000b85d01007387 */ /* 0x0005e20000100800 */
[----:B------:R-:W-:-:S03]  /*2930*/  LEA.HI.X.SX32 R3, R71, R121, 0x1, P2 ;  /* 0x0000007947037211 */ /* 0x000fc600010f0eff */
[----:B------:R0:W3:Y:S01]  /*2940*/  LDG.E.U16 R94, desc[UR4][R6.64] ;  /* 0x00000004065e7981 */ /* 0x0000e2000c1e1500 */
[-C--:B------:R-:W-:Y:S01]  /*2950*/  IADD3 R10, P0, R67, R120.reuse, RZ ;  /* 0x00000078430a7210 */ /* 0x080fe20007f1e0ff */
[----:B------:R-:W-:Y:S01]  /*2960*/  IMAD R197, R197, 0x138, RZ ;  /* 0x00000138c5c57824 */ /* 0x000fe200078e02ff */
[----:B-1----:R-:W1:Y:S01]  /*2970*/  LDC R153, c[0x0][0x248] ;  /* 0x00009200ff997b82 */ /* 0x002e620000000800 */
[----:B------:R-:W-:Y:S01]  /*2980*/  IMAD R211, R211, 0x148, RZ ;  /* 0x00000148d3d37824 */ /* 0x000fe200078e02ff */
[----:B------:R-:W3:Y:S01]  /*2990*/  LDG.E.U16 R146, desc[UR4][R146.64] ;  /* 0x0000000492927981 */ /* 0x000ee2000c1e1500 */
[----:B--2---:R-:W-:Y:S01]  /*29a0*/  IMAD R93, R0, 0x66, RZ ;  /* 0x00000066005d7824 */ /* 0x004fe200078e02ff */
[----:B------:R-:W-:Y:S02]  /*29b0*/  LEA.HI.X.SX32 R11, R23, R121, 0x1, P0 ;  /* 0x00000079170b7211 */ /* 0x000fe400000f0eff */
[----:B------:R-:W-:Y:S01]  /*29c0*/  STL [R1+0x70], R92 ;  /* 0x0000705c01007387 */ /* 0x000fe20000100800 */
[----:B0-----:R-:W-:-:S04]  /*29d0*/  IADD3 R6, P2, R220, R120, RZ ;  /* 0x00000078dc067210 */ /* 0x001fc80007f5e0ff */
[----:B------:R-:W-:Y:S01]  /*29e0*/  LEA.HI.X.SX32 R7, R67, R121, 0x1, P2 ;  /* 0x0000007943077211 */ /* 0x000fe200010f0eff */
[----:B------:R-:W-:Y:S01]  /*29f0*/  IMAD R67, R0, 0x37, RZ ;  /* 0x0000003700437824 */ /* 0x000fe200078e02ff */
[----:B------:R0:W-:Y:S04]  /*2a00*/  STL [R1+0xa8], R66 ;  /* 0x0000a84201007387 */ /* 0x0001e80000100800 */
[----:B------:R2:W-:Y:S04]  /*2a10*/  STL [R1+0x58], R12 ;  /* 0x0000580c01007387 */ /* 0x0005e80000100800 */
[----:B0-----:R0:W3:Y:S01]  /*2a20*/  LDG.E.U16 R66, desc[UR4][R2.64] ;  /* 0x0000000402427981 */ /* 0x0010e2000c1e1500 */
[----:B--2---:R-:W-:-:S04]  /*2a30*/  IADD3 R12, P1, R217, R120, RZ ;  /* 0x00000078d90c7210 */ /* 0x004fc80007f3e0ff */
[-C--:B------:R-:W-:Y:S01]  /*2a40*/  LEA.HI.X.SX32 R13, R91, R121.reuse, 0x1, P1 ;  /* 0x000000795b0d7211 */ /* 0x080fe200008f0eff */
[C---:B0-----:R-:W-:Y:S01]  /*2a50*/  IMAD R3, R0.reuse, 0x33, RZ ;  /* 0x0000003300037824 */ /* 0x041fe200078e02ff */
[----:B------:R-:W-:Y:S01]  /*2a60*/  IADD3 R2, P1, R93, R120, RZ ;  /* 0x000000785d027210 */ /* 0x000fe20007f3e0ff */
[----:B------:R-:W-:Y:S02]  /*2a70*/  IMAD R91, R0, 0x6e, RZ ;  /* 0x0000006e005b7824 */ /* 0x000fe400078e02ff */
[----:B------:R0:W2:Y:S01]  /*2a80*/  LDG.E.U16 R92, desc[UR4][R12.64] ;  /* 0x000000040c5c7981 */ /* 0x0000a2000c1e1500 */
[----:B------:R-:W-:-:S05]  /*2a90*/  LEA.HI.X.SX32 R3, R3, R121, 0x1, P1 ;  /* 0x0000007903037211 */ /* 0x000fca00008f0eff */
[----:B------:R1:W2:Y:S01]  /*2aa0*/  LDG.E.U16 R23, desc[UR4][R2.64] ;  /* 0x0000000402177981 */ /* 0x0002a2000c1e1500 */
[----:B0-----:R-:W-:-:S03]  /*2ab0*/  IADD3 R12, P1, R219, R120, RZ ;  /* 0x00000078db0c7210 */ /* 0x001fc60007f3e0ff */
[----:B-----5:R0:W-:Y:S01]  /*2ac0*/  STL [R1+0xd4], R90 ;  /* 0x0000d45a01007387 */ /* 0x0201e20000100800 */
[----:B------:R-:W-:Y:S01]  /*2ad0*/  LEA.HI.X.SX32 R13, R93, R121, 0x1, P1 ;  /* 0x000000795d0d7211 */ /* 0x000fe200008f0eff */
[----:B-1----:R-:W-:Y:S01]  /*2ae0*/  IMAD R2, R0, 0x76, RZ ;  /* 0x0000007600027824 */ /* 0x002fe200078e02ff */
[----:B------:R-:W1:Y:S01]  /*2af0*/  LDC R93, c[0x0][0x248] ;  /* 0x00009200ff5d7b82 */ /* 0x000e620000000800 */
[----:B0-----:R0:W5:Y:S04]  /*2b00*/  LDG.E.U16 R90, desc[UR4][R10.64] ;  /* 0x000000040a5a7981 */ /* 0x001168000c1e1500 */
[----:B------:R0:W-:Y:S02]  /*2b10*/  STL [R1+0x98], R70 ;  /* 0x0000984601007387 */ /* 0x0001e40000100800 */
[----:B0-----:R-:W-:-:S04]  /*2b20*/  IADD3 R10, P0, R91, R120, RZ ;  /* 0x000000785b0a7210 */ /* 0x001fc80007f1e0ff */
[----:B------:R-:W-:Y:S01]  /*2b30*/  LEA.HI.X.SX32 R11, R67, R121, 0x1, P0 ;  /* 0x00000079430b7211 */ /* 0x000fe200000f0eff */
[----:B------:R0:W5:Y:S04]  /*2b40*/  LDG.E.U16 R70, desc[UR4][R6.64] ;  /* 0x0000000406467981 */ /* 0x000168000c1e1500 */
[----:B------:R4:W5:Y:S04]  /*2b50*/  LDG.E.U16 R67, desc[UR4][R12.64] ;  /* 0x000000040c437981 */ /* 0x000968000c1e1500 */
[----:B------:R1:W5:Y:S01]  /*2b60*/  LDG.E.U16 R10, desc[UR4][R10.64] ;  /* 0x000000040a0a7981 */ /* 0x000362000c1e1500 */
[----:B0-----:R-:W-:-:S03]  /*2b70*/  IADD3 R6, P2, R222, R120, RZ ;  /* 0x00000078de067210 */ /* 0x001fc60007f5e0ff */
[----:B----4-:R0:W-:Y:S01]  /*2b80*/  STL [R1+0x44], R22 ;  /* 0x0000441601007387 */ /* 0x0101e20000100800 */
[----:B------:R-:W-:Y:S01]  /*2b90*/  IMAD R71, R0, 0x3b, RZ ;  /* 0x0000003b00477824 */ /* 0x000fe200078e02ff */
[----:B------:R-:W-:Y:S01]  /*2ba0*/  IADD3 R2, P1, R2, R120, RZ ;  /* 0x0000007802027210 */ /* 0x000fe20007f3e0ff */
[----:B------:R-:W4:Y:S08]  /*2bb0*/  LDC R13, c[0x0][0x248] ;  /* 0x00009200ff0d7b82 */ /* 0x000f300000000800 */
[----:B-1----:R-:W1:Y:S01]  /*2bc0*/  LDC R11, c[0x0][0x248] ;  /* 0x00009200ff0b7b82 */ /* 0x002e620000000800 */
[----:B0-----:R-:W-:-:S02]  /*2bd0*/  SHF.L.U32 R22, R60, 0x1, RZ ;  /* 0x000000013c167819 */ /* 0x001fc400000006ff */
[-C--:B------:R-:W-:Y:S01]  /*2be0*/  LEA.HI.X.SX32 R7, R91, R121.reuse, 0x1, P2 ;  /* 0x000000795b077211 */ /* 0x080fe200010f0eff */
[----:B---3--:R-:W-:Y:S01]  /*2bf0*/  STL [R1+0x8c], R96 ;  /* 0x00008c6001007387 */ /* 0x008fe20000100800 */
[----:B------:R-:W-:Y:S02]  /*2c00*/  LOP3.LUT R60, R60, 0xc0, RZ, 0xc0, !PT ;  /* 0x000000c03c3c7812 */ /* 0x000fe400078ec0ff */
[----:B------:R-:W-:Y:S01]  /*2c10*/  LOP3.LUT R22, R22, 0x7e, RZ, 0xc0, !PT ;  /* 0x0000007e16167812 */ /* 0x000fe200078ec0ff */
[----:B------:R0:W-:Y:S01]  /*2c20*/  STL [R1+0xc4], R94 ;  /* 0x0000c45e01007387 */ /* 0x0001e20000100800 */
[----:B------:R-:W-:Y:S01]  /*2c30*/  LEA.HI.X.SX32 R3, R71, R121, 0x1, P1 ;  /* 0x0000007947037211 */ /* 0x000fe200008f0eff */
[----:B------:R-:W-:Y:S01]  /*2c40*/  IMAD R208, R208, 0x168, RZ ;  /* 0x00000168d0d07824 */ /* 0x000fe200078e02ff */
[----:B------:R-:W-:Y:S01]  /*2c50*/  LEA R12, R60, R22, 0x9 ;  /* 0x000000163c0c7211 */ /* 0x000fe200078e48ff */
[----:B------:R-:W-:Y:S01]  /*2c60*/  IMAD R210, R210, 0x158, RZ ;  /* 0x00000158d2d27824 */ /* 0x000fe200078e02ff */
[----:B------:R-:W3:Y:S01]  /*2c70*/  LDC R60, c[0x0][0x248] ;  /* 0x00009200ff3c7b82 */ /* 0x000ee20000000800 */
[----:B------:R-:W3:Y:S01]  /*2c80*/  LDG.E.U16 R22, desc[UR4][R2.64] ;  /* 0x0000000402167981 */ /* 0x000ee2000c1e1500 */
[----:B------:R-:W-:-:S05]  /*2c90*/  IADD3 R131, R12, R252, RZ ;  /* 0x000000fc0c837210 */ /* 0x000fca0007ffe0ff */
[----:B------:R-:W-:Y:S01]  /*2ca0*/  STS.U16 [R131+0x4000], R52 ;  /* 0x0040003483007388 */ /* 0x000fe20000000400 */
[----:B----4-:R-:W-:Y:S01]  /*2cb0*/  IMAD R13, R13, 0x130, RZ ;  /* 0x000001300d0d7824 */ /* 0x010fe200078e02ff */
[----:B------:R-:W4:Y:S08]  /*2cc0*/  LDC R71, c[0x0][0x248] ;  /* 0x00009200ff477b82 */ /* 0x000f300000000800 */
[----:B------:R-:W4:Y:S01]  /*2cd0*/  LDC R91, c[0x0][0x248] ;  /* 0x00009200ff5b7b82 */ /* 0x000f220000000800 */
[----:B------:R-:W-:-:S02]  /*2ce0*/  IMAD R209, R209, 0x178, RZ ;  /* 0x00000178d1d17824 */ /* 0x000fc400078e02ff */
[----:B------:R-:W-:Y:S02]  /*2cf0*/  IMAD R207, R207, 0x188, RZ ;  /* 0x00000188cfcf7824 */ /* 0x000fe400078e02ff */
[----:B------:R-:W-:Y:S02]  /*2d00*/  IMAD R205, R205, 0x198, RZ ;  /* 0x00000198cdcd7824 */ /* 0x000fe400078e02ff */
[----:B------:R-:W-:Y:S01]  /*2d10*/  IMAD R206, R206, 0x1a8, RZ ;  /* 0x000001a8cece7824 */ /* 0x000fe200078e02ff */
[----:B0-----:R-:W0:Y:S01]  /*2d20*/  LDC R94, c[0x0][0x248] ;  /* 0x00009200ff5e7b82 */ /* 0x001e220000000800 */
[----:B------:R-:W-:Y:S02]  /*2d30*/  IMAD R204, R204, 0x1b8, RZ ;  /* 0x000001b8cccc7824 */ /* 0x000fe400078e02ff */
[----:B------:R-:W-:Y:S02]  /*2d40*/  IMAD R203, R203, 0x1c8, RZ ;  /* 0x000001c8cbcb7824 */ /* 0x000fe400078e02ff */
[----:B------:R-:W-:-:S03]  /*2d50*/  IMAD R213, R213, 0x1d8, RZ ;  /* 0x000001d8d5d57824 */ /* 0x000fc600078e02ff */
[----:B------:R-:W0:Y:S01]  /*2d60*/  LDC R96, c[0x0][0x248] ;  /* 0x00009200ff607b82 */ /* 0x000e220000000800 */
[----:B------:R1:W-:Y:S04]  /*2d70*/  STL [R1+0x80], R66 ;  /* 0x0000804201007387 */ /* 0x0003e80000100800 */
[----:B-1----:R1:W4:Y:S04]  /*2d80*/  LDG.E.U16 R66, desc[UR4][R6.64] ;  /* 0x0000000406427981 */ /* 0x002328000c1e1500 */
[----:B--2---:R2:W-:Y:S01]  /*2d90*/  STL [R1+0x74], R92 ;  /* 0x0000745c01007387 */ /* 0x0045e20000100800 */
[----:B-1----:R-:W-:-:S04]  /*2da0*/  IADD3 R6, P0, R57, R120, RZ ;  /* 0x0000007839067210 */ /* 0x002fc80007f1e0ff */
[-C--:B------:R-:W-:Y:S01]  /*2db0*/  LEA.HI.X.SX32 R7, R95, R121.reuse, 0x1, P0 ;  /* 0x000000795f077211 */ /* 0x080fe200000f0eff */
[----:B------:R1:W-:Y:S01]  /*2dc0*/  STS.U16 [R131+0x20400], R44 ;  /* 0x0204002c83007388 */ /* 0x0003e20000000400 */
[----:B------:R-:W-:Y:S01]  /*2dd0*/  IADD3 R2, P1, R50, R120, RZ ;  /* 0x0000007832027210 */ /* 0x000fe20007f3e0ff */
[----:B--2---:R-:W2:Y:S02]  /*2de0*/  LDC R92, c[0x0][0x248] ;  /* 0x00009200ff5c7b82 */ /* 0x004ea40000000800 */
[----:B------:R0:W2:Y:S06]  /*2df0*/  LDG.E.U16 R52, desc[UR4][R6.64] ;  /* 0x0000000406347981 */ /* 0x0000ac000c1e1500 */
[----:B-1----:R-:W1:Y:S01]  /*2e00*/  LDC R44, c[0x0][0x248] ;  /* 0x00009200ff2c7b82 */ /* 0x002e620000000800 */
[----:B-----5:R-:W-:Y:S01]  /*2e10*/  STL [R1+0xb4], R90 ;  /* 0x0000b45a01007387 */ /* 0x020fe20000100800 */
[----:B0-----:R-:W-:Y:S01]  /*2e20*/  IMAD R7, R11, 0x260, RZ ;  /* 0x000002600b077824 */ /* 0x001fe200078e02ff */
[----:B------:R-:W-:-:S02]  /*2e30*/  LEA.HI.X.SX32 R3, R46, R121, 0x1, P1 ;  /* 0x000000792e037211 */ /* 0x000fc400008f0eff */
[----:B------:R0:W-:Y:S03]  /*2e40*/  STS.U16 [R131+0x20000], R48 ;  /* 0x0200003083007388 */ /* 0x0001e60000000400 */
[----:B------:R-:W5:Y:S01]  /*2e50*/  LDC R46, c[0x0][0x248] ;  /* 0x00009200ff2e7b82 */ /* 0x000f620000000800 */
[----:B------:R0:W-:Y:S07]  /*2e60*/  STS.U16 [R131+0x4400], R47 ;  /* 0x0044002f83007388 */ /* 0x0001ee0000000400 */
[----:B0-----:R-:W0:Y:S01]  /*2e70*/  LDC R48, c[0x0][0x248] ;  /* 0x00009200ff307b82 */ /* 0x001e220000000800 */
[----:B------:R-:W-:Y:S04]  /*2e80*/  STL [R1+0x68], R70 ;  /* 0x0000684601007387 */ /* 0x000fe80000100800 */
[----:B------:R-:W-:Y:S03]  /*2e90*/  STL [R1+0x5c], R67 ;  /* 0x00005c4301007387 */ /* 0x000fe60000100800 */
[----:B------:R-:W0:Y:S01]  /*2ea0*/  LDC R47, c[0x0][0x248] ;  /* 0x00009200ff2f7b82 */ /* 0x000e220000000800 */
[----:B------:R1:W-:Y:S04]  /*2eb0*/  STL [R1+0xa4], R10 ;  /* 0x0000a40a01007387 */ /* 0x0003e80000100800 */
[----:B------:R1:W-:Y:S03]  /*2ec0*/  STS.U16 [R131+0x20800], R28 ;  /* 0x0208001c83007388 */ /* 0x0003e60000000400 */
[----:B------:R-:W0:Y:S01]  /*2ed0*/  LDC R50, c[0x0][0x248] ;  /* 0x00009200ff327b82 */ /* 0x000e220000000800 */
[----:B-1----:R-:W-:-:S04]  /*2ee0*/  IADD3 R10, P0, R26, R120, RZ ;  /* 0x000000781a0a7210 */ /* 0x002fc80007f1e0ff */
[----:B------:R-:W-:-:S03]  /*2ef0*/  LEA.HI.X.SX32 R11, R18, R121, 0x1, P0 ;  /* 0x00000079120b7211 */ /* 0x000fc600000f0eff */
[----:B------:R-:W1:Y:S02]  /*2f00*/  LDC R28, c[0x0][0x248] ;  /* 0x00009200ff1c7b82 */ /* 0x000e640000000800 */
[----:B------:R-:W2:Y:S01]  /*2f10*/  LDG.E.U16 R10, desc[UR4][R10.64] ;  /* 0x000000040a0a7981 */ /* 0x000ea2000c1e1500 */
[----:B------:R-:W-:-:S03]  /*2f20*/  IADD3 R26, P0, R7, R120, RZ ;  /* 0x00000078071a7210 */ /* 0x000fc60007f1e0ff */
[----:B------:R3:W-:Y:S04]  /*2f30*/  STS.U16 [R131+0x2000], R51 ;  /* 0x0020003383007388 */ /* 0x0007e80000000400 */
[----:B------:R5:W-:Y:S01]  /*2f40*/  STS.U16 [R131], R55 ;  /* 0x0000003783007388 */ /* 0x000be20000000400 */
[----:B------:R-:W-:Y:S01]  /*2f50*/  IADD3 R6, P1, R13, R120, RZ ;  /* 0x000000780d067210 */ /* 0x000fe20007f3e0ff */
[----:B------:R-:W2:Y:S01]  /*2f60*/  LDC R70, c[0x0][0x248] ;  /* 0x00009200ff467b82 */ /* 0x000ea20000000800 */
[----:B---3--:R-:W-:Y:S01]  /*2f70*/  IMAD R51, R60, 0x270, RZ ;  /* 0x000002703c337824 */ /* 0x008fe200078e02ff */
[----:B------:R3:W-:Y:S01]  /*2f80*/  STS.U16 [R131+0x20c00], R17 ;  /* 0x020c001183007388 */ /* 0x0007e20000000400 */
[----:B-----5:R-:W-:-:S03]  /*2f90*/  IMAD R55, R44, 0x290, RZ ;  /* 0x000002902c377824 */ /* 0x020fc600078e02ff */
[----:B------:R5:W-:Y:S02]  /*2fa0*/  STS.U16 [R131+0x21000], R27 ;  /* 0x0210001b83007388 */ /* 0x000be40000000400 */
[----:B------:R-:W1:Y:S02]  /*2fb0*/  LDC R44, c[0x0][0x248] ;  /* 0x00009200ff2c7b82 */ /* 0x000e640000000800 */
[----:B------:R0:W-:Y:S04]  /*2fc0*/  STS.U16 [R131+0x800], R53 ;  /* 0x0008003583007388 */ /* 0x0001e80000000400 */
[----:B---3--:R3:W2:Y:S02]  /*2fd0*/  LDG.E.U16 R17, desc[UR4][R2.64] ;  /* 0x0000000402117981 */ /* 0x0086a4000c1e1500 */
[----:B------:R-:W2:Y:S01]  /*2fe0*/  LDC R90, c[0x0][0x248] ;  /* 0x00009200ff5a7b82 */ /* 0x000ea20000000800 */
[----:B-----5:R-:W-:Y:S01]  /*2ff0*/  LEA.HI.X.SX32 R27, R13, R121, 0x1, P0 ;  /* 0x000000790d1b7211 */ /* 0x020fe200000f0eff */
[----:B------:R-:W-:-:S02]  /*3000*/  IMAD R13, R46, 0x140, RZ ;  /* 0x000001402e0d7824 */ /* 0x000fc400078e02ff */
[----:B0-----:R-:W-:Y:S01]  /*3010*/  IMAD R53, R48, 0x280, RZ ;  /* 0x0000028030357824 */ /* 0x001fe200078e02ff */
[-C--:B------:R-:W-:Y:S01]  /*3020*/  LEA.HI.X.SX32 R7, R61, R121.reuse, 0x1, P1 ;  /* 0x000000793d077211 */ /* 0x080fe200008f0eff */
[----:B------:R-:W-:Y:S02]  /*3030*/  IMAD R47, R47, 0x150, RZ ;  /* 0x000001502f2f7824 */ /* 0x000fe400078e02ff */
[----:B------:R-:W0:Y:S01]  /*3040*/  LDC R48, c[0x0][0x248] ;  /* 0x00009200ff307b82 */ /* 0x000e220000000800 */
[-C--:B---3--:R-:W-:Y:S01]  /*3050*/  IADD3 R2, P2, R51, R120.reuse, RZ ;  /* 0x0000007833027210 */ /* 0x088fe20007f5e0ff */
[----:B------:R3:W-:Y:S01]  /*3060*/  STS.U16 [R131+0x21400], R15 ;  /* 0x0214000f83007388 */ /* 0x0007e20000000400 */
[----:B------:R-:W-:Y:S01]  /*3070*/  IADD3 R60, P0, R13, R120, RZ ;  /* 0x000000780d3c7210 */ /* 0x000fe20007f1e0ff */
[----:B------:R-:W-:Y:S02]  /*3080*/  IMAD R57, R50, 0x2b0, RZ ;  /* 0x000002b032397824 */ /* 0x000fe400078e02ff */
[----:B------:R-:W5:Y:S02]  /*3090*/  LDG.E.U16 R26, desc[UR4][R26.64] ;  /* 0x000000041a1a7981 */ /* 0x000f64000c1e1500 */
[----:B------:R-:W0:Y:S01]  /*30a0*/  LDC R51, c[0x0][0x248] ;  /* 0x00009200ff337b82 */ /* 0x000e220000000800 */
[----:B------:R-:W-:-:S02]  /*30b0*/  LEA.HI.X.SX32 R3, R197, R121, 0x1, P2 ;  /* 0x00000079c5037211 */ /* 0x000fc400010f0eff */
[----:B------:R-:W-:Y:S01]  /*30c0*/  LEA.HI.X.SX32 R61, R19, R121, 0x1, P0 ;  /* 0x00000079133d7211 */ /* 0x000fe200000f0eff */
[----:B---3--:R3:W5:Y:S01]  /*30d0*/  LDG.E.U16 R15, desc[UR4][R6.64] ;  /* 0x00000004060f7981 */ /* 0x008762000c1e1500 */
[----:B------:R-:W-:-:S03]  /*30e0*/  IADD3 R18, P1, R53, R120, RZ ;  /* 0x0000007835127210 */ /* 0x000fc60007f3e0ff */
[----:B------:R1:W5:Y:S01]  /*30f0*/  LDG.E.U16 R11, desc[UR4][R2.64] ;  /* 0x00000004020b7981 */ /* 0x000362000c1e1500 */
[-C--:B------:R-:W-:Y:S01]  /*3100*/  LEA.HI.X.SX32 R19, R13, R121.reuse, 0x1, P1 ;  /* 0x000000790d137211 */ /* 0x080fe200008f0eff */
[----:B------:R-:W0:Y:S02]  /*3110*/  LDC R50, c[0x0][0x248] ;  /* 0x00009200ff327b82 */ /* 0x000e240000000800 */
[----:B------:R0:W5:Y:S01]  /*3120*/  LDG.E.U16 R60, desc[UR4][R60.64] ;  /* 0x000000043c3c7981 */ /* 0x000162000c1e1500 */
[-C--:B---3--:R-:W-:Y:S01]  /*3130*/  IADD3 R6, P2, R55, R120.reuse, RZ ;  /* 0x0000007837067210 */ /* 0x088fe20007f5e0ff */
[----:B-1----:R-:W-:Y:S02]  /*3140*/  IMAD R55, R28, 0x2a0, RZ ;  /* 0x000002a01c377824 */ /* 0x002fe400078e02ff */
[----:B------:R1:W-:Y:S01]  /*3150*/  STS.U16 [R131+0x1000], R54 ;  /* 0x0010003683007388 */ /* 0x0003e20000000400 */
[-C--:B------:R-:W-:Y:S01]  /*3160*/  IADD3 R2, P0, R47, R120.reuse, RZ ;  /* 0x000000782f027210 */ /* 0x080fe20007f1e0ff */
[----:B------:R-:W3:Y:S01]  /*3170*/  LDC R53, c[0x0][0x248] ;  /* 0x00009200ff357b82 */ /* 0x000ee20000000800 */
[----:B------:R-:W-:Y:S01]  /*3180*/  IADD3 R46, P1, R55, R120, RZ ;  /* 0x00000078372e7210 */ /* 0x000fe20007f3e0ff */
[----:B------:R-:W5:Y:S01]  /*3190*/  LDG.E.U16 R13, desc[UR4][R18.64] ;  /* 0x00000004120d7981 */ /* 0x000f62000c1e1500 */
[----:B------:R-:W-:-:S02]  /*31a0*/  LEA.HI.X.SX32 R3, R4, R121, 0x1, P0 ;  /* 0x0000007904037211 */ /* 0x000fc400000f0eff */
[----:B------:R-:W-:-:S03]  /*31b0*/  LEA.HI.X.SX32 R7, R211, R121, 0x1, P2 ;  /* 0x00000079d3077211 */ /* 0x000fc600010f0eff */
[----:B------:R-:W3:Y:S01]  /*31c0*/  LDC R55, c[0x0][0x248] ;  /* 0x00009200ff377b82 */ /* 0x000ee20000000800 */
[----:B------:R1:W5:Y:S01]  /*31d0*/  LDG.E.U16 R4, desc[UR4][R2.64] ;  /* 0x0000000402047981 */ /* 0x000362000c1e1500 */
[----:B0-----:R-:W-:Y:S01]  /*31e0*/  IMAD R51, R51, 0x160, RZ ;  /* 0x0000016033337824 */ /* 0x001fe200078e02ff */
[----:B------:R-:W-:Y:S02]  /*31f0*/  LEA.HI.X.SX32 R47, R47, R121, 0x1, P1 ;  /* 0x000000792f2f7211 */ /* 0x000fe400008f0eff */
[----:B------:R0:W5:Y:S01]  /*3200*/  LDG.E.U16 R27, desc[UR4][R6.64] ;  /* 0x00000004061b7981 */ /* 0x000162000c1e1500 */
[----:B------:R-:W-:Y:S02]  /*3210*/  IMAD R61, R48, 0x2d0, RZ ;  /* 0x000002d0303d7824 */ /* 0x000fe400078e02ff */
[----:B-1----:R-:W1:Y:S01]  /*3220*/  LDC R54, c[0x0][0x248] ;  /* 0x00009200ff367b82 */ /* 0x002e620000000800 */
[----:B------:R0:W5:Y:S01]  /*3230*/  LDG.E.U16 R28, desc[UR4][R46.64] ;  /* 0x000000042e1c7981 */ /* 0x000162000c1e1500 */
[----:B------:R-:W-:Y:S01]  /*3240*/  IMAD R3, R44, 0x2c0, RZ ;  /* 0x000002c02c037824 */ /* 0x000fe200078e02ff */
[----:B0-----:R-:W-:-:S02]  /*3250*/  IADD3 R6, P2, R57, R120, RZ ;  /* 0x0000007839067210 */ /* 0x001fc40007f5e0ff */
[----:B------:R0:W-:Y:S02]  /*3260*/  STS.U16 [R131+0x400], R56 ;  /* 0x0004003883007388 */ /* 0x0001e40000000400 */
[-C--:B------:R-:W-:Y:S01]  /*3270*/  IADD3 R2, P1, R3, R120.reuse, RZ ;  /* 0x0000007803027210 */ /* 0x080fe20007f3e0ff */
[----:B------:R-:W1:Y:S01]  /*3280*/  LDC R57, c[0x0][0x248] ;  /* 0x00009200ff397b82 */ /* 0x000e620000000800 */
[CC--:B------:R-:W-:Y:S02]  /*3290*/  IADD3 R18, P0, R51.reuse, R120.reuse, RZ ;  /* 0x0000007833127210 */ /* 0x0c0fe40007f1e0ff */
[----:B------:R-:W-:Y:S02]  /*32a0*/  LEA.HI.X.SX32 R3, R51, R121, 0x1, P1 ;  /* 0x0000007933037211 */ /* 0x000fe400008f0eff */
[----:B------:R-:W-:-:S03]  /*32b0*/  IADD3 R46, P1, R61, R120, RZ ;  /* 0x000000783d2e7210 */ /* 0x000fc60007f3e0ff */
[----:B------:R-:W2:Y:S01]  /*32c0*/  LDC R61, c[0x0][0x248] ;  /* 0x00009200ff3d7b82 */ /* 0x000ea20000000800 */
[-C--:B------:R-:W-:Y:S01]  /*32d0*/  LEA.HI.X.SX32 R19, R20, R121.reuse, 0x1, P0 ;  /* 0x0000007914137211 */ /* 0x080fe200000f0eff */
[----:B---3--:R-:W-:Y:S01]  /*32e0*/  IMAD R55, R55, 0x300, RZ ;  /* 0x0000030037377824 */ /* 0x008fe200078e02ff */
[-C--:B------:R-:W-:Y:S01]  /*32f0*/  LEA.HI.X.SX32 R47, R208, R121.reuse, 0x1, P1 ;  /* 0x00000079d02f7211 */ /* 0x080fe200008f0eff */
[----:B------:R-:W-:Y:S01]  /*3300*/  IMAD R53, R53, 0x2f0, RZ ;  /* 0x000002f035357824 */ /* 0x000fe200078e02ff */
[----:B------:R-:W-:Y:S01]  /*3310*/  LEA.HI.X.SX32 R7, R210, R121, 0x1, P2 ;  /* 0x00000079d2077211 */ /* 0x000fe200010f0eff */
[----:B------:R-:W3:Y:S02]  /*3320*/  LDG.E.U16 R20, desc[UR4][R18.64] ;  /* 0x0000000412147981 */ /* 0x000ee4000c1e1500 */
[----:B0-----:R-:W0:Y:S02]  /*3330*/  LDC R56, c[0x0][0x248] ;  /* 0x00009200ff387b82 */ /* 0x001e240000000800 */
[----:B------:R1:W3:Y:S04]  /*3340*/  LDG.E.U16 R6, desc[UR4][R6.64] ;  /* 0x0000000406067981 */ /* 0x0002e8000c1e1500 */
[----:B------:R1:W3:Y:S02]  /*3350*/  LDG.E.U16 R47, desc[UR4][R46.64] ;  /* 0x000000042e2f7981 */ /* 0x0002e4000c1e1500 */
[----:B-1----:R-:W-:Y:S01]  /*3360*/  IMAD R57, R57, 0x320, RZ ;  /* 0x0000032039397824 */ /* 0x002fe200078e02ff */
[----:B------:R-:W1:Y:S01]  /*3370*/  LDC R95, c[0x0][0x248] ;  /* 0x00009200ff5f7b82 */ /* 0x000e620000000800 */
[----:B------:R0:W3:Y:S01]  /*3380*/  LDG.E.U16 R44, desc[UR4][R2.64] ;  /* 0x00000004022c7981 */ /* 0x0000e2000c1e1500 */
[----:B------:R-:W-:-:S06]  /*3390*/  IMAD R7, R50, 0x180, RZ ;  /* 0x0000018032077824 */ /* 0x000fcc00078e02ff */
[----:B------:R-:W1:Y:S01]  /*33a0*/  LDC R46, c[0x0][0x248] ;  /* 0x00009200ff2e7b82 */ /* 0x000e620000000800 */
[----:B0-----:R-:W-:-:S04]  /*33b0*/  IADD3 R2, P2, R53, R120, RZ ;  /* 0x0000007835027210 */ /* 0x001fc80007f5e0ff */
[----:B------:R-:W-:-:S05]  /*33c0*/  LEA.HI.X.SX32 R3, R209, R121, 0x1, P2 ;  /* 0x00000079d1037211 */ /* 0x000fca00010f0eff */
[----:B------:R1:W3:Y:S01]  /*33d0*/  LDG.E.U16 R2, desc[UR4][R2.64] ;  /* 0x0000000402027981 */ /* 0x0002e2000c1e1500 */
[----:B----4-:R-:W-:Y:S02]  /*33e0*/  IMAD R91, R91, 0x360, RZ ;  /* 0x000003605b5b7824 */ /* 0x010fe400078e02ff */
[----:B-1----:R-:W-:Y:S01]  /*33f0*/  IMAD R3, R46, 0x1a0, RZ ;  /* 0x000001a02e037824 */ /* 0x002fe200078e02ff */
[----:B------:R-:W-:Y:S04]  /*3400*/  STL [R1+0x50], R66 ;  /* 0x0000504201007387 */ /* 0x000fe80000100800 */
[----:B--2---:R0:W-:Y:S02]  /*3410*/  STL [R1+0x34], R52 ;  /* 0x0000343401007387 */ /* 0x0041e40000100800 */
[----:B0-----:R-:W0:Y:S02]  /*3420*/  LDC R52, c[0x0][0x248] ;  /* 0x00009200ff347b82 */ /* 0x001e240000000800 */
[----:B------:R1:W-:Y:S06]  /*3430*/  STL [R1+0x30], R10 ;  /* 0x0000300a01007387 */ /* 0x0003ec0000100800 */
[----:B-1----:R-:W1:Y:S01]  /*3440*/  LDC R10, c[0x0][0x248] ;  /* 0x00009200ff0a7b82 */ /* 0x002e620000000800 */
[----:B0-----:R-:W-:-:S05]  /*3450*/  IMAD R67, R52, 0x2e0, RZ ;  /* 0x000002e034437824 */ /* 0x001fca00078e02ff */
[----:B------:R-:W-:Y:S01]  /*3460*/  IADD3 R18, P1, R67, R120, RZ ;  /* 0x0000007843127210 */ /* 0x000fe20007f3e0ff */
[----:B-1----:R-:W-:-:S05]  /*3470*/  IMAD R51, R10, 0x170, RZ ;  /* 0x000001700a337824 */ /* 0x002fca00078e02ff */
[CC--:B------:R-:W-:Y:S02]  /*3480*/  IADD3 R48, P0, R51.reuse, R120.reuse, RZ ;  /* 0x0000007833307210 */ /* 0x0c0fe40007f1e0ff */
[-C--:B------:R-:W-:Y:S02]  /*3490*/  LEA.HI.X.SX32 R19, R51, R121.reuse, 0x1, P1 ;  /* 0x0000007933137211 */ /* 0x080fe400008f0eff */
[-C--:B------:R-:W-:Y:S02]  /*34a0*/  IADD3 R50, P1, R55, R120.reuse, RZ ;  /* 0x0000007837327210 */ /* 0x080fe40007f3e0ff */
[-C--:B------:R-:W-:Y:S01]  /*34b0*/  LEA.HI.X.SX32 R49, R49, R121.reuse, 0x1, P0 ;  /* 0x0000007931317211 */ /* 0x080fe200000f0eff */
[----:B------:R0:W2:Y:S01]  /*34c0*/  LDG.E.U16 R18, desc[UR4][R18.64] ;  /* 0x0000000412127981 */ /* 0x0000a2000c1e1500 */
[C---:B------:R-:W-:Y:S02]  /*34d0*/  IADD3 R52, P0, R7.reuse, R120, RZ ;  /* 0x0000007807347210 */ /* 0x040fe40007f1e0ff */
[-C--:B------:R-:W-:Y:S01]  /*34e0*/  LEA.HI.X.SX32 R51, R7, R121.reuse, 0x1, P1 ;  /* 0x0000007907337211 */ /* 0x080fe200008f0eff */
[----:B------:R1:W4:Y:S01]  /*34f0*/  LDG.E.U16 R48, desc[UR4][R48.64] ;  /* 0x0000000430307981 */ /* 0x000322000c1e1500 */
[----:B------:R-:W5:Y:S01]  /*3500*/  LDC R7, c[0x0][0x248] ;  /* 0x00009200ff077b82 */ /* 0x000f620000000800 */
[----:B------:R-:W-:Y:S01]  /*3510*/  LEA.HI.X.SX32 R53, R16, R121, 0x1, P0 ;  /* 0x0000007910357211 */ /* 0x000fe200000f0eff */
[----:B------:R-:W-:Y:S01]  /*3520*/  IMAD R67, R56, 0x310, RZ ;  /* 0x0000031038437824 */ /* 0x000fe200078e02ff */
[----:B------:R-:W4:Y:S01]  /*3530*/  LDG.E.U16 R50, desc[UR4][R50.64] ;  /* 0x0000000432327981 */ /* 0x000f22000c1e1500 */
[----:B0-----:R-:W-:-:S03]  /*3540*/  IMAD R19, R61, 0x330, RZ ;  /* 0x000003303d137824 */ /* 0x001fc600078e02ff */
[----:B------:R-:W4:Y:S01]  /*3550*/  LDG.E.U16 R52, desc[UR4][R52.64] ;  /* 0x0000000434347981 */ /* 0x000f22000c1e1500 */
[----:B------:R-:W0:Y:S01]  /*3560*/  LDC R61, c[0x0][0x248] ;  /* 0x00009200ff3d7b82 */ /* 0x000e220000000800 */
[----:B-1----:R-:W-:Y:S01]  /*3570*/  IMAD R49, R54, 0x190, RZ ;  /* 0x0000019036317824 */ /* 0x002fe200078e02ff */
[----:B------:R-:W-:-:S04]  /*3580*/  IADD3 R54, P1, R57, R120, RZ ;  /* 0x0000007839367210 */ /* 0x000fc80007f3e0ff */
[CC--:B------:R-:W-:Y:S02]  /*3590*/  LEA.HI.X.SX32 R55, R49.reuse, R121.reuse, 0x1, P1 ;  /* 0x0000007931377211 */ /* 0x0c0fe400008f0eff */
[-C--:B------:R-:W-:Y:S01]  /*35a0*/  IADD3 R56, P0, R49, R120.reuse, RZ ;  /* 0x0000007831387210 */ /* 0x080fe20007f1e0ff */
[----:B------:R-:W-:Y:S01]  /*35b0*/  IMAD R49, R70, 0x340, RZ ;  /* 0x0000034046317824 */ /* 0x000fe200078e02ff */
[-C--:B------:R-:W-:Y:S01]  /*35c0*/  IADD3 R66, P2, R67, R120.reuse, RZ ;  /* 0x0000007843427210 */ /* 0x080fe20007f5e0ff */
[----:B------:R1:W3:Y:S01]  /*35d0*/  LDG.E.U16 R10, desc[UR4][R54.64] ;  /* 0x00000004360a7981 */ /* 0x0002e2000c1e1500 */
[-C--:B------:R-:W-:Y:S02]  /*35e0*/  LEA.HI.X.SX32 R57, R14, R121.reuse, 0x1, P0 ;  /* 0x000000790e397211 */ /* 0x080fe400000f0eff */
[----:B------:R-:W-:Y:S02]  /*35f0*/  IADD3 R70, P1, R19, R120, RZ ;  /* 0x0000007813467210 */ /* 0x000fe40007f3e0ff */
[-C--:B------:R-:W-:Y:S01]  /*3600*/  LEA.HI.X.SX32 R67, R207, R121.reuse, 0x1, P2 ;  /* 0x00000079cf437211 */ /* 0x080fe200010f0eff */
[----:B------:R0:W4:Y:S01]  /*3610*/  LDG.E.U16 R14, desc[UR4][R56.64] ;  /* 0x00000004380e7981 */ /* 0x000122000c1e1500 */
[----:B-1----:R-:W-:Y:S01]  /*3620*/  IMAD R55, R71, 0x350, RZ ;  /* 0x0000035047377824 */ /* 0x002fe200078e02ff */
[----:B------:R-:W-:-:S02]  /*3630*/  LEA.HI.X.SX32 R71, R205, R121, 0x1, P1 ;  /* 0x00000079cd477211 */ /* 0x000fc400008f0eff */
[----:B------:R1:W4:Y:S02]  /*3640*/  LDG.E.U16 R16, desc[UR4][R66.64] ;  /* 0x0000000442107981 */ /* 0x000324000c1e1500 */
[-C--:B------:R-:W-:Y:S01]  /*3650*/  IADD3 R54, P1, R55, R120.reuse, RZ ;  /* 0x0000007837367210 */ /* 0x080fe20007f3e0ff */
[----:B0-----:R-:W-:Y:S01]  /*3660*/  IMAD R51, R61, 0x1c0, RZ ;  /* 0x000001c03d337824 */ /* 0x001fe200078e02ff */
[-C--:B------:R-:W-:Y:S01]  /*3670*/  IADD3 R56, P2, R49, R120.reuse, RZ ;  /* 0x0000007831387210 */ /* 0x080fe20007f5e0ff */
[----:B------:R-:W4:Y:S01]  /*3680*/  LDG.E.U16 R19, desc[UR4][R70.64] ;  /* 0x0000000446137981 */ /* 0x000f22000c1e1500 */
[-C--:B------:R-:W-:Y:S02]  /*3690*/  LEA.HI.X.SX32 R55, R206, R121.reuse, 0x1, P1 ;  /* 0x00000079ce377211 */ /* 0x080fe400008f0eff */
[CC--:B------:R-:W-:Y:S02]  /*36a0*/  LEA.HI.X.SX32 R57, R3.reuse, R121.reuse, 0x1, P2 ;  /* 0x0000007903397211 */ /* 0x0c0fe400010f0eff */
[----:B-1----:R-:W-:Y:S01]  /*36b0*/  IADD3 R66, P0, R3, R120, RZ ;  /* 0x0000007803427210 */ /* 0x002fe20007f1e0ff */
[----:B-----5:R-:W-:Y:S01]  /*36c0*/  IMAD R3, R7, 0x1b0, RZ ;  /* 0x000001b007037824 */ /* 0x020fe200078e02ff */
[----:B------:R0:W5:Y:S02]  /*36d0*/  LDG.E.U16 R53, desc[UR4][R54.64] ;  /* 0x0000000436357981 */ /* 0x000164000c1e1500 */
[----:B------:R-:W-:-:S02]  /*36e0*/  LEA.HI.X.SX32 R67, R72, R121, 0x1, P0 ;  /* 0x0000007948437211 */ /* 0x000fc400000f0eff */
[-C--:B------:R-:W-:Y:S01]  /*36f0*/  IADD3 R72, P0, R3, R120.reuse, RZ ;  /* 0x0000007803487210 */ /* 0x080fe20007f1e0ff */
[----:B------:R1:W5:Y:S01]  /*3700*/  LDG.E.U16 R49, desc[UR4][R56.64] ;  /* 0x0000000438317981 */ /* 0x000362000c1e1500 */
[----:B0-----:R-:W-:-:S03]  /*3710*/  IADD3 R54, P1, R91, R120, RZ ;  /* 0x000000785b367210 */ /* 0x001fc60007f3e0ff */
[----:B------:R0:W5:Y:S01]  /*3720*/  LDG.E.U16 R66, desc[UR4][R66.64] ;  /* 0x0000000442427981 */ /* 0x000162000c1e1500 */
[----:B------:R-:W0:Y:S01]  /*3730*/  LDC R91, c[0x0][0x248] ;  /* 0x00009200ff5b7b82 */ /* 0x000e220000000800 */
[-C--:B------:R-:W-:Y:S02]  /*3740*/  LEA.HI.X.SX32 R73, R73, R121.reuse, 0x1, P0 ;  /* 0x0000007949497211 */ /* 0x080fe400000f0eff */
[-C--:B-1----:R-:W-:Y:S01]  /*3750*/  IADD3 R56, P0, R51, R120.reuse, RZ ;  /* 0x0000007833387210 */ /* 0x082fe20007f1e0ff */
[----:B------:R-:W-:Y:S01]  /*3760*/  IMAD R71, R92, 0x370, RZ ;  /* 0x000003705c477824 */ /* 0x000fe200078e02ff */
[-C--:B------:R-:W-:Y:S01]  /*3770*/  LEA.HI.X.SX32 R55, R3, R121.reuse, 0x1, P1 ;  /* 0x0000007903377211 */ /* 0x080fe200008f0eff */
[----:B------:R1:W5:Y:S01]  /*3780*/  LDG.E.U16 R46, desc[UR4][R72.64] ;  /* 0x00000004482e7981 */ /* 0x000362000c1e1500 */
[----:B------:R-:W-:Y:S01]  /*3790*/  LEA.HI.X.SX32 R57, R89, R121, 0x1, P0 ;  /* 0x0000007959397211 */ /* 0x000fe200000f0eff */
[----:B------:R-:W1:Y:S01]  /*37a0*/  LDC R92, c[0x0][0x248] ;  /* 0x00009200ff5c7b82 */ /* 0x000e620000000800 */
[----:B------:R-:W-:Y:S01]  /*37b0*/  IMAD R89, R93, 0x380, RZ ;  /* 0x000003805d597824 */ /* 0x000fe200078e02ff */
[----:B------:R-:W-:-:S06]  /*37c0*/  IADD3 R70, P2, R71, R120, RZ ;  /* 0x0000007847467210 */ /* 0x000fcc0007f5e0ff */
[----:B0-----:R-:W0:Y:S01]  /*37d0*/  LDC R67, c[0x0][0x248] ;  /* 0x00009200ff437b82 */ /* 0x001e220000000800 */
[----:B------:R-:W-:Y:S01]  /*37e0*/  LEA.HI.X.SX32 R71, R204, R121, 0x1, P2 ;  /* 0x00000079cc477211 */ /* 0x000fe200010f0eff */
[----:B------:R-:W-:Y:S01]  /*37f0*/  IMAD R3, R90, 0x1d0, RZ ;  /* 0x000001d05a037824 */ /* 0x000fe200078e02ff */
[----:B------:R-:W5:Y:S04]  /*3800*/  LDG.E.U16 R61, desc[UR4][R56.64] ;  /* 0x00000004383d7981 */ /* 0x000f68000c1e1500 */
[----:B------:R-:W5:Y:S01]  /*3810*/  LDG.E.U16 R55, desc[UR4][R54.64] ;  /* 0x0000000436377981 */ /* 0x000f62000c1e1500 */
[----:B------:R-:W0:Y:S01]  /*3820*/  LDC R93, c[0x0][0x248] ;  /* 0x00009200ff5d7b82 */ /* 0x000e220000000800 */
[----:B------:R-:W-:Y:S02]  /*3830*/  IADD3 R90, P1, R89, R120, RZ ;  /* 0x00000078595a7210 */ /* 0x000fe40007f3e0ff */
[----:B------:R1:W5:Y:S05]  /*3840*/  LDG.E.U16 R7, desc[UR4][R70.64] ;  /* 0x0000000446077981 */ /* 0x00036a000c1e1500 */
[----:B------:R-:W0:Y:S01]  /*3850*/  LDC R89, c[0x0][0x248] ;  /* 0x00009200ff597b82 */ /* 0x000e220000000800 */
[----:B-1----:R-:W-:-:S02]  /*3860*/  IMAD R73, R94, 0x390, RZ ;  /* 0x000003905e497824 */ /* 0x002fc400078e02ff */
[----:B------:R-:W-:Y:S01]  /*3870*/  IMAD R71, R91, 0x3a0, RZ ;  /* 0x000003a05b477824 */ /* 0x000fe200078e02ff */
[-C--:B------:R-:W-:Y:S02]  /*3880*/  LEA.HI.X.SX32 R91, R51, R121.reuse, 0x1, P1 ;  /* 0x00000079335b7211 */ /* 0x080fe400008f0eff */
[-C--:B------:R-:W-:Y:S01]  /*3890*/  IADD3 R72, P2, R73, R120.reuse, RZ ;  /* 0x0000007849487210 */ /* 0x080fe20007f5e0ff */
[----:B0-----:R-:W-:Y:S01]  /*38a0*/  IMAD R67, R67, 0x1e0, RZ ;  /* 0x000001e043437824 */ /* 0x001fe200078e02ff */
[-C--:B------:R-:W-:Y:S01]  /*38b0*/  IADD3 R70, P1, R71, R120.reuse, RZ ;  /* 0x0000007847467210 */ /* 0x080fe20007f3e0ff */
[----:B------:R-:W-:Y:S01]  /*38c0*/  IMAD R99, R92, 0x3b0, RZ ;  /* 0x000003b05c637824 */ /* 0x000fe200078e02ff */
[-C--:B------:R-:W-:Y:S01]  /*38d0*/  IADD3 R56, P0, R3, R120.reuse, RZ ;  /* 0x0000007803387210 */ /* 0x080fe20007f1e0ff */
[----:B------:R-:W-:Y:S01]  /*38e0*/  IMAD R95, R95, 0x3c0, RZ ;  /* 0x000003c05f5f7824 */ /* 0x000fe200078e02ff */
[-C--:B------:R-:W-:Y:S01]  /*38f0*/  LEA.HI.X.SX32 R71, R3, R121.reuse, 0x1, P1 ;  /* 0x0000007903477211 */ /* 0x080fe200008f0eff */
[----:B------:R-:W0:Y:S01]  /*3900*/  LDC R94, c[0x0][0x248] ;  /* 0x00009200ff5e7b82 */ /* 0x000e220000000800 */
[-C--:B------:R-:W-:Y:S01]  /*3910*/  LEA.HI.X.SX32 R73, R203, R121.reuse, 0x1, P2 ;  /* 0x00000079cb497211 */ /* 0x080fe200010f0eff */
[----:B------:R-:W-:Y:S01]  /*3920*/  IMAD R93, R93, 0x3d0, RZ ;  /* 0x000003d05d5d7824 */ /* 0x000fe200078e02ff */
[----:B------:R-:W-:Y:S01]  /*3930*/  LEA.HI.X.SX32 R57, R62, R121, 0x1, P0 ;  /* 0x000000793e397211 */ /* 0x000fe200000f0eff */
[----:B------:R1:W5:Y:S01]  /*3940*/  LDG.E.U16 R54, desc[UR4][R70.64] ;  /* 0x0000000446367981 */ /* 0x000362000c1e1500 */
[----:B------:R-:W-:-:S03]  /*3950*/  IADD3 R92, P0, R67, R120, RZ ;  /* 0x00000078435c7210 */ /* 0x000fc60007f1e0ff */
[----:B------:R1:W5:Y:S01]  /*3960*/  LDG.E.U16 R3, desc[UR4][R72.64] ;  /* 0x0000000448037981 */ /* 0x000362000c1e1500 */
[----:B------:R-:W-:-:S03]  /*3970*/  IMAD R89, R89, 0x1f0, RZ ;  /* 0x000001f059597824 */ /* 0x000fc600078e02ff */
[----:B------:R-:W5:Y:S01]  /*3980*/  LDG.E.U16 R57, desc[UR4][R56.64] ;  /* 0x0000000438397981 */ /* 0x000f62000c1e1500 */
[----:B-1----:R-:W-:-:S03]  /*3990*/  IADD3 R70, P1, R99, R120, RZ ;  /* 0x0000007863467210 */ /* 0x002fc60007f3e0ff */
[----:B------:R1:W5:Y:S01]  /*39a0*/  LDG.E.U16 R51, desc[UR4][R90.64] ;  /* 0x000000045a337981 */ /* 0x000362000c1e1500 */
[----:B------:R-:W-:Y:S02]  /*39b0*/  IADD3 R72, P2, R93, R120, RZ ;  /* 0x000000785d487210 */ /* 0x000fe40007f5e0ff */
[-C--:B------:R-:W-:Y:S02]  /*39c0*/  LEA.HI.X.SX32 R93, R59, R121.reuse, 0x1, P0 ;  /* 0x000000793b5d7211 */ /* 0x080fe400000f0eff */
[----:B------:R-:W-:-:S03]  /*39d0*/  LEA.HI.X.SX32 R71, R213, R121, 0x1, P1 ;  /* 0x00000079d5477211 */ /* 0x000fc600008f0eff */
[----:B------:R1:W5:Y:S02]  /*39e0*/  LDG.E.U16 R130, desc[UR4][R92.64] ;  /* 0x000000045c827981 */ /* 0x000364000c1e1500 */
[----:B-1----:R-:W-:Y:S02]  /*39f0*/  IADD3 R90, P1, R95, R120, RZ ;  /* 0x000000785f5a7210 */ /* 0x002fe40007f3e0ff */
[----:B------:R-:W1:Y:S01]  /*3a00*/  LDC R95, c[0x0][0x248] ;  /* 0x00009200ff5f7b82 */ /* 0x000e620000000800 */
[----:B------:R0:W5:Y:S01]  /*3a10*/  LDG.E.U16 R56, desc[UR4][R70.64] ;  /* 0x0000000446387981 */ /* 0x000162000c1e1500 */
[----:B------:R-:W-:-:S06]  /*3a20*/  IMAD R202, R202, 0x1e8, RZ ;  /* 0x000001e8caca7824 */ /* 0x000fcc00078e02ff */
[----:B------:R-:W1:Y:S01]  /*3a30*/  LDC R92, c[0x0][0x248] ;  /* 0x00009200ff5c7b82 */ /* 0x000e620000000800 */
[----:B0-----:R-:W-:Y:S01]  /*3a40*/  IADD3 R70, P0, R89, R120, RZ ;  /* 0x0000007859467210 */ /* 0x001fe20007f1e0ff */
[----:B------:R-:W-:Y:S01]  /*3a50*/  IMAD R99, R98, 0x3f0, RZ ;  /* 0x000003f062637824 */ /* 0x000fe200078e02ff */
[-C--:B------:R-:W-:Y:S02]  /*3a60*/  LEA.HI.X.SX32 R91, R67, R121.reuse, 0x1, P1 ;  /* 0x00000079435b7211 */ /* 0x080fe400008f0eff */
[-C--:B------:R-:W-:Y:S01]  /*3a70*/  LEA.HI.X.SX32 R71, R8, R121.reuse, 0x1, P0 ;  /* 0x0000007908477211 */ /* 0x080fe200000f0eff */
[----:B------:R-:W-:Y:S01]  /*3a80*/  IMAD R97, R97, 0x3e0, RZ ;  /* 0x000003e061617824 */ /* 0x000fe200078e02ff */
[----:B------:R-:W-:Y:S01]  /*3a90*/  LEA.HI.X.SX32 R73, R202, R121, 0x1, P2 ;  /* 0x00000079ca497211 */ /* 0x000fe200010f0eff */
[----:B------:R-:W-:Y:S01]  /*3aa0*/  IMAD R212, R212, 0x1f8, RZ ;  /* 0x000001f8d4d47824 */ /* 0x000fe200078e02ff */
[----:B------:R0:W5:Y:S01]  /*3ab0*/  LDG.E.U16 R62, desc[UR4][R90.64] ;  /* 0x000000045a3e7981 */ /* 0x000162000c1e1500 */
[----:B------:R-:W-:Y:S01]  /*3ac0*/  IMAD R93, R96, 0x202, RZ ;  /* 0x00000202605d7824 */ /* 0x000fe200078e02ff */
[----:B------:R-:W-:Y:S01]  /*3ad0*/  LEA R67, R0, R0, 0x8 ;  /* 0x0000000000437211 */ /* 0x000fe200078e40ff */
[----:B------:R-:W-:Y:S01]  /*3ae0*/  IMAD R101, R101, 0x212, RZ ;  /* 0x0000021265657824 */ /* 0x000fe200078e02ff */
[----:B------:R0:W5:Y:S01]  /*3af0*/  LDG.E.U16 R59, desc[UR4][R70.64] ;  /* 0x00000004463b7981 */ /* 0x000162000c1e1500 */
[----:B------:R-:W1:Y:S03]  /*3b00*/  LDC R98, c[0x0][0x248] ;  /* 0x00009200ff627b82 */ /* 0x000e660000000800 */
[----:B------:R0:W5:Y:S02]  /*3b10*/  LDG.E.U16 R8, desc[UR4][R72.64] ;  /* 0x0000000448087981 */ /* 0x000164000c1e1500 */
[----:B0-----:R-:W-:-:S03]  /*3b20*/  IADD3 R90, P1, R97, R120, RZ ;  /* 0x00000078615a7210 */ /* 0x001fc60007f3e0ff */
[----:B------:R-:W0:Y:S01]  /*3b30*/  LDC R97, c[0x0][0x248] ;  /* 0x00009200ff617b82 */ /* 0x000e220000000800 */
[-C--:B------:R-:W-:Y:S02]  /*3b40*/  IADD3 R70, P2, R99, R120.reuse, RZ ;  /* 0x0000007863467210 */ /* 0x080fe40007f5e0ff */
[-C--:B------:R-:W-:Y:S02]  /*3b50*/  LEA.HI.X.SX32 R91, R89, R121.reuse, 0x1, P1 ;  /* 0x00000079595b7211 */ /* 0x080fe400008f0eff */
[-C--:B------:R-:W-:Y:S02]  /*3b60*/  LEA.HI.X.SX32 R71, R212, R121.reuse, 0x1, P2 ;  /* 0x00000079d4477211 */ /* 0x080fe400010f0eff */
[----:B------:R-:W-:Y:S01]  /*3b70*/  IADD3 R72, P0, R93, R120, RZ ;  /* 0x000000785d487210 */ /* 0x000fe20007f1e0ff */
[----:B------:R-:W2:Y:S02]  /*3b80*/  LDC R99, c[0x0][0x248] ;  /* 0x00009200ff637b82 */ /* 0x000ea40000000800 */
[----:B------:R1:W5:Y:S01]  /*3b90*/  LDG.E.U16 R70, desc[UR4][R70.64] ;  /* 0x0000000446467981 */ /* 0x000362000c1e1500 */
[----:B------:R-:W-:Y:S01]  /*3ba0*/  LEA.HI.X.SX32 R73, R67, R121, 0x1, P0 ;  /* 0x0000007943497211 */ /* 0x000fe200000f0eff */
[----:B------:R-:W-:-:S02]  /*3bb0*/  IMAD R103, R103, 0x232, RZ ;  /* 0x0000023267677824 */ /* 0x000fc400078e02ff */
[----:B------:R1:W5:Y:S02]  /*3bc0*/  LDG.E.U16 R67, desc[UR4][R90.64] ;  /* 0x000000045a437981 */ /* 0x000364000c1e1500 */
[----:B------:R-:W2:Y:S02]  /*3bd0*/  LDC R89, c[0x0][0x248] ;  /* 0x00009200ff597b82 */ /* 0x000ea40000000800 */
[----:B------:R1:W5:Y:S02]  /*3be0*/  LDG.E.U16 R119, desc[UR4][R72.64] ;  /* 0x0000000448777981 */ /* 0x000364000c1e1500 */
[----:B-1----:R-:W-:Y:S01]  /*3bf0*/  IMAD R71, R94, 0x111, RZ ;  /* 0x000001115e477824 */ /* 0x002fe200078e02ff */
[----:B------:R-:W-:Y:S01]  /*3c00*/  IADD3 R94, P0, R101, R120, RZ ;  /* 0x00000078655e7210 */ /* 0x000fe20007f1e0ff */
[----:B------:R-:W-:Y:S02]  /*3c10*/  IMAD R101, R92, 0x242, RZ ;  /* 0x000002425c657824 */ /* 0x000fe400078e02ff */
[----:B------:R-:W-:Y:S01]  /*3c20*/  IMAD R91, R0, 0x109, RZ ;  /* 0x00000109005b7824 */ /* 0x000fe200078e02ff */
[----:B------:R-:W1:Y:S01]  /*3c30*/  LDC R96, c[0x0][0x248] ;  /* 0x00009200ff607b82 */ /* 0x000e620000000800 */
[----:B------:R-:W-:-:S03]  /*3c40*/  IMAD R73, R95, 0x119, RZ ;  /* 0x000001195f497824 */ /* 0x000fc600078e02ff */
[----:B------:R-:W-:Y:S02]  /*3c50*/  LEA.HI.X.SX32 R95, R91, R121, 0x1, P0 ;  /* 0x000000795b5f7211 */ /* 0x000fe400000f0eff */
[-C--:B------:R-:W-:Y:S02]  /*3c60*/  IADD3 R72, P2, R101, R120.reuse, RZ ;  /* 0x0000007865487210 */ /* 0x080fe40007f5e0ff */
[-C--:B------:R-:W-:Y:S01]  /*3c70*/  IADD3 R90, P0, R103, R120.reuse, RZ ;  /* 0x00000078675a7210 */ /* 0x080fe20007f1e0ff */
[----:B------:R-:W1:Y:S01]  /*3c80*/  LDC R101, c[0x0][0x248] ;  /* 0x00009200ff657b82 */ /* 0x000e620000000800 */
[----:B------:R-:W-:Y:S01]  /*3c90*/  IMAD R93, R102, 0x222, RZ ;  /* 0x00000222665d7824 */ /* 0x000fe200078e02ff */
[----:B------:R0:W5:Y:S06]  /*3ca0*/  LDG.E.U16 R118, desc[UR4][R94.64] ;  /* 0x000000045e767981 */ /* 0x00016c000c1e1500 */
[----:B------:R-:W1:Y:S01]  /*3cb0*/  LDC R103, c[0x0][0x248] ;  /* 0x00009200ff677b82 */ /* 0x000e620000000800 */
[----:B0-----:R-:W-:Y:S01]  /*3cc0*/  IMAD R97, R97, 0x121, RZ ;  /* 0x0000012161617824 */ /* 0x001fe200078e02ff */
[----:B------:R-:W-:-:S06]  /*3cd0*/  IADD3 R92, P1, R93, R120, RZ ;  /* 0x000000785d5c7210 */ /* 0x000fcc0007f3e0ff */
[----:B------:R-:W0:Y:S01]  /*3ce0*/  LDC R102, c[0x0][0x248] ;  /* 0x00009200ff667b82 */ /* 0x000e220000000800 */
[-C--:B------:R-:W-:Y:S02]  /*3cf0*/  LEA.HI.X.SX32 R91, R73, R121.reuse, 0x1, P0 ;  /* 0x00000079495b7211 */ /* 0x080fe400000f0eff */
[-C--:B------:R-:W-:Y:S02]  /*3d00*/  LEA.HI.X.SX32 R93, R71, R121.reuse, 0x1, P1 ;  /* 0x00000079475d7211 */ /* 0x080fe400008f0eff */
[----:B------:R-:W-:Y:S01]  /*3d10*/  LEA.HI.X.SX32 R73, R97, R121, 0x1, P2 ;  /* 0x0000007961497211 */ /* 0x000fe200010f0eff */
[----:B------:R-:W-:Y:S01]  /*3d20*/  IMAD R97, R104, 0x252, RZ ;  /* 0x0000025268617824 */ /* 0x000fe200078e02ff */
[----:B------:R2:W5:Y:S01]  /*3d30*/  LDG.E.U16 R116, desc[UR4][R90.64] ;  /* 0x000000045a747981 */ /* 0x000562000c1e1500 */
[----:B------:R-:W-:Y:S01]  /*3d40*/  IMAD R105, R105, 0x262, RZ ;  /* 0x0000026269697824 */ /* 0x000fe200078e02ff */
[----:B------:R-:W3:Y:S01]  /*3d50*/  LDC R71, c[0x0][0x248] ;  /* 0x00009200ff477b82 */ /* 0x000ee20000000800 */
[----:B------:R-:W-:Y:S01]  /*3d60*/  IMAD R95, R98, 0x129, RZ ;  /* 0x00000129625f7824 */ /* 0x000fe200078e02ff */
[----:B------:R1:W5:Y:S01]  /*3d70*/  LDG.E.U16 R117, desc[UR4][R92.64] ;  /* 0x000000045c757981 */ /* 0x000362000c1e1500 */
[----:B------:R-:W-:Y:S01]  /*3d80*/  IADD3 R94, P0, R97, R120, RZ ;  /* 0x00000078615e7210 */ /* 0x000fe20007f1e0ff */
[----:B--2---:R-:W-:-:S02]  /*3d90*/  IMAD R97, R89, 0x282, RZ ;  /* 0x0000028259617824 */ /* 0x004fc400078e02ff */
[----:B------:R2:W5:Y:S01]  /*3da0*/  LDG.E.U16 R115, desc[UR4][R72.64] ;  /* 0x0000000448737981 */ /* 0x000562000c1e1500 */
[----:B------:R-:W-:Y:S01]  /*3db0*/  IMAD R91, R106, 0x272, RZ ;  /* 0x000002726a5b7824 */ /* 0x000fe200078e02ff */
[----:B------:R-:W4:Y:S01]  /*3dc0*/  LDC R98, c[0x0][0x248] ;  /* 0x00009200ff627b82 */ /* 0x000f220000000800 */
[----:B-1----:R-:W-:Y:S01]  /*3dd0*/  IMAD R93, R99, 0x131, RZ ;  /* 0x00000131635d7824 */ /* 0x002fe200078e02ff */
[-C--:B------:R-:W-:Y:S01]  /*3de0*/  IADD3 R92, P1, R105, R120.reuse, RZ ;  /* 0x00000078695c7210 */ /* 0x080fe20007f3e0ff */
[----:B------:R-:W-:Y:S01]  /*3df0*/  IMAD R89, R101, 0x141, RZ ;  /* 0x0000014165597824 */ /* 0x000fe200078e02ff */
[-C--:B------:R-:W-:Y:S01]  /*3e00*/  LEA.HI.X.SX32 R95, R95, R121.reuse, 0x1, P0 ;  /* 0x000000795f5f7211 */ /* 0x080fe200000f0eff */
[----:B--2---:R-:W-:Y:S01]  /*3e10*/  IMAD R73, R100, 0x139, RZ ;  /* 0x0000013964497824 */ /* 0x004fe200078e02ff */
[-C--:B------:R-:W-:Y:S01]  /*3e20*/  IADD3 R90, P2, R91, R120.reuse, RZ ;  /* 0x000000785b5a7210 */ /* 0x080fe20007f5e0ff */
[----:B------:R-:W-:Y:S01]  /*3e30*/  IMAD R103, R103, 0x292, RZ ;  /* 0x0000029267677824 */ /* 0x000fe200078e02ff */
[-C--:B------:R-:W-:Y:S01]  /*3e40*/  LEA.HI.X.SX32 R93, R93, R121.reuse, 0x1, P1 ;  /* 0x000000795d5d7211 */ /* 0x080fe200008f0eff */
[----:B------:R0:W2:Y:S01]  /*3e50*/  LDG.E.U16 R114, desc[UR4][R94.64] ;  /* 0x000000045e727981 */ /* 0x0000a2000c1e1500 */
[----:B------:R-:W-:Y:S01]  /*3e60*/  IADD3 R72, P0, R97, R120, RZ ;  /* 0x0000007861487210 */ /* 0x000fe20007f1e0ff */
[----:B------:R-:W1:Y:S01]  /*3e70*/  LDC R105, c[0x0][0x248] ;  /* 0x00009200ff697b82 */ /* 0x000e620000000800 */
[-C--:B------:R-:W-:Y:S01]  /*3e80*/  LEA.HI.X.SX32 R91, R73, R121.reuse, 0x1, P2 ;  /* 0x00000079495b7211 */ /* 0x080fe200010f0eff */
[----:B------:R0:W2:Y:S01]  /*3e90*/  LDG.E.U16 R113, desc[UR4][R92.64] ;  /* 0x000000045c717981 */ /* 0x0000a2000c1e1500 */
[----:B------:R-:W-:Y:S01]  /*3ea0*/  LEA.HI.X.SX32 R73, R89, R121, 0x1, P0 ;  /* 0x0000007959497211 */ /* 0x000fe200000f0eff */
[----:B------:R-:W-:-:S02]  /*3eb0*/  IMAD R107, R107, 0x2a2, RZ ;  /* 0x000002a26b6b7824 */ /* 0x000fc400078e02ff */
[----:B------:R3:W2:Y:S01]  /*3ec0*/  LDG.E.U16 R112, desc[UR4][R90.64] ;  /* 0x000000045a707981 */ /* 0x0006a2000c1e1500 */
[----:B0-----:R-:W-:Y:S01]  /*3ed0*/  IMAD R95, R102, 0x149, RZ ;  /* 0x00000149665f7824 */ /* 0x001fe200078e02ff */
[----:B------:R-:W0:Y:S02]  /*3ee0*/  LDC R106, c[0x0][0x248] ;  /* 0x00009200ff6a7b82 */ /* 0x000e240000000800 */
[----:B------:R3:W2:Y:S01]  /*3ef0*/  LDG.E.U16 R111, desc[UR4][R72.64] ;  /* 0x00000004486f7981 */ /* 0x0006a2000c1e1500 */
[----:B------:R-:W-:-:S04]  /*3f00*/  IADD3 R92, P0, R103, R120, RZ ;  /* 0x00000078675c7210 */ /* 0x000fc80007f1e0ff */
[----:B------:R-:W-:Y:S01]  /*3f10*/  LEA.HI.X.SX32 R93, R95, R121, 0x1, P0 ;  /* 0x000000795f5d7211 */ /* 0x000fe200000f0eff */
[----:B------:R-:W4:Y:S01]  /*3f20*/  LDC R99, c[0x0][0x248] ;  /* 0x00009200ff637b82 */ /* 0x000f220000000800 */
[----:B---3--:R-:W-:-:S07]  /*3f30*/  IMAD R91, R108, 0x2b2, RZ ;  /* 0x000002b26c5b7824 */ /* 0x008fce00078e02ff */
[----:B------:R-:W3:Y:S01]  /*3f40*/  LDC R89, c[0x0][0x248] ;  /* 0x00009200ff597b82 */ /* 0x000ee20000000800 */
[----:B------:R-:W-:-:S07]  /*3f50*/  IMAD R73, R96, 0x151, RZ ;  /* 0x0000015160497824 */ /* 0x000fce00078e02ff */
[----:B------:R-:W3:Y:S01]  /*3f60*/  LDC R95, c[0x0][0x248] ;  /* 0x00009200ff5f7b82 */ /* 0x000ee20000000800 */
[----:B------:R-:W-:Y:S01]  /*3f70*/  IMAD R71, R71, 0x159, RZ ;  /* 0x0000015947477824 */ /* 0x000fe200078e02ff */
[----:B------:R-:W-:-:S06]  /*3f80*/  IADD3 R90, P1, R107, R120, RZ ;  /* 0x000000786b5a7210 */ /* 0x000fcc0007f3e0ff */
[----:B------:R-:W3:Y:S01]  /*3f90*/  LDC R97, c[0x0][0x248] ;  /* 0x00009200ff617b82 */ /* 0x000ee20000000800 */
[----:B------:R-:W-:-:S07]  /*3fa0*/  IADD3 R72, P2, R91, R120, RZ ;  /* 0x000000785b487210 */ /* 0x000fce0007f5e0ff */
[----:B------:R-:W3:Y:S01]  /*3fb0*/  LDC R104, c[0x0][0x248] ;  /* 0x00009200ff687b82 */ /* 0x000ee20000000800 */
[----:B------:R-:W-:-:S07]  /*3fc0*/  LEA.HI.X.SX32 R91, R73, R121, 0x1, P1 ;  /* 0x00000079495b7211 */ /* 0x000fce00008f0eff */
[----:B------:R-:W3:Y:S01]  /*3fd0*/  LDC R101, c[0x0][0x248] ;  /* 0x00009200ff657b82 */ /* 0x000ee20000000800 */
[----:B------:R-:W-:Y:S01]  /*3fe0*/  LEA.HI.X.SX32 R73, R71, R121, 0x1, P2 ;  /* 0x0000007947497211 */ /* 0x000fe200010f0eff */
[----:B-1----:R-:W-:Y:S01]  /*3ff0*/  IMAD R105, R105, 0x2c2, RZ ;  /* 0x000002c269697824 */ /* 0x002fe200078e02ff */
[----:B------:R-:W2:Y:S04]  /*4000*/  LDG.E.U16 R110, desc[UR4][R92.64] ;  /* 0x000000045c6e7981 */ /* 0x000ea8000c1e1500 */
[----:B------:R0:W2:Y:S01]  /*4010*/  LDG.E.U16 R108, desc[UR4][R72.64] ;  /* 0x00000004486c7981 */ /* 0x0000a2000c1e1500 */
[----:B------:R-:W1:Y:S08]  /*4020*/  LDC R102, c[0x0][0x248] ;  /* 0x00009200ff667b82 */ /* 0x000e700000000800 */
[----:B------:R-:W1:Y:S01]  /*4030*/  LDC R96, c[0x0][0x248] ;  /* 0x00009200ff607b82 */ /* 0x000e620000000800 */
[----:B0-----:R-:W-:Y:S01]  /*4040*/  IMAD R73, R106, 0x2d2, RZ ;  /* 0x000002d26a497824 */ /* 0x001fe200078e02ff */
[----:B------:R0:W2:Y:S06]  /*4050*/  LDG.E.U16 R109, desc[UR4][R90.64] ;  /* 0x000000045a6d7981 */ /* 0x0000ac000c1e1500 */
[----:B------:R-:W1:Y:S01]  /*4060*/  LDC R103, c[0x0][0x248] ;  /* 0x00009200ff677b82 */ /* 0x000e620000000800 */
[----:B----4-:R-:W-:-:S07]  /*4070*/  IMAD R93, R98, 0x161, RZ ;  /* 0x00000161625d7824 */ /* 0x010fce00078e02ff */
[----:B------:R-:W4:Y:S01]  /*4080*/  LDC R100, c[0x0][0x248] ;  /* 0x00009200ff647b82 */ /* 0x000f220000000800 */
[----:B0-----:R-:W-:Y:S01]  /*4090*/  IMAD R91, R99, 0x169, RZ ;  /* 0x00000169635b7824 */ /* 0x001fe200078e02ff */
[-C--:B------:R-:W-:Y:S01]  /*40a0*/  IADD3 R94, P0, R105, R120.reuse, RZ ;  /* 0x00000078695e7210 */ /* 0x080fe20007f1e0ff */
[----:B---3--:R-:W-:Y:S01]  /*40b0*/  IMAD R89, R89, 0x2e2, RZ ;  /* 0x000002e259597824 */ /* 0x008fe200078e02ff */
[----:B------:R-:W-:-:S04]  /*40c0*/  IADD3 R92, P1, R73, R120, RZ ;  /* 0x00000078495c7210 */ /* 0x000fc80007f3e0ff */
[----:B------:R-:W0:Y:S01]  /*40d0*/  LDC R71, c[0x0][0x248] ;  /* 0x00009200ff477b82 */ /* 0x000e220000000800 */
[----:B------:R-:W-:Y:S01]  /*40e0*/  IMAD R99, R95, 0x2f2, RZ ;  /* 0x000002f25f637824 */ /* 0x000fe200078e02ff */
[-C--:B------:R-:W-:Y:S01]  /*40f0*/  LEA.HI.X.SX32 R95, R93, R121.reuse, 0x1, P0 ;  /* 0x000000795d5f7211 */ /* 0x080fe200000f0eff */
[----:B------:R-:W-:Y:S01]  /*4100*/  IMAD R97, R97, 0x171, RZ ;  /* 0x0000017161617824 */ /* 0x000fe200078e02ff */
[-C--:B------:R-:W-:Y:S01]  /*4110*/  LEA.HI.X.SX32 R93, R91, R121.reuse, 0x1, P1 ;  /* 0x000000795b5d7211 */ /* 0x080fe200008f0eff */
[----:B------:R-:W-:Y:S01]  /*4120*/  IMAD R73, R104, 0x179, RZ ;  /* 0x0000017968497824 */ /* 0x000fe200078e02ff */
[-C--:B------:R-:W-:Y:S01]  /*4130*/  IADD3 R90, P0, R89, R120.reuse, RZ ;  /* 0x00000078595a7210 */ /* 0x080fe20007f1e0ff */
[----:B-1----:R-:W-:Y:S01]  /*4140*/  IMAD R127, R102, 0x302, RZ ;  /* 0x00000302667f7824 */ /* 0x002fe200078e02ff */
[----:B------:R-:W-:Y:S01]  /*4150*/  IADD3 R72, P2, R99, R120, RZ ;  /* 0x0000007863487210 */ /* 0x000fe20007f5e0ff */
[----:B------:R1:W3:Y:S01]  /*4160*/  LDG.E.U16 R107, desc[UR4][R94.64] ;  /* 0x000000045e6b7981 */ /* 0x0002e2000c1e1500 */
[-C--:B------:R-:W-:Y:S01]  /*4170*/  LEA.HI.X.SX32 R91, R97, R121.reuse, 0x1, P0 ;  /* 0x00000079615b7211 */ /* 0x080fe200000f0eff */
[----:B------:R-:W0:Y:S01]  /*4180*/  LDC R98, c[0x0][0x248] ;  /* 0x00009200ff627b82 */ /* 0x000e220000000800 */
[----:B------:R-:W-:Y:S01]  /*4190*/  LEA.HI.X.SX32 R73, R73, R121, 0x1, P2 ;  /* 0x0000007949497211 */ /* 0x000fe200010f0eff */
[----:B------:R1:W3:Y:S01]  /*41a0*/  LDG.E.U16 R106, desc[UR4][R92.64] ;  /* 0x000000045c6a7981 */ /* 0x0002e2000c1e1500 */
[----:B------:R-:W-:-:S02]  /*41b0*/  IMAD R101, R101, 0x322, RZ ;  /* 0x0000032265657824 */ /* 0x000fc400078e02ff */
[----:B------:R-:W-:Y:S01]  /*41c0*/  IMAD R103, R103, 0x189, RZ ;  /* 0x0000018967677824 */ /* 0x000fe200078e02ff */
[----:B------:R4:W3:Y:S02]  /*41d0*/  LDG.E.U16 R104, desc[UR4][R72.64] ;  /* 0x0000000448687981 */ /* 0x0008e4000c1e1500 */
[----:B------:R-:W0:Y:S01]  /*41e0*/  LDC R97, c[0x0][0x248] ;  /* 0x00009200ff617b82 */ /* 0x000e220000000800 */
[----:B-1----:R-:W-:Y:S01]  /*41f0*/  IMAD R95, R124, 0x181, RZ ;  /* 0x000001817c5f7824 */ /* 0x002fe200078e02ff */
[-C--:B------:R-:W-:Y:S01]  /*4200*/  IADD3 R94, P0, R127, R120.reuse, RZ ;  /* 0x000000787f5e7210 */ /* 0x080fe20007f1e0ff */
[----:B------:R1:W3:Y:S01]  /*4210*/  LDG.E.U16 R105, desc[UR4][R90.64] ;  /* 0x000000045a697981 */ /* 0x0002e2000c1e1500 */
[----:B------:R-:W-:Y:S02]  /*4220*/  IMAD R93, R96, 0x312, RZ ;  /* 0x00000312605d7824 */ /* 0x000fe400078e02ff */
[----:B------:R-:W-:Y:S02]  /*4230*/  LEA.HI.X.SX32 R95, R95, R121, 0x1, P0 ;  /* 0x000000795f5f7211 */ /* 0x000fe400000f0eff */
[----:B------:R-:W0:Y:S01]  /*4240*/  LDC R89, c[0x0][0x248] ;  /* 0x00009200ff597b82 */ /* 0x000e220000000800 */
[----:B----4-:R-:W-:Y:S01]  /*4250*/  IMAD R73, R100, 0x191, RZ ;  /* 0x0000019164497824 */ /* 0x010fe200078e02ff */
[----:B------:R-:W-:-:S02]  /*4260*/  IADD3 R92, P1, R93, R120, RZ ;  /* 0x000000785d5c7210 */ /* 0x000fc40007f3e0ff */
[----:B-1----:R-:W-:-:S04]  /*4270*/  IADD3 R90, P2, R101, R120, RZ ;  /* 0x00000078655a7210 */ /* 0x002fc80007f5e0ff */
[----:B------:R-:W1:Y:S01]  /*4280*/  LDC R99, c[0x0][0x248] ;  /* 0x00009200ff637b82 */ /* 0x000e620000000800 */
[-C--:B------:R-:W-:Y:S01]  /*4290*/  LEA.HI.X.SX32 R93, R103, R121.reuse, 0x1, P1 ;  /* 0x00000079675d7211 */ /* 0x080fe200008f0eff */
[----:B0-----:R-:W-:Y:S01]  /*42a0*/  IMAD R71, R71, 0x332, RZ ;  /* 0x0000033247477824 */ /* 0x001fe200078e02ff */
[----:B------:R-:W-:Y:S01]  /*42b0*/  LEA.HI.X.SX32 R91, R73, R121, 0x1, P2 ;  /* 0x00000079495b7211 */ /* 0x000fe200010f0eff */
[----:B------:R0:W4:Y:S04]  /*42c0*/  LDG.E.U16 R103, desc[UR4][R94.64] ;  /* 0x000000045e677981 */ /* 0x000128000c1e1500 */
[----:B------:R-:W1:Y:S01]  /*42d0*/  LDC R96, c[0x0][0x248] ;  /* 0x00009200ff607b82 */ /* 0x000e620000000800 */
[----:B------:R-:W-:Y:S01]  /*42e0*/  IADD3 R72, P0, R71, R120, RZ ;  /* 0x0000007847487210 */ /* 0x000fe20007f1e0ff */
[----:B------:R0:W4:Y:S02]  /*42f0*/  LDG.E.U16 R101, desc[UR4][R90.64] ;  /* 0x000000045a657981 */ /* 0x000124000c1e1500 */
[----:B0-----:R-:W-:-:S02]  /*4300*/  IMAD R95, R122, 0x352, RZ ;  /* 0x000003527a5f7824 */ /* 0x001fc400078e02ff */
[----:B------:R0:W4:Y:S02]  /*4310*/  LDG.E.U16 R102, desc[UR4][R92.64] ;  /* 0x000000045c667981 */ /* 0x000124000c1e1500 */
[----:B------:R-:W1:Y:S01]  /*4320*/  LDC R94, c[0x0][0x248] ;  /* 0x00009200ff5e7b82 */ /* 0x000e620000000800 */
[----:B------:R-:W-:Y:S01]  /*4330*/  IMAD R125, R125, 0x199, RZ ;  /* 0x000001997d7d7824 */ /* 0x000fe200078e02ff */
[----:B------:R-:W-:-:S06]  /*4340*/  IADD3 R90, P1, R95, R120, RZ ;  /* 0x000000785f5a7210 */ /* 0x000fcc0007f3e0ff */
[----:B------:R-:W1:Y:S01]  /*4350*/  LDC R71, c[0x0][0x248] ;  /* 0x00009200ff477b82 */ /* 0x000e620000000800 */
[----:B------:R-:W-:Y:S01]  /*4360*/  IMAD R123, R123, 0x342, RZ ;  /* 0x000003427b7b7824 */ /* 0x000fe200078e02ff */
[----:B------:R-:W-:-:S06]  /*4370*/  LEA.HI.X.SX32 R73, R125, R121, 0x1, P0 ;  /* 0x000000797d497211 */ /* 0x000fcc00000f0eff */
[----:B------:R-:W1:Y:S01]  /*4380*/  LDC R95, c[0x0][0x248] ;  /* 0x00009200ff5f7b82 */ /* 0x000e620000000800 */
[----:B0-----:R-:W-:Y:S02]  /*4390*/  IMAD R93, R98, 0x362, RZ ;  /* 0x00000362625d7824 */ /* 0x001fe400078e02ff */
[----:B------:R-:W-:Y:S01]  /*43a0*/  IMAD R97, R97, 0x1a9, RZ ;  /* 0x000001a961617824 */ /* 0x000fe200078e02ff */
[----:B------:R-:W-:Y:S01]  /*43b0*/  IADD3 R92, P0, R123, R120, RZ ;  /* 0x000000787b5c7210 */ /* 0x000fe20007f1e0ff */
[----:B------:R0:W4:Y:S01]  /*43c0*/  LDG.E.U16 R100, desc[UR4][R72.64] ;  /* 0x0000000448647981 */ /* 0x000122000c1e1500 */
[----:B------:R-:W-:Y:S02]  /*43d0*/  IMAD R89, R89, 0x1b1, RZ ;  /* 0x000001b159597824 */ /* 0x000fe400078e02ff */
[----:B------:R-:W5:Y:S01]  /*43e0*/  LDC R123, c[0x0][0x248] ;  /* 0x00009200ff7b7b82 */ /* 0x000f620000000800 */
[----:B-1----:R-:W-:Y:S01]  /*43f0*/  IMAD R99, R99, 0x1a1, RZ ;  /* 0x000001a163637824 */ /* 0x002fe200078e02ff */
[----:B------:R-:W-:-:S06]  /*4400*/  LEA.HI.X.SX32 R91, R97, R121, 0x1, P1 ;  /* 0x00000079615b7211 */ /* 0x000fcc00008f0eff */
[----:B------:R-:W1:Y:S01]  /*4410*/  LDC R124, c[0x0][0x248] ;  /* 0x00009200ff7c7b82 */ /* 0x000e620000000800 */
[----:B0-----:R-:W-:Y:S01]  /*4420*/  IADD3 R72, P2, R93, R120, RZ ;  /* 0x000000785d487210 */ /* 0x001fe20007f5e0ff */
[----:B------:R0:W4:Y:S06]  /*4430*/  LDG.E.U16 R98, desc[UR4][R90.64] ;  /* 0x000000045a627981 */ /* 0x00012c000c1e1500 */
[----:B------:R-:W5:Y:S01]  /*4440*/  LDC R125, c[0x0][0x248] ;  /* 0x00009200ff7d7b82 */ /* 0x000f620000000800 */
[-C--:B------:R-:W-:Y:S02]  /*4450*/  LEA.HI.X.SX32 R73, R89, R121.reuse, 0x1, P2 ;  /* 0x0000007959497211 */ /* 0x080fe400010f0eff */
[----:B------:R-:W-:Y:S01]  /*4460*/  LEA.HI.X.SX32 R93, R99, R121, 0x1, P0 ;  /* 0x00000079635d7211 */ /* 0x000fe200000f0eff */
[----:B0-----:R-:W-:-:S02]  /*4470*/  IMAD R91, R96, 0x372, RZ ;  /* 0x00000372605b7824 */ /* 0x001fc400078e02ff */
[----:B------:R0:W4:Y:S02]  /*4480*/  LDG.E.U16 R97, desc[UR4][R72.64] ;  /* 0x0000000448617981 */ /* 0x000124000c1e1500 */
[----:B------:R-:W5:Y:S01]  /*4490*/  LDC R122, c[0x0][0x248] ;  /* 0x00009200ff7a7b82 */ /* 0x000f620000000800 */
[----:B------:R-:W-:Y:S01]  /*44a0*/  IMAD R71, R71, 0x1b9, RZ ;  /* 0x000001b947477824 */ /* 0x000fe200078e02ff */
[----:B------:R0:W4:Y:S01]  /*44b0*/  LDG.E.U16 R99, desc[UR4][R92.64] ;  /* 0x000000045c637981 */ /* 0x000122000c1e1500 */
[----:B------:R-:W-:-:S05]  /*44c0*/  IMAD R133, R133, 0x382, RZ ;  /* 0x0000038285857824 */ /* 0x000fca00078e02ff */
[----:B------:R-:W5:Y:S01]  /*44d0*/  LDC R127, c[0x0][0x248] ;  /* 0x00009200ff7f7b82 */ /* 0x000f620000000800 */
[----:B0-----:R-:W-:Y:S01]  /*44e0*/  IMAD R73, R94, 0x1c9, RZ ;  /* 0x000001c95e497824 */ /* 0x001fe200078e02ff */
[----:B------:R-:W-:Y:S01]  /*44f0*/  IADD3 R94, P0, R91, R120, RZ ;  /* 0x000000785b5e7210 */ /* 0x000fe20007f1e0ff */
[----:B------:R-:W-:-:S05]  /*4500*/  IMAD R91, R95, 0x3a2, RZ ;  /* 0x000003a25f5b7824 */ /* 0x000fca00078e02ff */
[----:B------:R-:W0:Y:S01]  /*4510*/  LDC R89, c[0x0][0x248] ;  /* 0x00009200ff597b82 */ /* 0x000e220000000800 */
[----:B------:R-:W-:Y:S01]  /*4520*/  IMAD R93, R134, 0x392, RZ ;  /* 0x00000392865d7824 */ /* 0x000fe200078e02ff */
[-C--:B------:R-:W-:Y:S01]  /*4530*/  IADD3 R92, P1, R133, R120.reuse, RZ ;  /* 0x00000078855c7210 */ /* 0x080fe20007f3e0ff */
[----:B------:R-:W-:Y:S01]  /*4540*/  IMAD R129, R129, 0x1c1, RZ ;  /* 0x000001c181817824 */ /* 0x000fe200078e02ff */
[-C--:B------:R-:W-:Y:S01]  /*4550*/  LEA.HI.X.SX32 R95, R71, R121.reuse, 0x1, P0 ;  /* 0x00000079475f7211 */ /* 0x080fe200000f0eff */
[----:B------:R-:W-:Y:S01]  /*4560*/  IMAD R135, R135, 0x1d1, RZ ;  /* 0x000001d187877824 */ /* 0x000fe200078e02ff */
[-C--:B------:R-:W-:Y:S02]  /*4570*/  IADD3 R90, P2, R93, R120.reuse, RZ ;  /* 0x000000785d5a7210 */ /* 0x080fe40007f5e0ff */
[-C--:B------:R-:W-:Y:S01]  /*4580*/  IADD3 R72, P0, R91, R120.reuse, RZ ;  /* 0x000000785b487210 */ /* 0x080fe20007f1e0ff */
[----:B------:R-:W0:Y:S01]  /*4590*/  LDC R71, c[0x0][0x248] ;  /* 0x00009200ff477b82 */ /* 0x000e220000000800 */
[-C--:B------:R-:W-:Y:S01]  /*45a0*/  LEA.HI.X.SX32 R93, R129, R121.reuse, 0x1, P1 ;  /* 0x00000079815d7211 */ /* 0x080fe200008f0eff */
[----:B-1----:R-:W-:Y:S01]  /*45b0*/  IMAD R133, R124, 0x3b2, RZ ;  /* 0x000003b27c857824 */ /* 0x002fe200078e02ff */
[-C--:B------:R-:W-:Y:S01]  /*45c0*/  LEA.HI.X.SX32 R91, R73, R121.reuse, 0x1, P2 ;  /* 0x00000079495b7211 */ /* 0x080fe200010f0eff */
[----:B-----5:R-:W-:Y:S01]  /*45d0*/  IMAD R129, R123, 0x1d9, RZ ;  /* 0x000001d97b817824 */ /* 0x020fe200078e02ff */
[----:B------:R-:W-:Y:S01]  /*45e0*/  LEA.HI.X.SX32 R73, R135, R121, 0x1, P0 ;  /* 0x0000007987497211 */ /* 0x000fe200000f0eff */
[----:B------:R-:W-:Y:S01]  /*45f0*/  IMAD R123, R125, 0x1e1, RZ ;  /* 0x000001e17d7b7824 */ /* 0x000fe200078e02ff */
[----:B------:R-:W5:Y:S01]  /*4600*/  LDG.E.U16 R96, desc[UR4][R94.64] ;  /* 0x000000045e607981 */ /* 0x000f62000c1e1500 */
[----:B------:R-:W-:Y:S01]  /*4610*/  IMAD R125, R126, 0x3c2, RZ ;  /* 0x000003c27e7d7824 */ /* 0x000fe200078e02ff */
[----:B------:R-:W-:Y:S01]  /*4620*/  IADD3 R124, P0, R133, R120, RZ ;  /* 0x00000078857c7210 */ /* 0x000fe20007f1e0ff */
[----:B------:R-:W-:-:S02]  /*4630*/  IMAD R135, R128, 0x3d2, RZ ;  /* 0x000003d280877824 */ /* 0x000fc400078e02ff */
[----:B------:R-:W-:Y:S01]  /*4640*/  IMAD R127, R127, 0x1e9, RZ ;  /* 0x000001e97f7f7824 */ /* 0x000fe200078e02ff */
[----:B------:R-:W5:Y:S01]  /*4650*/  LDG.E.U16 R95, desc[UR4][R92.64] ;  /* 0x000000045c5f7981 */ /* 0x000f62000c1e1500 */
[----:B0-----:R-:W-:-:S03]  /*4660*/  IMAD R89, R89, 0x1f1, RZ ;  /* 0x000001f159597824 */ /* 0x001fc600078e02ff */
[----:B------:R0:W5:Y:S04]  /*4670*/  LDG.E.U16 R94, desc[UR4][R90.64] ;  /* 0x000000045a5e7981 */ /* 0x000168000c1e1500 */
[----:B------:R1:W5:Y:S01]  /*4680*/  LDG.E.U16 R93, desc[UR4][R72.64] ;  /* 0x00000004485d7981 */ /* 0x000362000c1e1500 */
[-C--:B0-----:R-:W-:Y:S02]  /*4690*/  IADD3 R90, P1, R125, R120.reuse, RZ ;  /* 0x000000787d5a7210 */ /* 0x081fe40007f3e0ff */
[-C--:B------:R-:W-:Y:S01]  /*46a0*/  LEA.HI.X.SX32 R125, R129, R121.reuse, 0x1, P0 ;  /* 0x00000079817d7211 */ /* 0x080fe200000f0eff */
[----:B-1----:R-:W-:Y:S01]  /*46b0*/  IMAD R73, R122, 0x3e2, RZ ;  /* 0x000003e27a497824 */ /* 0x002fe200078e02ff */
[-C--:B------:R-:W-:Y:S01]  /*46c0*/  IADD3 R122, P2, R135, R120.reuse, RZ ;  /* 0x00000078877a7210 */ /* 0x080fe20007f5e0ff */
[----:B------:R-:W-:Y:S01]  /*46d0*/  IMAD R151, R151, 0x122, RZ ;  /* 0x0000012297977824 */ /* 0x000fe200078e02ff */
[----:B------:R-:W-:Y:S01]  /*46e0*/  LEA.HI.X.SX32 R91, R123, R121, 0x1, P1 ;  /* 0x000000797b5b7211 */ /* 0x000fe200008f0eff */
[----:B------:R-:W-:Y:S01]  /*46f0*/  IMAD R153, R153, 0x132, RZ ;  /* 0x0000013299997824 */ /* 0x000fe200078e02ff */
[----:B------:R-:W-:Y:S01]  /*4700*/  IADD3 R72, P0, R73, R120, RZ ;  /* 0x0000007849487210 */ /* 0x000fe20007f1e0ff */
[----:B------:R0:W5:Y:S01]  /*4710*/  LDG.E.U16 R92, desc[UR4][R124.64] ;  /* 0x000000047c5c7981 */ /* 0x000162000c1e1500 */
[----:B------:R-:W-:-:S02]  /*4720*/  SHF.L.U32 R147, R0, 0x1, RZ ;  /* 0x0000000100937819 */ /* 0x000fc400000006ff */
[-C--:B------:R-:W-:Y:S01]  /*4730*/  LEA.HI.X.SX32 R123, R127, R121.reuse, 0x1, P2 ;  /* 0x000000797f7b7211 */ /* 0x080fe200010f0eff */
[----:B------:R-:W5:Y:S01]  /*4740*/  LDG.E.U16 R91, desc[UR4][R90.64] ;  /* 0x000000045a5b7981 */ /* 0x000f62000c1e1500 */
[-C--:B------:R-:W-:Y:S02]  /*4750*/  LEA.HI.X.SX32 R73, R89, R121.reuse, 0x1, P0 ;  /* 0x0000007959497211 */ /* 0x080fe400000f0eff */
[-C--:B------:R-:W-:Y:S01]  /*4760*/  IADD3 R136, P0, R147, R120.reuse, RZ ;  /* 0x0000007893887210 */ /* 0x080fe20007f1e0ff */
[----:B------:R-:W-:Y:S01]  /*4770*/  IMAD R148, R148, 0x112, RZ ;  /* 0x0000011294947824 */ /* 0x000fe200078e02ff */
[----:B0-----:R-:W-:Y:S01]  /*4780*/  IADD3 R124, P2, R151, R120, RZ ;  /* 0x00000078977c7210 */ /* 0x001fe20007f5e0ff */
[----:B------:R-:W-:Y:S01]  /*4790*/  IMAD R164, R164, 0x162, RZ ;  /* 0x00000162a4a47824 */ /* 0x000fe200078e02ff */
[----:B------:R-:W-:Y:S01]  /*47a0*/  LEA.HI.X.SX32 R137, R71, R121, 0x1, P0 ;  /* 0x0000007947897211 */ /* 0x000fe200000f0eff */
[----:B------:R0:W5:Y:S01]  /*47b0*/  LDG.E.U16 R90, desc[UR4][R122.64] ;  /* 0x000000047a5a7981 */ /* 0x000162000c1e1500 */
[----:B------:R-:W-:-:S03]  /*47c0*/  IMAD R71, R0, 0x99, RZ ;  /* 0x0000009900477824 */ /* 0x000fc600078e02ff */
[----:B------:R1:W5:Y:S01]  /*47d0*/  LDG.E.U16 R89, desc[UR4][R72.64] ;  /* 0x0000000448597981 */ /* 0x000362000c1e1500 */
[C---:B------:R-:W-:Y:S02]  /*47e0*/  IMAD R127, R0.reuse, 0xb1, RZ ;  /* 0x000000b1007f7824 */ /* 0x040fe400078e02ff */
[----:B------:R-:W-:Y:S01]  /*47f0*/  IMAD R157, R157, 0x142, RZ ;  /* 0x000001429d9d7824 */ /* 0x000fe200078e02ff */
[----:B------:R-:W5:Y:S01]  /*4800*/  LDG.E.U16 R136, desc[UR4][R136.64] ;  /* 0x0000000488887981 */ /* 0x000f62000c1e1500 */
[C---:B0-----:R-:W-:Y:S01]  /*4810*/  IMAD R123, R0.reuse, 0x91, RZ ;  /* 0x00000091007b7824 */ /* 0x041fe200078e02ff */
[----:B------:R-:W-:Y:S01]  /*4820*/  IADD3 R122, P0, R153, R120, RZ ;  /* 0x00000078997a7210 */ /* 0x000fe20007f1e0ff */
[----:B-1----:R-:W-:-:S03]  /*4830*/  IMAD R73, R0, 0x89, RZ ;  /* 0x0000008900497824 */ /* 0x002fc600078e02ff */
[-C--:B------:R-:W-:Y:S02]  /*4840*/  LEA.HI.X.SX32 R125, R123, R121.reuse, 0x1, P2 ;  /* 0x000000797b7d7211 */ /* 0x080fe400010f0eff */
[-C--:B------:R-:W-:Y:S02]  /*4850*/  IADD3 R72, P1, R148, R120.reuse, RZ ;  /* 0x0000007894487210 */ /* 0x080fe40007f3e0ff */
[-C--:B------:R-:W-:Y:S02]  /*4860*/  LEA.HI.X.SX32 R123, R71, R121.reuse, 0x1, P0 ;  /* 0x00000079477b7211 */ /* 0x080fe400000f0eff */
[----:B------:R-:W-:Y:S02]  /*4870*/  IADD3 R126, P2, R164, R120, RZ ;  /* 0x00000078a47e7210 */ /* 0x000fe40007f5e0ff */
[-C--:B------:R-:W-:Y:S01]  /*4880*/  LEA.HI.X.SX32 R73, R73, R121.reuse, 0x1, P1 ;  /* 0x0000007949497211 */ /* 0x080fe200008f0eff */
[----:B------:R0:W5:Y:S01]  /*4890*/  LDG.E.U16 R71, desc[UR4][R122.64] ;  /* 0x000000047a477981 */ /* 0x000162000c1e1500 */
[----:B------:R-:W-:Y:S01]  /*48a0*/  LEA.HI.X.SX32 R127, R127, R121, 0x1, P2 ;  /* 0x000000797f7f7211 */ /* 0x000fe200010f0eff */
[----:B------:R-:W-:-:S02]  /*48b0*/  IMAD R165, R165, 0x172, RZ ;  /* 0x00000172a5a57824 */ /* 0x000fc400078e02ff */
[----:B------:R-:W-:Y:S01]  /*48c0*/  IMAD R159, R159, 0x152, RZ ;  /* 0x000001529f9f7824 */ /* 0x000fe200078e02ff */
[----:B------:R-:W5:Y:S01]  /*48d0*/  LDG.E.U16 R73, desc[UR4][R72.64] ;  /* 0x0000000448497981 */ /* 0x000f62000c1e1500 */
[----:B------:R-:W-:Y:S02]  /*48e0*/  IMAD R172, R172, 0x1a2, RZ ;  /* 0x000001a2acac7824 */ /* 0x000fe400078e02ff */
[C---:B------:R-:W-:Y:S01]  /*48f0*/  IMAD R129, R0.reuse, 0xb9, RZ ;  /* 0x000000b900817824 */ /* 0x040fe200078e02ff */
[----:B------:R1:W5:Y:S01]  /*4900*/  LDG.E.U16 R135, desc[UR4][R126.64] ;  /* 0x000000047e877981 */ /* 0x000362000c1e1500 */
[----:B0-----:R-:W-:Y:S01]  /*4910*/  IMAD R123, R0, 0xa1, RZ ;  /* 0x000000a1007b7824 */ /* 0x001fe200078e02ff */
[----:B------:R-:W-:Y:S01]  /*4920*/  IADD3 R122, P0, R157, R120, RZ ;  /* 0x000000789d7a7210 */ /* 0x000fe20007f1e0ff */
[----:B------:R-:W-:Y:S01]  /*4930*/  IMAD R168, R168, 0x182, RZ ;  /* 0x00000182a8a87824 */ /* 0x000fe200078e02ff */
[----:B------:R0:W5:Y:S02]  /*4940*/  LDG.E.U16 R72, desc[UR4][R124.64] ;  /* 0x000000047c487981 */ /* 0x000164000c1e1500 */
[----:B------:R-:W-:-:S02]  /*4950*/  LEA.HI.X.SX32 R123, R123, R121, 0x1, P0 ;  /* 0x000000797b7b7211 */ /* 0x000fc400000f0eff */
[-C--:B------:R-:W-:Y:S01]  /*4960*/  IADD3 R128, P0, R165, R120.reuse, RZ ;  /* 0x00000078a5807210 */ /* 0x080fe20007f1e0ff */
[----:B-1----:R-:W-:Y:S01]  /*4970*/  IMAD R127, R0, 0xd1, RZ ;  /* 0x000000d1007f7824 */ /* 0x002fe200078e02ff */
[-C--:B------:R-:W-:Y:S01]  /*4980*/  IADD3 R126, P2, R172, R120.reuse, RZ ;  /* 0x00000078ac7e7210 */ /* 0x080fe20007f5e0ff */
[----:B------:R1:W5:Y:S01]  /*4990*/  LDG.E.U16 R133, desc[UR4][R122.64] ;  /* 0x000000047a857981 */ /* 0x000362000c1e1500 */
[C---:B0-----:R-:W-:Y:S01]  /*49a0*/  IMAD R125, R0.reuse, 0xa9, RZ ;  /* 0x000000a9007d7824 */ /* 0x041fe200078e02ff */
[-C--:B------:R-:W-:Y:S02]  /*49b0*/  IADD3 R124, P1, R159, R120.reuse, RZ ;  /* 0x000000789f7c7210 */ /* 0x080fe40007f3e0ff */
[-C--:B------:R-:W-:Y:S01]  /*49c0*/  LEA.HI.X.SX32 R129, R129, R121.reuse, 0x1, P0 ;  /* 0x0000007981817211 */ /* 0x080fe200000f0eff */
[----:B------:R-:W-:Y:S01]  /*49d0*/  IMAD R173, R173, 0x1b2, RZ ;  /* 0x000001b2adad7824 */ /* 0x000fe200078e02ff */
[-C--:B------:R-:W-:Y:S01]  /*49e0*/  LEA.HI.X.SX32 R125, R125, R121.reuse, 0x1, P1 ;  /* 0x000000797d7d7211 */ /* 0x080fe200008f0eff */
[----:B-1----:R-:W-:Y:S01]  /*49f0*/  IMAD R123, R0, 0xc1, RZ ;  /* 0x000000c1007b7824 */ /* 0x002fe200078e02ff */
[-C--:B------:R-:W-:Y:S01]  /*4a00*/  LEA.HI.X.SX32 R127, R127, R121.reuse, 0x1, P2 ;  /* 0x000000797f7f7211 */ /* 0x080fe200010f0eff */
[----:B------:R-:W-:Y:S01]  /*4a10*/  IMAD R169, R169, 0x192, RZ ;  /* 0x00000192a9a97824 */ /* 0x000fe200078e02ff */
[----:B------:R-:W-:Y:S01]  /*4a20*/  IADD3 R122, P0, R168, R120, RZ ;  /* 0x00000078a87a7210 */ /* 0x000fe20007f1e0ff */
[----:B------:R-:W-:Y:S01]  /*4a30*/  IMAD R180, R180, 0x1e2, RZ ;  /* 0x000001e2b4b47824 */ /* 0x000fe200078e02ff */
[----:B------:R0:W5:Y:S02]  /*4a40*/  LDG.E.U16 R137, desc[UR4][R128.64] ;  /* 0x0000000480897981 */ /* 0x000164000c1e1500 */
[----:B------:R-:W-:-:S02]  /*4a50*/  LEA.HI.X.SX32 R123, R123, R121, 0x1, P0 ;  /* 0x000000797b7b7211 */ /* 0x000fc400000f0eff */
[----:B------:R1:W5:Y:S01]  /*4a60*/  LDG.E.U16 R134, desc[UR4][R124.64] ;  /* 0x000000047c867981 */ /* 0x000362000c1e1500 */
[----:B------:R-:W-:-:S03]  /*4a70*/  IMAD R175, R175, 0x1c2, RZ ;  /* 0x000001c2afaf7824 */ /* 0x000fc600078e02ff */
[----:B------:R2:W5:Y:S01]  /*4a80*/  LDG.E.U16 R140, desc[UR4][R126.64] ;  /* 0x000000047e8c7981 */ /* 0x000562000c1e1500 */
[C---:B0-----:R-:W-:Y:S01]  /*4a90*/  IMAD R129, R0.reuse, 0xd9, RZ ;  /* 0x000000d900817824 */ /* 0x041fe200078e02ff */
[-C--:B------:R-:W-:Y:S02]  /*4aa0*/  IADD3 R128, P0, R173, R120.reuse, RZ ;  /* 0x00000078ad807210 */ /* 0x080fe40007f1e0ff */
[----:B------:R0:W5:Y:S01]  /*4ab0*/  LDG.E.U16 R138, desc[UR4][R122.64] ;  /* 0x000000047a8a7981 */ /* 0x000162000c1e1500 */
[C---:B-1----:R-:W-:Y:S01]  /*4ac0*/  IMAD R125, R0.reuse, 0xc9, RZ ;  /* 0x000000c9007d7824 */ /* 0x042fe200078e02ff */
[-C--:B------:R-:W-:Y:S01]  /*4ad0*/  IADD3 R124, P1, R169, R120.reuse, RZ ;  /* 0x00000078a97c7210 */ /* 0x080fe20007f3e0ff */
[----:B--2---:R-:W-:Y:S01]  /*4ae0*/  IMAD R127, R0, 0xf1, RZ ;  /* 0x000000f1007f7824 */ /* 0x004fe200078e02ff */
[-C--:B------:R-:W-:Y:S02]  /*4af0*/  IADD3 R126, P2, R180, R120.reuse, RZ ;  /* 0x00000078b47e7210 */ /* 0x080fe40007f5e0ff */
[-C--:B------:R-:W-:Y:S01]  /*4b00*/  LEA.HI.X.SX32 R129, R129, R121.reuse, 0x1, P0 ;  /* 0x0000007981817211 */ /* 0x080fe200000f0eff */
[----:B0-----:R-:W-:Y:S01]  /*4b10*/  IMAD R123, R0, 0xe1, RZ ;  /* 0x000000e1007b7824 */ /* 0x001fe200078e02ff */
[-C--:B------:R-:W-:Y:S01]  /*4b20*/  LEA.HI.X.SX32 R125, R125, R121.reuse, 0x1, P1 ;  /* 0x000000797d7d7211 */ /* 0x080fe200008f0eff */
[----:B------:R-:W-:Y:S01]  /*4b30*/  IMAD R179, R179, 0x1f2, RZ ;  /* 0x000001f2b3b37824 */ /* 0x000fe200078e02ff */
[-C--:B------:R-:W-:Y:S01]  /*4b40*/  LEA.HI.X.SX32 R127, R127, R121.reuse, 0x1, P2 ;  /* 0x000000797f7f7211 */ /* 0x080fe200010f0eff */
[----:B------:R-:W-:Y:S01]  /*4b50*/  IMAD R176, R176, 0x1d2, RZ ;  /* 0x000001d2b0b07824 */ /* 0x000fe200078e02ff */
[-C--:B------:R-:W-:Y:S01]  /*4b60*/  IADD3 R122, P0, R175, R120.reuse, RZ ;  /* 0x00000078af7a7210 */ /* 0x080fe20007f1e0ff */
[----:B------:R0:W2:Y:S03]  /*4b70*/  LDG.E.U16 R141, desc[UR4][R128.64] ;  /* 0x00000004808d7981 */ /* 0x0000a6000c1e1500 */
[----:B------:R-:W-:Y:S01]  /*4b80*/  LEA.HI.X.SX32 R123, R123, R121, 0x1, P0 ;  /* 0x000000797b7b7211 */ /* 0x000fe200000f0eff */
[----:B------:R1:W2:Y:S04]  /*4b90*/  LDG.E.U16 R139, desc[UR4][R124.64] ;  /* 0x000000047c8b7981 */ /* 0x0002a8000c1e1500 */
[----:B------:R1:W2:Y:S01]  /*4ba0*/  LDG.E.U16 R144, desc[UR4][R126.64] ;  /* 0x000000047e907981 */ /* 0x0002a2000c1e1500 */
[----:B0-----:R-:W-:Y:S01]  /*4bb0*/  IMAD R129, R0, 0xf9, RZ ;  /* 0x000000f900817824 */ /* 0x001fe200078e02ff */
[----:B------:R-:W-:-:S02]  /*4bc0*/  IADD3 R128, P0, R179, R120, RZ ;  /* 0x00000078b3807210 */ /* 0x000fc40007f1e0ff */
[----:B------:R0:W2:Y:S01]  /*4bd0*/  LDG.E.U16 R142, desc[UR4][R122.64] ;  /* 0x000000047a8e7981 */ /* 0x0000a2000c1e1500 */
[----:B-1----:R-:W-:Y:S01]  /*4be0*/  IMAD R125, R0, 0xe9, RZ ;  /* 0x000000e9007d7824 */ /* 0x002fe200078e02ff */
[-C--:B------:R-:W-:Y:S01]  /*4bf0*/  IADD3 R124, P1, R176, R120.reuse, RZ ;  /* 0x00000078b07c7210 */ /* 0x080fe20007f3e0ff */
[----:B------:R-:W-:Y:S02]  /*4c00*/  IMAD R126, R155, 0x204, RZ ;  /* 0x000002049b7e7824 */ /* 0x000fe400078e02ff */
[----:B------:R-:W1:Y:S01]  /*4c10*/  LDC R155, c[0x0][0x248] ;  /* 0x00009200ff9b7b82 */ /* 0x000e620000000800 */
[-C--:B------:R-:W-:Y:S01]  /*4c20*/  LEA.HI.X.SX32 R129, R129, R121.reuse, 0x1, P0 ;  /* 0x0000007981817211 */ /* 0x080fe200000f0eff */
[----:B0-----:R-:W-:Y:S01]  /*4c30*/  IMAD R122, R150, 0x3f2, RZ ;  /* 0x000003f2967a7824 */ /* 0x001fe200078e02ff */
[-C--:B------:R-:W-:Y:S01]  /*4c40*/  LEA.HI.X.SX32 R125, R125, R121.reuse, 0x1, P1 ;  /* 0x000000797d7d7211 */ /* 0x080fe200008f0eff */
[----:B------:R-:W-:Y:S01]  /*4c50*/  IMAD R123, R161, 0x1f9, RZ ;  /* 0x000001f9a17b7824 */ /* 0x000fe200078e02ff */
[-C--:B------:R-:W-:Y:S01]  /*4c60*/  IADD3 R126, P1, R126, R120.reuse, RZ ;  /* 0x000000787e7e7210 */ /* 0x080fe20007f3e0ff */
[----:B------:R0:W2:Y:S01]  /*4c70*/  LDG.E.U16 R145, desc[UR4][R128.64] ;  /* 0x0000000480917981 */ /* 0x0000a2000c1e1500 */
[----:B------:R-:W-:Y:S01]  /*4c80*/  IADD3 R122, P2, R122, R120, RZ ;  /* 0x000000787a7a7210 */ /* 0x000fe20007f5e0ff */
[----:B------:R-:W3:Y:S02]  /*4c90*/  LDC R161, c[0x0][0x248] ;  /* 0x00009200ffa17b82 */ /* 0x000ee40000000800 */
[----:B------:R0:W2:Y:S01]  /*4ca0*/  LDG.E.U16 R143, desc[UR4][R124.64] ;  /* 0x000000047c8f7981 */ /* 0x0000a2000c1e1500 */
[-C--:B------:R-:W-:Y:S01]  /*4cb0*/  LEA.HI.X.SX32 R127, R149, R121.reuse, 0x1, P1 ;  /* 0x00000079957f7211 */ /* 0x080fe200008f0eff */
[----:B0-----:R-:W-:Y:S01]  /*4cc0*/  IMAD R128, R167, 0x224, RZ ;  /* 0x00000224a7807824 */ /* 0x001fe200078e02ff */
[----:B------:R-:W-:-:S03]  /*4cd0*/  LEA.HI.X.SX32 R123, R123, R121, 0x1, P2 ;  /* 0x000000797b7b7211 */ /* 0x000fc600010f0eff */
[----:B------:R-:W0:Y:S01]  /*4ce0*/  LDC R167, c[0x0][0x248] ;  /* 0x00009200ffa77b82 */ /* 0x000e220000000800 */
[----:B------:R1:W2:Y:S01]  /*4cf0*/  LDG.E.U16 R149, desc[UR4][R126.64] ;  /* 0x000000047e957981 */ /* 0x0002a2000c1e1500 */
[-C--:B------:R-:W-:Y:S02]  /*4d00*/  LEA R124, P0, R170, R120.reuse, 0x2 ;  /* 0x00000078aa7c7211 */ /* 0x080fe400078010ff */
[----:B------:R-:W-:Y:S02]  /*4d10*/  IADD3 R128, P2, R128, R120, RZ ;  /* 0x0000007880807210 */ /* 0x000fe40007f5e0ff */
[-C--:B------:R-:W-:Y:S02]  /*4d20*/  LEA.HI.X.SX32 R125, R147, R121.reuse, 0x1, P0 ;  /* 0x00000079937d7211 */ /* 0x080fe400000f0eff */
[----:B------:R1:W2:Y:S01]  /*4d30*/  LDG.E.U16 R147, desc[UR4][R122.64] ;  /* 0x000000047a937981 */ /* 0x0002a2000c1e1500 */
[----:B------:R-:W-:Y:S01]  /*4d40*/  LEA.HI.X.SX32 R129, R148, R121, 0x1, P2 ;  /* 0x0000007994817211 */ /* 0x000fe200010f0eff */
[----:B------:R-:W-:Y:S01]  /*4d50*/  IMAD R200, R200, 0x11a, RZ ;  /* 0x0000011ac8c87824 */ /* 0x000fe200078e02ff */
[----:B------:R-:W4:Y:S01]  /*4d60*/  LDC R170, c[0x0][0x248] ;  /* 0x00009200ffaa7b82 */ /* 0x000f220000000800 */
[----:B-1----:R-:W-:Y:S01]  /*4d70*/  IMAD R126, R163, 0x254, RZ ;  /* 0x00000254a37e7824 */ /* 0x002fe200078e02ff */
[----:B------:R1:W2:Y:S04]  /*4d80*/  LDG.E.U16 R148, desc[UR4][R124.64] ;  /* 0x000000047c947981 */ /* 0x0002a8000c1e1500 */
[----:B------:R1:W2:Y:S01]  /*4d90*/  LDG.E.U16 R150, desc[UR4][R128.64] ;  /* 0x0000000480967981 */ /* 0x0002a2000c1e1500 */
[----:B------:R-:W-:Y:S01]  /*4da0*/  IMAD R122, R154, 0x234, RZ ;  /* 0x000002349a7a7824 */ /* 0x000fe200078e02ff */
[----:B------:R-:W4:Y:S01]  /*4db0*/  LDC R163, c[0x0][0x248] ;  /* 0x00009200ffa37b82 */ /* 0x000f220000000800 */
[----:B-1----:R-:W-:-:S03]  /*4dc0*/  IMAD R124, R166, 0x244, RZ ;  /* 0x00000244a67c7824 */ /* 0x002fc600078e02ff */
[-C--:B------:R-:W-:Y:S01]  /*4dd0*/  IADD3 R122, P0, R122, R120.reuse, RZ ;  /* 0x000000787a7a7210 */ /* 0x080fe20007f1e0ff */
[----:B------:R-:W-:Y:S01]  /*4de0*/  IMAD R128, R155, 0x264, RZ ;  /* 0x000002649b807824 */ /* 0x000fe200078e02ff */
[-C--:B------:R-:W-:Y:S02]  /*4df0*/  IADD3 R124, P1, R124, R120.reuse, RZ ;  /* 0x000000787c7c7210 */ /* 0x080fe40007f3e0ff */
[----:B------:R-:W1:Y:S01]  /*4e00*/  LDC R166, c[0x0][0x248] ;  /* 0x00009200ffa67b82 */ /* 0x000e620000000800 */
[-C--:B------:R-:W-:Y:S02]  /*4e10*/  LEA.HI.X.SX32 R123, R200, R121.reuse, 0x1, P0 ;  /* 0x00000079c87b7211 */ /* 0x080fe400000f0eff */
[-C--:B------:R-:W-:Y:S02]  /*4e20*/  IADD3 R128, P0, R128, R120.reuse, RZ ;  /* 0x0000007880807210 */ /* 0x080fe40007f1e0ff */
[-C--:B------:R-:W-:Y:S01]  /*4e30*/  LEA.HI.X.SX32 R125, R151, R121.reuse, 0x1, P1 ;  /* 0x00000079977d7211 */ /* 0x080fe200008f0eff */
[----:B------:R-:W-:Y:S01]  /*4e40*/  IMAD R201, R201, 0x12a, RZ ;  /* 0x0000012ac9c97824 */ /* 0x000fe200078e02ff */
[----:B------:R-:W-:Y:S01]  /*4e50*/  LEA.HI.X.SX32 R129, R153, R121, 0x1, P0 ;  /* 0x0000007999817211 */ /* 0x000fe200000f0eff */
[----:B------:R3:W2:Y:S01]  /*4e60*/  LDG.E.U16 R151, desc[UR4][R122.64] ;  /* 0x000000047a977981 */ /* 0x0006a2000c1e1500 */
[----:B------:R-:W-:-:S03]  /*4e70*/  IADD3 R126, P2, R126, R120, RZ ;  /* 0x000000787e7e7210 */ /* 0x000fc60007f5e0ff */
[----:B------:R0:W2:Y:S01]  /*4e80*/  LDG.E.U16 R153, desc[UR4][R124.64] ;  /* 0x000000047c997981 */ /* 0x0000a2000c1e1500 */
[----:B------:R-:W-:Y:S01]  /*4e90*/  LEA.HI.X.SX32 R127, R201, R121, 0x1, P2 ;  /* 0x00000079c97f7211 */ /* 0x000fe200010f0eff */
[----:B------:R-:W-:Y:S02]  /*4ea0*/  IMAD R199, R199, 0x13a, RZ ;  /* 0x0000013ac7c77824 */ /* 0x000fe400078e02ff */
[----:B------:R4:W2:Y:S01]  /*4eb0*/  LDG.E.U16 R155, desc[UR4][R128.64] ;  /* 0x00000004809b7981 */ /* 0x0008a2000c1e1500 */
[----:B---3--:R-:W-:-:S03]  /*4ec0*/  IMAD R122, R161, 0x274, RZ ;  /* 0x00000274a17a7824 */ /* 0x008fc600078e02ff */
[----:B------:R3:W2:Y:S01]  /*4ed0*/  LDG.E.U16 R154, desc[UR4][R126.64] ;  /* 0x000000047e9a7981 */ /* 0x0006a2000c1e1500 */
[----:B0-----:R-:W-:Y:S02]  /*4ee0*/  IMAD R124, R167, 0x284, RZ ;  /* 0x00000284a77c7824 */ /* 0x001fe400078e02ff */
[----:B------:R-:W0:Y:S01]  /*4ef0*/  LDC R167, c[0x0][0x248] ;  /* 0x00009200ffa77b82 */ /* 0x000e220000000800 */
[-C--:B------:R-:W-:Y:S01]  /*4f00*/  IADD3 R122, P0, R122, R120.reuse, RZ ;  /* 0x000000787a7a7210 */ /* 0x080fe20007f1e0ff */
[----:B----4-:R-:W-:Y:S01]  /*4f10*/  IMAD R128, R163, 0x2a4, RZ ;  /* 0x000002a4a3807824 */ /* 0x010fe200078e02ff */
[-C--:B------:R-:W-:Y:S01]  /*4f20*/  IADD3 R124, P1, R124, R120.reuse, RZ ;  /* 0x000000787c7c7210 */ /* 0x080fe20007f3e0ff */
[----:B---3--:R-:W-:Y:S01]  /*4f30*/  IMAD R126, R171, 0x294, RZ ;  /* 0x00000294ab7e7824 */ /* 0x008fe200078e02ff */
[-C--:B------:R-:W-:Y:S01]  /*4f40*/  LEA.HI.X.SX32 R123, R199, R121.reuse, 0x1, P0 ;  /* 0x00000079c77b7211 */ /* 0x080fe200000f0eff */
[----:B------:R-:W-:Y:S01]  /*4f50*/  IMAD R248, R248, 0x14a, RZ ;  /* 0x0000014af8f87824 */ /* 0x000fe200078e02ff */
[----:B------:R-:W-:Y:S01]  /*4f60*/  IADD3 R128, P0, R128, R120, RZ ;  /* 0x0000007880807210 */ /* 0x000fe20007f1e0ff */
[----:B------:R-:W3:Y:S01]  /*4f70*/  LDC R171, c[0x0][0x248] ;  /* 0x00009200ffab7b82 */ /* 0x000ee20000000800 */
[----:B------:R-:W-:-:S02]  /*4f80*/  LEA.HI.X.SX32 R125, R157, R121, 0x1, P1 ;  /* 0x000000799d7d7211 */ /* 0x000fc400008f0eff */
[----:B------:R-:W-:Y:S01]  /*4f90*/  IADD3 R126, P2, R126, R120, RZ ;  /* 0x000000787e7e7210 */ /* 0x000fe20007f5e0ff */
[----:B------:R1:W4:Y:S01]  /*4fa0*/  LDG.E.U16 R157, desc[UR4][R122.64] ;  /* 0x000000047a9d7981 */ /* 0x000322000c1e1500 */
[-C--:B------:R-:W-:Y:S02]  /*4fb0*/  LEA.HI.X.SX32 R129, R159, R121.reuse, 0x1, P0 ;  /* 0x000000799f817211 */ /* 0x080fe400000f0eff */
[----:B------:R-:W-:Y:S01]  /*4fc0*/  LEA.HI.X.SX32 R127, R248, R121, 0x1, P2 ;  /* 0x00000079f87f7211 */ /* 0x000fe200010f0eff */
[----:B------:R1:W4:Y:S01]  /*4fd0*/  LDG.E.U16 R159, desc[UR4][R124.64] ;  /* 0x000000047c9f7981 */ /* 0x000322000c1e1500 */
[----:B------:R-:W-:-:S03]  /*4fe0*/  IMAD R246, R246, 0x15a, RZ ;  /* 0x0000015af6f67824 */ /* 0x000fc600078e02ff */
[----:B------:R0:W4:Y:S01]  /*4ff0*/  LDG.E.U16 R161, desc[UR4][R126.64] ;  /* 0x000000047ea17981 */ /* 0x000122000c1e1500 */
[----:B-1----:R-:W-:-:S03]  /*5000*/  IMAD R122, R166, 0x2b4, RZ ;  /* 0x000002b4a67a7824 */ /* 0x002fc600078e02ff */
[----:B------:R1:W4:Y:S01]  /*5010*/  LDG.E.U16 R163, desc[UR4][R128.64] ;  /* 0x0000000480a37981 */ /* 0x000322000c1e1500 */
[----:B------:R-:W-:Y:S02]  /*5020*/  IMAD R124, R170, 0x2c4, RZ ;  /* 0x000002c4aa7c7824 */ /* 0x000fe400078e02ff */
[----:B------:R-:W3:Y:S01]  /*5030*/  LDC R170, c[0x0][0x248] ;  /* 0x00009200ffaa7b82 */ /* 0x000ee20000000800 */
[-C--:B------:R-:W-:Y:S01]  /*5040*/  IADD3 R122, P0, R122, R120.reuse, RZ ;  /* 0x000000787a7a7210 */ /* 0x080fe20007f1e0ff */
[----:B0-----:R-:W-:Y:S01]  /*5050*/  IMAD R126, R174, 0x2d4, RZ ;  /* 0x000002d4ae7e7824 */ /* 0x001fe200078e02ff */
[-C--:B------:R-:W-:Y:S01]  /*5060*/  IADD3 R124, P1, R124, R120.reuse, RZ ;  /* 0x000000787c7c7210 */ /* 0x080fe20007f3e0ff */
[----:B-1----:R-:W-:Y:S01]  /*5070*/  IMAD R128, R167, 0x2e4, RZ ;  /* 0x000002e4a7807824 */ /* 0x002fe200078e02ff */
[----:B------:R-:W-:Y:S01]  /*5080*/  LEA.HI.X.SX32 R123, R246, R121, 0x1, P0 ;  /* 0x00000079f67b7211 */ /* 0x000fe200000f0eff */
[----:B------:R-:W-:Y:S01]  /*5090*/  IMAD R244, R244, 0x16a, RZ ;  /* 0x0000016af4f47824 */ /* 0x000fe200078e02ff */
[-C--:B------:R-:W-:Y:S01]  /*50a0*/  IADD3 R126, P2, R126, R120.reuse, RZ ;  /* 0x000000787e7e7210 */ /* 0x080fe20007f5e0ff */
[----:B------:R-:W0:Y:S01]  /*50b0*/  LDC R174, c[0x0][0x248] ;  /* 0x00009200ffae7b82 */ /* 0x000e220000000800 */
[----:B------:R-:W-:-:S02]  /*50c0*/  IADD3 R128, P0, R128, R120, RZ ;  /* 0x0000007880807210 */ /* 0x000fc40007f1e0ff */
[-C--:B------:R-:W-:Y:S02]  /*50d0*/  LEA.HI.X.SX32 R125, R164, R121.reuse, 0x1, P1 ;  /* 0x00000079a47d7211 */ /* 0x080fe400008f0eff */
[-C--:B------:R-:W-:Y:S01]  /*50e0*/  LEA.HI.X.SX32 R127, R244, R121.reuse, 0x1, P2 ;  /* 0x00000079f47f7211 */ /* 0x080fe200010f0eff */
[----:B------:R3:W4:Y:S01]  /*50f0*/  LDG.E.U16 R164, desc[UR4][R122.64] ;  /* 0x000000047aa47981 */ /* 0x000722000c1e1500 */
[----:B------:R-:W-:-:S03]  /*5100*/  LEA.HI.X.SX32 R129, R165, R121, 0x1, P0 ;  /* 0x00000079a5817211 */ /* 0x000fc600000f0eff */
[----:B------:R1:W4:Y:S04]  /*5110*/  LDG.E.U16 R165, desc[UR4][R124.64] ;  /* 0x000000047ca57981 */ /* 0x000328000c1e1500 */
[----:B------:R1:W4:Y:S01]  /*5120*/  LDG.E.U16 R166, desc[UR4][R126.64] ;  /* 0x000000047ea67981 */ /* 0x000322000c1e1500 */
[----:B---3--:R-:W-:-:S03]  /*5130*/  IMAD R122, R171, 0x2f4, RZ ;  /* 0x000002f4ab7a7824 */ /* 0x008fc600078e02ff */
[----:B------:R3:W4:Y:S01]  /*5140*/  LDG.E.U16 R167, desc[UR4][R128.64] ;  /* 0x0000000480a77981 */ /* 0x000722000c1e1500 */
[----:B-1----:R-:W-:Y:S02]  /*5150*/  IMAD R124, R177, 0x304, RZ ;  /* 0x00000304b17c7824 */ /* 0x002fe400078e02ff */
[----:B------:R-:W1:Y:S01]  /*5160*/  LDC R177, c[0x0][0x248] ;  /* 0x00009200ffb17b82 */ /* 0x000e620000000800 */
[----:B------:R-:W-:Y:S01]  /*5170*/  IMAD R126, R178, 0x314, RZ ;  /* 0x00000314b27e7824 */ /* 0x000fe200078e02ff */
[-C--:B------:R-:W-:Y:S01]  /*5180*/  IADD3 R122, P0, R122, R120.reuse, RZ ;  /* 0x000000787a7a7210 */ /* 0x080fe20007f1e0ff */
[----:B------:R-:W-:Y:S01]  /*5190*/  IMAD R242, R242, 0x17a, RZ ;  /* 0x0000017af2f27824 */ /* 0x000fe200078e02ff */
[-C--:B------:R-:W-:Y:S01]  /*51a0*/  IADD3 R124, P1, R124, R120.reuse, RZ ;  /* 0x000000787c7c7210 */ /* 0x080fe20007f3e0ff */
[----:B------:R-:W-:Y:S01]  /*51b0*/  IMAD R240, R240, 0x18a, RZ ;  /* 0x0000018af0f07824 */ /* 0x000fe200078e02ff */
[----:B------:R-:W-:Y:S01]  /*51c0*/  IADD3 R126, P2, R126, R120, RZ ;  /* 0x000000787e7e7210 */ /* 0x000fe20007f5e0ff */
[----:B---3--:R-:W-:Y:S01]  /*51d0*/  IMAD R128, R170, 0x324, RZ ;  /* 0x00000324aa807824 */ /* 0x008fe200078e02ff */
[----:B------:R-:W3:Y:S01]  /*51e0*/  LDC R178, c[0x0][0x248] ;  /* 0x00009200ffb27b82 */ /* 0x000ee20000000800 */
[----:B------:R-:W-:-:S02]  /*51f0*/  LEA.HI.X.SX32 R123, R242, R121, 0x1, P0 ;  /* 0x00000079f27b7211 */ /* 0x000fc400000f0eff */
[-C--:B------:R-:W-:Y:S02]  /*5200*/  LEA.HI.X.SX32 R125, R168, R121.reuse, 0x1, P1 ;  /* 0x00000079a87d7211 */ /* 0x080fe400008f0eff */
[----:B------:R-:W-:Y:S01]  /*5210*/  IADD3 R128, P0, R128, R120, RZ ;  /* 0x0000007880807210 */ /* 0x000fe20007f1e0ff */
[----:B------:R0:W4:Y:S01]  /*5220*/  LDG.E.U16 R168, desc[UR4][R122.64] ;  /* 0x000000047aa87981 */ /* 0x000122000c1e1500 */
[-C--:B------:R-:W-:Y:S02]  /*5230*/  LEA.HI.X.SX32 R127, R240, R121.reuse, 0x1, P2 ;  /* 0x00000079f07f7211 */ /* 0x080fe400010f0eff */
[----:B------:R-:W-:Y:S02]  /*5240*/  LEA.HI.X.SX32 R129, R169, R121, 0x1, P0 ;  /* 0x00000079a9817211 */ /* 0x000fe400000f0eff */
[----:B------:R0:W4:Y:S04]  /*5250*/  LDG.E.U16 R169, desc[UR4][R124.64] ;  /* 0x000000047ca97981 */ /* 0x000128000c1e1500 */
[----:B------:R0:W4:Y:S02]  /*5260*/  LDG.E.U16 R170, desc[UR4][R126.64] ;  /* 0x000000047eaa7981 */ /* 0x000124000c1e1500 */
[----:B0-----:R-:W-:-:S02]  /*5270*/  IMAD R122, R174, 0x334, RZ ;  /* 0x00000334ae7a7824 */ /* 0x001fc400078e02ff */
[----:B------:R-:W-:Y:S01]  /*5280*/  IMAD R236, R236, 0x1aa, RZ ;  /* 0x000001aaecec7824 */ /* 0x000fe200078e02ff */
[----:B------:R1:W4:Y:S01]  /*5290*/  LDG.E.U16 R171, desc[UR4][R128.64] ;  /* 0x0000000480ab7981 */ /* 0x000322000c1e1500 */
[----:B------:R-:W-:Y:S02]  /*52a0*/  IMAD R124, R181, 0x344, RZ ;  /* 0x00000344b57c7824 */ /* 0x000fe400078e02ff */
[----:B------:R-:W0:Y:S01]  /*52b0*/  LDC R181, c[0x0][0x248] ;  /* 0x00009200ffb57b82 */ /* 0x000e220000000800 */
[----:B------:R-:W-:Y:S01]  /*52c0*/  IMAD R126, R215, 0x354, RZ ;  /* 0x00000354d77e7824 */ /* 0x000fe200078e02ff */
[-C--:B------:R-:W-:Y:S01]  /*52d0*/  IADD3 R122, P0, R122, R120.reuse, RZ ;  /* 0x000000787a7a7210 */ /* 0x080fe20007f1e0ff */
[----:B------:R-:W-:Y:S01]  /*52e0*/  IMAD R238, R238, 0x19a, RZ ;  /* 0x0000019aeeee7824 */ /* 0x000fe200078e02ff */
[-C--:B------:R-:W-:Y:S01]  /*52f0*/  IADD3 R124, P1, R124, R120.reuse, RZ ;  /* 0x000000787c7c7210 */ /* 0x080fe20007f3e0ff */
[----:B-1----:R-:W-:Y:S01]  /*5300*/  IMAD R128, R177, 0x364, RZ ;  /* 0x00000364b1807824 */ /* 0x002fe200078e02ff */
[----:B------:R-:W-:-:S02]  /*5310*/  IADD3 R126, P2, R126, R120, RZ ;  /* 0x000000787e7e7210 */ /* 0x000fc40007f5e0ff */
[----:B------:R-:W1:Y:S01]  /*5320*/  LDC R177, c[0x0][0x248] ;  /* 0x00009200ffb17b82 */ /* 0x000e620000000800 */
[-C--:B------:R-:W-:Y:S02]  /*5330*/  LEA.HI.X.SX32 R123, R238, R121.reuse, 0x1, P0 ;  /* 0x00000079ee7b7211 */ /* 0x080fe400000f0eff */
[-C--:B------:R-:W-:Y:S02]  /*5340*/  LEA.HI.X.SX32 R127, R236, R121.reuse, 0x1, P2 ;  /* 0x00000079ec7f7211 */ /* 0x080fe400010f0eff */
[----:B------:R-:W-:Y:S02]  /*5350*/  IADD3 R128, P0, R128, R120, RZ ;  /* 0x0000007880807210 */ /* 0x000fe40007f1e0ff */
[-C--:B------:R-:W-:Y:S01]  /*5360*/  LEA.HI.X.SX32 R125, R172, R121.reuse, 0x1, P1 ;  /* 0x00000079ac7d7211 */ /* 0x080fe200008f0eff */
[----:B------:R3:W4:Y:S01]  /*5370*/  LDG.E.U16 R174, desc[UR4][R126.64] ;  /* 0x000000047eae7981 */ /* 0x000722000c1e1500 */
[----:B------:R-:W-:Y:S01]  /*5380*/  LEA.HI.X.SX32 R129, R173, R121, 0x1, P0 ;  /* 0x00000079ad817211 */ /* 0x000fe200000f0eff */
[----:B------:R-:W-:Y:S01]  /*5390*/  IMAD R234, R234, 0x1ba, RZ ;  /* 0x000001baeaea7824 */ /* 0x000fe200078e02ff */
[----:B------:R-:W5:Y:S01]  /*53a0*/  LDC R215, c[0x0][0x248] ;  /* 0x00009200ffd77b82 */ /* 0x000f620000000800 */
[----:B------:R3:W4:Y:S04]  /*53b0*/  LDG.E.U16 R173, desc[UR4][R124.64] ;  /* 0x000000047cad7981 */ /* 0x000728000c1e1500 */
[----:B------:R0:W4:Y:S01]  /*53c0*/  LDG.E.U16 R172, desc[UR4][R122.64] ;  /* 0x000000047aac7981 */ /* 0x000122000c1e1500 */
[----:B---3--:R-:W-:-:S02]  /*53d0*/  IMAD R126, R178, 0x374, RZ ;  /* 0x00000374b27e7824 */ /* 0x008fc400078e02ff */
[----:B------:R-:W3:Y:S01]  /*53e0*/  LDC R178, c[0x0][0x248] ;  /* 0x00009200ffb27b82 */ /* 0x000ee20000000800 */
[----:B------:R-:W-:Y:S01]  /*53f0*/  IMAD R232, R232, 0x1ca, RZ ;  /* 0x000001cae8e87824 */ /* 0x000fe200078e02ff */
[----:B------:R-:W4:Y:S01]  /*5400*/  LDG.E.U16 R128, desc[UR4][R128.64] ;  /* 0x0000000480807981 */ /* 0x000f22000c1e1500 */
[----:B------:R-:W-:Y:S01]  /*5410*/  IMAD R124, R198, 0x384, RZ ;  /* 0x00000384c67c7824 */ /* 0x000fe200078e02ff */
[----:B------:R-:W-:Y:S01]  /*5420*/  IADD3 R126, P0, R126, R120, RZ ;  /* 0x000000787e7e7210 */ /* 0x000fe20007f1e0ff */
[----:B0-----:R-:W-:-:S03]  /*5430*/  IMAD R122, R227, 0x394, RZ ;  /* 0x00000394e37a7824 */ /* 0x001fc600078e02ff */
[-C--:B------:R-:W-:Y:S01]  /*5440*/  IADD3 R124, P1, R124, R120.reuse, RZ ;  /* 0x000000787c7c7210 */ /* 0x080fe20007f3e0ff */
[----:B------:R-:W-:Y:S01]  /*5450*/  IMAD R123, R181, 0x3a4, RZ ;  /* 0x000003a4b57b7824 */ /* 0x000fe200078e02ff */
[-C--:B------:R-:W-:Y:S01]  /*5460*/  LEA.HI.X.SX32 R127, R234, R121.reuse, 0x1, P0 ;  /* 0x00000079ea7f7211 */ /* 0x080fe200000f0eff */
[----:B------:R-:W0:Y:S01]  /*5470*/  LDC R181, c[0x0][0x248] ;  /* 0x00009200ffb57b82 */ /* 0x000e220000000800 */
[----:B------:R-:W-:Y:S02]  /*5480*/  LEA.HI.X.SX32 R125, R175, R121, 0x1, P1 ;  /* 0x00000079af7d7211 */ /* 0x000fe400008f0eff */
[-C--:B------:R-:W-:Y:S01]  /*5490*/  IADD3 R122, P0, R122, R120.reuse, RZ ;  /* 0x000000787a7a7210 */ /* 0x080fe20007f1e0ff */
[----:B------:R1:W4:Y:S04]  /*54a0*/  LDG.E.U16 R129, desc[UR4][R126.64] ;  /* 0x000000047e817981 */ /* 0x000328000c1e1500 */
[----:B------:R1:W4:Y:S01]  /*54b0*/  LDG.E.U16 R175, desc[UR4][R124.64] ;  /* 0x000000047caf7981 */ /* 0x000322000c1e1500 */
[----:B------:R-:W-:Y:S01]  /*54c0*/  IMAD R230, R230, 0x1da, RZ ;  /* 0x000001dae6e67824 */ /* 0x000fe200078e02ff */
[----:B------:R-:W5:Y:S01]  /*54d0*/  LDC R227, c[0x0][0x248] ;  /* 0x00009200ffe37b82 */ /* 0x000f620000000800 */
[----:B-1----:R-:W-:-:S02]  /*54e0*/  IADD3 R126, P1, R123, R120, RZ ;  /* 0x000000787b7e7210 */ /* 0x002fc40007f3e0ff */
[-C--:B------:R-:W-:Y:S01]  /*54f0*/  LEA.HI.X.SX32 R123, R232, R121.reuse, 0x1, P0 ;  /* 0x00000079e87b7211 */ /* 0x080fe200000f0eff */
[----:B------:R-:W-:Y:S01]  /*5500*/  IMAD R124, R177, 0x3b4, RZ ;  /* 0x000003b4b17c7824 */ /* 0x000fe200078e02ff */
[----:B------:R-:W-:-:S03]  /*5510*/  LEA.HI.X.SX32 R127, R176, R121, 0x1, P1 ;  /* 0x00000079b07f7211 */ /* 0x000fc600008f0eff */
[----:B------:R-:W1:Y:S01]  /*5520*/  LDC R198, c[0x0][0x248] ;  /* 0x00009200ffc67b82 */ /* 0x000e620000000800 */
[----:B------:R3:W4:Y:S04]  /*5530*/  LDG.E.U16 R176, desc[UR4][R122.64] ;  /* 0x000000047ab07981 */ /* 0x000728000c1e1500 */
[----:B------:R3:W4:Y:S02]  /*5540*/  LDG.E.U16 R177, desc[UR4][R126.64] ;  /* 0x000000047eb17981 */ /* 0x000724000c1e1500 */
[----:B---3--:R-:W-:Y:S01]  /*5550*/  IADD3 R122, P0, R124, R120, RZ ;  /* 0x000000787c7a7210 */ /* 0x008fe20007f1e0ff */
[----:B------:R-:W-:-:S03]  /*5560*/  IMAD R124, R223, 0x3c4, RZ ;  /* 0x000003c4df7c7824 */ /* 0x000fc600078e02ff */
[----:B------:R-:W-:Y:S01]  /*5570*/  LEA.HI.X.SX32 R123, R230, R121, 0x1, P0 ;  /* 0x00000079e67b7211 */ /* 0x000fe200000f0eff */
[----:B------:R-:W-:-:S04]  /*5580*/  IMAD R126, R178, 0x3e4, RZ ;  /* 0x000003e4b27e7824 */ /* 0x000fc800078e02ff */
[----:B------:R3:W4:Y:S01]  /*5590*/  LDG.E.U16 R178, desc[UR4][R122.64] ;  /* 0x000000047ab27981 */ /* 0x000722000c1e1500 */
[-C--:B------:R-:W-:Y:S01]  /*55a0*/  IADD3 R126, P2, R126, R120.reuse, RZ ;  /* 0x000000787e7e7210 */ /* 0x080fe20007f5e0ff */
[----:B0-----:R-:W-:Y:S02]  /*55b0*/  IMAD R181, R181, 0x214, RZ ;  /* 0x00000214b5b57824 */ /* 0x001fe400078e02ff */
[----:B------:R-:W-:Y:S01]  /*55c0*/  IMAD R125, R231, 0x3d4, RZ ;  /* 0x000003d4e77d7824 */ /* 0x000fe200078e02ff */
[----:B---3--:R-:W-:Y:S01]  /*55d0*/  IADD3 R122, P0, R124, R120, RZ ;  /* 0x000000787c7a7210 */ /* 0x008fe20007f1e0ff */
[----:B------:R-:W0:Y:S03]  /*55e0*/  LDC R231, c[0x0][0x248] ;  /* 0x00009200ffe77b82 */ /* 0x000e260000000800 */
[-C--:B------:R-:W-:Y:S02]  /*55f0*/  LEA.HI.X.SX32 R123, R180, R121.reuse, 0x1, P0 ;  /* 0x00000079b47b7211 */ /* 0x080fe400000f0eff */
[----:B------:R-:W-:Y:S01]  /*5600*/  LEA.HI.X.SX32 R127, R179, R121, 0x1, P2 ;  /* 0x00000079b37f7211 */ /* 0x000fe200010f0eff */
[----:B-----5:R-:W-:-:S02]  /*5610*/  IMAD R215, R215, 0x114, RZ ;  /* 0x00000114d7d77824 */ /* 0x020fc400078e02ff */
[----:B------:R3:W5:Y:S01]  /*5620*/  LDG.E.U16 R179, desc[UR4][R122.64] ;  /* 0x000000047ab37981 */ /* 0x000762000c1e1500 */
[----:B------:R-:W-:Y:S02]  /*5630*/  IMAD R223, R227, 0x124, RZ ;  /* 0x00000124e3df7824 */ /* 0x000fe400078e02ff */
[----:B------:R-:W-:Y:S01]  /*5640*/  IMAD R227, R233, 0x134, RZ ;  /* 0x00000134e9e37824 */ /* 0x000fe200078e02ff */
[-C--:B------:R-:W-:Y:S01]  /*5650*/  IADD3 R124, P1, R125, R120.reuse, RZ ;  /* 0x000000787d7c7210 */ /* 0x080fe20007f3e0ff */
[----:B------:R-:W-:Y:S01]  /*5660*/  IMAD R228, R228, 0x1ea, RZ ;  /* 0x000001eae4e47824 */ /* 0x000fe200078e02ff */
[----:B------:R-:W2:Y:S01]  /*5670*/  LDC R233, c[0x0][0x248] ;  /* 0x00009200ffe97b82 */ /* 0x000ea20000000800 */
[-C--:B---3--:R-:W-:Y:S02]  /*5680*/  IADD3 R122, P0, R181, R120.reuse, RZ ;  /* 0x00000078b57a7210 */ /* 0x088fe40007f1e0ff */
[----:B------:R3:W5:Y:S02]  /*5690*/  LDG.E.U16 R181, desc[UR4][R126.64] ;  /* 0x000000047eb57981 */ /* 0x000764000c1e1500 */
[-C--:B------:R-:W-:Y:S01]  /*56a0*/  LEA.HI.X.SX32 R123, R182, R121.reuse, 0x1, P0 ;  /* 0x00000079b67b7211 */ /* 0x080fe200000f0eff */
[----:B------:R-:W-:Y:S01]  /*56b0*/  IMAD R239, R235, 0x144, RZ ;  /* 0x00000144ebef7824 */ /* 0x000fe200078e02ff */
[----:B------:R-:W-:Y:S01]  /*56c0*/  LEA.HI.X.SX32 R125, R228, R121, 0x1, P1 ;  /* 0x00000079e47d7211 */ /* 0x000fe200008f0eff */
[----:B------:R-:W2:Y:S02]  /*56d0*/  LDC R235, c[0x0][0x248] ;  /* 0x00009200ffeb7b82 */ /* 0x000ea40000000800 */
[----:B------:R1:W5:Y:S01]  /*56e0*/  LDG.E.U16 R182, desc[UR4][R122.64] ;  /* 0x000000047ab67981 */ /* 0x000362000c1e1500 */
[----:B---3--:R-:W-:-:S03]  /*56f0*/  IADD3 R126, P0, R215, R120, RZ ;  /* 0x00000078d77e7210 */ /* 0x008fc60007f1e0ff */
[----:B------:R3:W5:Y:S01]  /*5700*/  LDG.E.U16 R180, desc[UR4][R124.64] ;  /* 0x000000047cb47981 */ /* 0x000762000c1e1500 */
[----:B------:R-:W-:Y:S02]  /*5710*/  LEA.HI.X.SX32 R127, R185, R121, 0x1, P0 ;  /* 0x00000079b97f7211 */ /* 0x000fe400000f0eff */
[----:B-1----:R-:W-:-:S04]  /*5720*/  IADD3 R122, P2, R227, R120, RZ ;  /* 0x00000078e37a7210 */ /* 0x002fc80007f5e0ff */
[-C--:B------:R-:W-:Y:S02]  /*5730*/  LEA.HI.X.SX32 R123, R183, R121.reuse, 0x1, P2 ;  /* 0x00000079b77b7211 */ /* 0x080fe400010f0eff */
[----:B------:R1:W5:Y:S01]  /*5740*/  LDG.E.U16 R183, desc[UR4][R126.64] ;  /* 0x000000047eb77981 */ /* 0x000362000c1e1500 */
[-C--:B---3--:R-:W-:Y:S01]  /*5750*/  IADD3 R124, P1, R223, R120.reuse, RZ ;  /* 0x00000078df7c7210 */ /* 0x088fe20007f3e0ff */
[----:B------:R-:W-:Y:S02]  /*5760*/  IMAD R198, R198, 0x164, RZ ;  /* 0x00000164c6c67824 */ /* 0x000fe400078e02ff */
[----:B------:R-:W3:Y:S01]  /*5770*/  LDG.E.U16 R185, desc[UR4][R122.64] ;  /* 0x000000047ab97981 */ /* 0x000ee2000c1e1500 */
[----:B-1----:R-:W-:Y:S01]  /*5780*/  IADD3 R126, P0, R239, R120, RZ ;  /* 0x00000078ef7e7210 */ /* 0x002fe20007f1e0ff */
[----:B0-----:R-:W-:Y:S01]  /*5790*/  IMAD R239, R231, 0x154, RZ ;  /* 0x00000154e7ef7824 */ /* 0x001fe200078e02ff */
[-C--:B------:R-:W-:Y:S01]  /*57a0*/  LEA.HI.X.SX32 R125, R184, R121.reuse, 0x1, P1 ;  /* 0x00000079b87d7211 */ /* 0x080fe200008f0eff */
[----:B------:R-:W0:Y:S01]  /*57b0*/  LDC R231, c[0x0][0x248] ;  /* 0x00009200ffe77b82 */ /* 0x000e220000000800 */
[----:B------:R-:W-:-:S03]  /*57c0*/  LEA.HI.X.SX32 R127, R186, R121, 0x1, P0 ;  /* 0x00000079ba7f7211 */ /* 0x000fc600000f0eff */
[----:B------:R1:W3:Y:S04]  /*57d0*/  LDG.E.U16 R184, desc[UR4][R124.64] ;  /* 0x000000047cb87981 */ /* 0x0002e8000c1e1500 */
[----:B------:R2:W3:Y:S01]  /*57e0*/  LDG.E.U16 R186, desc[UR4][R126.64] ;  /* 0x000000047eba7981 */ /* 0x0004e2000c1e1500 */
[-C--:B-1----:R-:W-:Y:S02]  /*57f0*/  IADD3 R124, P1, R198, R120.reuse, RZ ;  /* 0x00000078c67c7210 */ /* 0x082fe40007f3e0ff */
[-C--:B--2---:R-:W-:Y:S01]  /*5800*/  IADD3 R126, P0, R239, R120.reuse, RZ ;  /* 0x00000078ef7e7210 */ /* 0x084fe20007f1e0ff */
[----:B------:R-:W-:Y:S01]  /*5810*/  IMAD R198, R237, 0x184, RZ ;  /* 0x00000184edc67824 */ /* 0x000fe200078e02ff */
[-C--:B------:R-:W-:Y:S01]  /*5820*/  LEA.HI.X.SX32 R125, R188, R121.reuse, 0x1, P1 ;  /* 0x00000079bc7d7211 */ /* 0x080fe200008f0eff */
[----:B------:R-:W-:Y:S01]  /*5830*/  IMAD R122, R233, 0x174, RZ ;  /* 0x00000174e97a7824 */ /* 0x000fe200078e02ff */
[----:B------:R-:W-:Y:S01]  /*5840*/  LEA.HI.X.SX32 R127, R187, R121, 0x1, P0 ;  /* 0x00000079bb7f7211 */ /* 0x000fe200000f0eff */
[----:B------:R-:W1:Y:S01]  /*5850*/  LDC R239, c[0x0][0x248] ;  /* 0x00009200ffef7b82 */ /* 0x000e620000000800 */
[----:B0-----:R-:W-:Y:S01]  /*5860*/  IMAD R231, R231, 0x1a4, RZ ;  /* 0x000001a4e7e77824 */ /* 0x001fe200078e02ff */
[----:B------:R-:W2:Y:S04]  /*5870*/  LDG.E.U16 R188, desc[UR4][R124.64] ;  /* 0x000000047cbc7981 */ /* 0x000ea8000c1e1500 */
[----:B------:R0:W3:Y:S01]  /*5880*/  LDG.E.U16 R187, desc[UR4][R126.64] ;  /* 0x000000047ebb7981 */ /* 0x0000e2000c1e1500 */
[-C--:B------:R-:W-:Y:S01]  /*5890*/  IADD3 R122, P0, R122, R120.reuse, RZ ;  /* 0x000000787a7a7210 */ /* 0x080fe20007f1e0ff */
[----:B------:R-:W1:Y:S01]  /*58a0*/  LDC R237, c[0x0][0x248] ;  /* 0x00009200ffed7b82 */ /* 0x000e620000000800 */
[----:B0-----:R-:W-:Y:S01]  /*58b0*/  IADD3 R126, P1, R198, R120, RZ ;  /* 0x00000078c67e7210 */ /* 0x001fe20007f3e0ff */
[----:B------:R-:W-:-:S06]  /*58c0*/  IMAD R198, R235, 0x194, RZ ;  /* 0x00000194ebc67824 */ /* 0x000fcc00078e02ff */
[----:B------:R-:W0:Y:S01]  /*58d0*/  LDC R233, c[0x0][0x248] ;  /* 0x00009200ffe97b82 */ /* 0x000e220000000800 */
[-C--:B------:R-:W-:Y:S02]  /*58e0*/  LEA.HI.X.SX32 R127, R190, R121.reuse, 0x1, P1 ;  /* 0x00000079be7f7211 */ /* 0x080fe400008f0eff */
[----:B------:R-:W-:-:S03]  /*58f0*/  LEA.HI.X.SX32 R123, R189, R121, 0x1, P0 ;  /* 0x00000079bd7b7211 */ /* 0x000fc600000f0eff */
[----:B------:R1:W3:Y:S01]  /*5900*/  LDG.E.U16 R190, desc[UR4][R126.64] ;  /* 0x000000047ebe7981 */ /* 0x0002e2000c1e1500 */
[-C--:B------:R-:W-:Y:S02]  /*5910*/  IADD3 R124, P1, R231, R120.reuse, RZ ;  /* 0x00000078e77c7210 */ /* 0x080fe40007f3e0ff */
[----:B------:R-:W0:Y:S01]  /*5920*/  LDC R231, c[0x0][0x248] ;  /* 0x00009200ffe77b82 */ /* 0x000e220000000800 */
[----:B------:R1:W3:Y:S02]  /*5930*/  LDG.E.U16 R189, desc[UR4][R122.64] ;  /* 0x000000047abd7981 */ /* 0x0002e4000c1e1500 */
[----:B-1----:R-:W-:-:S05]  /*5940*/  IADD3 R126, P0, R198, R120, RZ ;  /* 0x00000078c67e7210 */ /* 0x002fca0007f1e0ff */
[----:B------:R-:W1:Y:S01]  /*5950*/  LDC R198, c[0x0][0x248] ;  /* 0x00009200ffc67b82 */ /* 0x000e620000000800 */
[----:B------:R-:W-:Y:S01]  /*5960*/  IMAD R235, R243, 0x1c4, RZ ;  /* 0x000001c4f3eb7824 */ /* 0x000fe200078e02ff */
[-C--:B------:R-:W-:Y:S01]  /*5970*/  LEA.HI.X.SX32 R127, R191, R121.reuse, 0x1, P0 ;  /* 0x00000079bf7f7211 */ /* 0x080fe200000f0eff */
[----:B------:R-:W-:Y:S01]  /*5980*/  IMAD R122, R241, 0x1b4, RZ ;  /* 0x000001b4f17a7824 */ /* 0x000fe200078e02ff */
[----:B------:R-:W-:Y:S01]  /*5990*/  LEA.HI.X.SX32 R125, R192, R121, 0x1, P1 ;  /* 0x00000079c07d7211 */ /* 0x000fe200008f0eff */
[----:B------:R-:W-:Y:S02]  /*59a0*/  IMAD R239, R239, 0x1d4, RZ ;  /* 0x000001d4efef7824 */ /* 0x000fe400078e02ff */
[----:B------:R0:W3:Y:S01]  /*59b0*/  LDG.E.U16 R191, desc[UR4][R126.64] ;  /* 0x000000047ebf7981 */ /* 0x0000e2000c1e1500 */
[----:B------:R-:W-:-:S03]  /*59c0*/  IADD3 R122, P0, R122, R120, RZ ;  /* 0x000000787a7a7210 */ /* 0x000fc60007f1e0ff */
[----:B------:R0:W3:Y:S01]  /*59d0*/  LDG.E.U16 R192, desc[UR4][R124.64] ;  /* 0x000000047cc07981 */ /* 0x0000e2000c1e1500 */
[-C--:B------:R-:W-:Y:S02]  /*59e0*/  LEA.HI.X.SX32 R123, R193, R121.reuse, 0x1, P0 ;  /* 0x00000079c17b7211 */ /* 0x080fe400000f0eff */
[-C--:B0-----:R-:W-:Y:S01]  /*59f0*/  IADD3 R126, P1, R235, R120.reuse, RZ ;  /* 0x00000078eb7e7210 */ /* 0x081fe20007f3e0ff */
[----:B------:R-:W-:Y:S02]  /*5a00*/  IMAD R235, R237, 0x1e4, RZ ;  /* 0x000001e4edeb7824 */ /* 0x000fe400078e02ff */
[----:B------:R0:W3:Y:S01]  /*5a10*/  LDG.E.U16 R193, desc[UR4][R122.64] ;  /* 0x000000047ac17981 */ /* 0x0000e2000c1e1500 */
[----:B------:R-:W-:Y:S02]  /*5a20*/  LEA.HI.X.SX32 R127, R194, R121, 0x1, P1 ;  /* 0x00000079c27f7211 */ /* 0x000fe400008f0eff */
[----:B------:R-:W-:Y:S01]  /*5a30*/  IADD3 R124, P0, R239, R120, RZ ;  /* 0x00000078ef7c7210 */ /* 0x000fe20007f1e0ff */
[----:B------:R-:W-:-:S02]  /*5a40*/  IMAD R233, R233, 0x1f4, RZ ;  /* 0x000001f4e9e97824 */ /* 0x000fc400078e02ff */
[----:B------:R1:W4:Y:S01]  /*5a50*/  LDG.E.U16 R194, desc[UR4][R126.64] ;  /* 0x000000047ec27981 */ /* 0x000322000c1e1500 */
[----:B------:R-:W-:Y:S02]  /*5a60*/  LEA.HI.X.SX32 R125, R195, R121, 0x1, P0 ;  /* 0x00000079c37d7211 */ /* 0x000fe400000f0eff */
[----:B0-----:R-:W-:-:S03]  /*5a70*/  IADD3 R122, P1, R235, R120, RZ ;  /* 0x00000078eb7a7210 */ /* 0x001fc60007f3e0ff */
[----:B------:R0:W5:Y:S01]  /*5a80*/  LDG.E.U16 R195, desc[UR4][R124.64] ;  /* 0x000000047cc37981 */ /* 0x000162000c1e1500 */
[----:B-1----:R-:W-:Y:S01]  /*5a90*/  IMAD R127, R198, 0x3f4, RZ ;  /* 0x000003f4c67f7824 */ /* 0x002fe200078e02ff */
[-C--:B------:R-:W-:Y:S02]  /*5aa0*/  IADD3 R126, P0, R233, R120.reuse, RZ ;  /* 0x00000078e97e7210 */ /* 0x080fe40007f1e0ff */
[-C--:B------:R-:W-:Y:S01]  /*5ab0*/  LEA.HI.X.SX32 R123, R196, R121.reuse, 0x1, P1 ;  /* 0x00000079c47b7211 */ /* 0x080fe200008f0eff */
[----:B------:R-:W-:Y:S01]  /*5ac0*/  IMAD R198, R231, 0x1fa, RZ ;  /* 0x000001fae7c67824 */ /* 0x000fe200078e02ff */
[----:B0-----:R-:W-:Y:S02]  /*5ad0*/  IADD3 R124, P1, R127, R120, RZ ;  /* 0x000000787f7c7210 */ /* 0x001fe40007f3e0ff */
[-C--:B------:R-:W-:Y:S01]  /*5ae0*/  LEA.HI.X.SX32 R127, R214, R121.reuse, 0x1, P0 ;  /* 0x00000079d67f7211 */ /* 0x080fe200000f0eff */
[----:B------:R0:W3:Y:S01]  /*5af0*/  LDG.E.U16 R196, desc[UR4][R122.64] ;  /* 0x000000047ac47981 */ /* 0x0000e2000c1e1500 */
[----:B------:R-:W-:-:S03]  /*5b00*/  LEA.HI.X.SX32 R125, R198, R121, 0x1, P1 ;  /* 0x00000079c67d7211 */ /* 0x000fc600008f0eff */
[----:B------:R1:W-:Y:S04]  /*5b10*/  STS.U16 [R131+0x4c00], R15 ;  /* 0x004c000f83007388 */ /* 0x0003e80000000400 */
[----:B------:R-:W-:Y:S01]  /*5b20*/  STS.U16 [R131+0x21c00], R11 ;  /* 0x021c000b83007388 */ /* 0x000fe20000000400 */
[----:B0-----:R-:W-:-:S03]  /*5b30*/  IADD3 R122, P0, R197, R120, RZ ;  /* 0x00000078c57a7210 */ /* 0x001fc60007f1e0ff */
[----:B------:R0:W3:Y:S01]  /*5b40*/  LDG.E.U16 R197, desc[UR4][R126.64] ;  /* 0x000000047ec57981 */ /* 0x0000e2000c1e1500 */
[----:B------:R-:W-:-:S03]  /*5b50*/  LEA.HI.X.SX32 R123, R216, R121, 0x1, P0 ;  /* 0x00000079d87b7211 */ /* 0x000fc600000f0eff */
[----:B------:R0:W-:Y:S04]  /*5b60*/  STS.U16 [R131+0x21800], R26 ;  /* 0x0218001a83007388 */ /* 0x0001e80000000400 */
[----:B-1----:R1:W2:Y:S01]  /*5b70*/  LDG.E.U16 R15, desc[UR4][R122.64] ;  /* 0x000000047a0f7981 */ /* 0x0022a2000c1e1500 */
[----:B0-----:R-:W-:-:S03]  /*5b80*/  IADD3 R126, P1, R211, R120, RZ ;  /* 0x00000078d37e7210 */ /* 0x001fc60007f3e0ff */
[----:B------:R0:W-:Y:S01]  /*5b90*/  STS.U16 [R131+0x22400], R27 ;  /* 0x0224001b83007388 */ /* 0x0001e20000000400 */
[----:B------:R-:W-:Y:S02]  /*5ba0*/  LEA.HI.X.SX32 R127, R218, R121, 0x1, P1 ;  /* 0x00000079da7f7211 */ /* 0x000fe400008f0eff */
[-C--:B------:R-:W-:Y:S01]  /*5bb0*/  IADD3 R26, P1, R208, R120.reuse, RZ ;  /* 0x00000078d01a7210 */ /* 0x080fe20007f3e0ff */
[----:B------:R-:W3:Y:S01]  /*5bc0*/  LDG.E.U16 R124, desc[UR4][R124.64] ;  /* 0x000000047c7c7981 */ /* 0x000ee2000c1e1500 */
[----:B-1----:R-:W-:-:S03]  /*5bd0*/  IADD3 R122, P0, R210, R120, RZ ;  /* 0x00000078d27a7210 */ /* 0x002fc60007f1e0ff */
[----:B------:R1:W4:Y:S01]  /*5be0*/  LDG.E.U16 R11, desc[UR4][R126.64] ;  /* 0x000000047e0b7981 */ /* 0x000322000c1e1500 */
[-C--:B------:R-:W-:Y:S02]  /*5bf0*/  LEA.HI.X.SX32 R123, R217, R121.reuse, 0x1, P0 ;  /* 0x00000079d97b7211 */ /* 0x080fe400000f0eff */
[----:B0-----:R-:W-:Y:S01]  /*5c00*/  LEA.HI.X.SX32 R27, R221, R121, 0x1, P1 ;  /* 0x00000079dd1b7211 */ /* 0x001fe200008f0eff */
[----:B------:R0:W-:Y:S04]  /*5c10*/  STS.U16 [R131+0x5400], R4 ;  /* 0x0054000483007388 */ /* 0x0001e80000000400 */
[----:B------:R0:W5:Y:S04]  /*5c20*/  LDG.E.U16 R125, desc[UR4][R122.64] ;  /* 0x000000047a7d7981 */ /* 0x000168000c1e1500 */
[----:B------:R-:W-:Y:S04]  /*5c30*/  STS.U16 [R131+0x22800], R28 ;  /* 0x0228001c83007388 */ /* 0x000fe80000000400 */
        /* <DEDUP_REMOVED lines=8> */
[----:B--2---:R-:W-:Y:S04]  /*5cc0*/  STL [R1+0x2c], R15 ;  /* 0x00002c0f01007387 */ /* 0x004fe80000100800 */
        /* <DEDUP_REMOVED lines=18> */
[----:B------:R2:W-:Y:S04]  /*5df0*/  STS.U16 [R131+0x2400], R5 ;  /* 0x0024000583007388 */ /* 0x0005e80000000400 */
        /* <DEDUP_REMOVED lines=17> */
[----:B------:R-:W-:Y:S01]  /*5f10*/  STS.U16 [R131+0x7800], R130 ;  /* 0x0078008283007388 */ /* 0x000fe20000000400 */
[----:B------:R-:W-:Y:S01]  /*5f20*/  IMAD R214, R0, 0x76, RZ ;  /* 0x0000007600d67824 */ /* 0x000fe200078e02ff */
[----:B-1----:R-:W1:Y:S02]  /*5f30*/  LDC R126, c[0x0][0x248] ;  /* 0x00009200ff7e7b82 */ /* 0x002e640000000800 */
[----:B0-----:R0:W5:Y:S01]  /*5f40*/  LDG.E.U16 R4, desc[UR4][R26.64] ;  /* 0x000000041a047981 */ /* 0x001162000c1e1500 */
[----:B------:R-:W-:-:S04]  /*5f50*/  IADD3 R122, P0, R209, R120, RZ ;  /* 0x00000078d17a7210 */ /* 0x000fc80007f1e0ff */
[-C--:B------:R-:W-:Y:S01]  /*5f60*/  LEA.HI.X.SX32 R123, R220, R121.reuse, 0x1, P0 ;  /* 0x00000079dc7b7211 */ /* 0x080fe200000f0eff */
[----:B----4-:R4:W-:Y:S01]  /*5f70*/  STL [R1+0x28], R11 ;  /* 0x0000280b01007387 */ /* 0x0109e20000100800 */
[----:B--2---:R-:W-:Y:S01]  /*5f80*/  LOP3.LUT R5, R12, 0x20, RZ, 0x3c, !PT ;  /* 0x000000200c057812 */ /* 0x004fe200078e3cff */
[----:B------:R-:W-:Y:S01]  /*5f90*/  IMAD R7, R0, 0x9d, RZ ;  /* 0x0000009d00077824 */ /* 0x000fe200078e02ff */
[----:B------:R-:W2:Y:S01]  /*5fa0*/  LDC R50, c[0x0][0x248] ;  /* 0x00009200ff327b82 */ /* 0x000ea20000000800 */
[----:B0-----:R-:W-:Y:S01]  /*5fb0*/  IADD3 R26, P1, R207, R120, RZ ;  /* 0x00000078cf1a7210 */ /* 0x001fe20007f3e0ff */
[----:B------:R0:W2:Y:S03]  /*5fc0*/  LDG.E.U16 R28, desc[UR4][R122.64] ;  /* 0x000000047a1c7981 */ /* 0x0000a6000c1e1500 */
[----:B------:R-:W-:Y:S01]  /*5fd0*/  LEA.HI.X.SX32 R27, R224, R121, 0x1, P1 ;  /* 0x00000079e01b7211 */ /* 0x000fe200008f0eff */
[----:B---3--:R-:W-:-:S02]  /*5fe0*/  IMAD R9, R0, 0xa5, RZ ;  /* 0x000000a500097824 */ /* 0x008fc400078e02ff */
[----:B------:R-:W-:Y:S01]  /*5ff0*/  IMAD R21, R0, 0x96, RZ ;  /* 0x0000009600157824 */ /* 0x000fe200078e02ff */
[----:B------:R-:W3:Y:S01]  /*6000*/  LDC R51, c[0x0][0x248] ;  /* 0x00009200ff337b82 */ /* 0x000ee20000000800 */
[----:B------:R4:W3:Y:S01]  /*6010*/  LDG.E.U16 R18, desc[UR4][R26.64] ;  /* 0x000000041a127981 */ /* 0x0008e2000c1e1500 */
[----:B0-----:R-:W-:-:S04]  /*6020*/  IADD3 R122, P0, R205, R120, RZ ;  /* 0x00000078cd7a7210 */ /* 0x001fc80007f1e0ff */
[-C--:B------:R-:W-:Y:S01]  /*6030*/  LEA.HI.X.SX32 R123, R219, R121.reuse, 0x1, P0 ;  /* 0x00000079db7b7211 */ /* 0x080fe200000f0eff */
[----:B------:R-:W-:Y:S01]  /*6040*/  IMAD R17, R0, 0x5b, RZ ;  /* 0x0000005b00117824 */ /* 0x000fe200078e02ff */
[-C--:B------:R-:W-:Y:S01]  /*6050*/  IADD3 R10, P0, R204, R120.reuse, RZ ;  /* 0x00000078cc0a7210 */ /* 0x080fe20007f1e0ff */
[----:B------:R-:W-:Y:S01]  /*6060*/  IMAD R19, R0, 0x6b, RZ ;  /* 0x0000006b00137824 */ /* 0x000fe200078e02ff */
[-C--:B----4-:R-:W-:Y:S01]  /*6070*/  IADD3 R26, P1, R206, R120.reuse, RZ ;  /* 0x00000078ce1a7210 */ /* 0x090fe20007f3e0ff */
[----:B------:R0:W4:Y:S01]  /*6080*/  LDG.E.U16 R16, desc[UR4][R122.64] ;  /* 0x000000047a107981 */ /* 0x000122000c1e1500 */
[-C--:B------:R-:W-:Y:S01]  /*6090*/  LEA.HI.X.SX32 R11, R222, R121.reuse, 0x1, P0 ;  /* 0x00000079de0b7211 */ /* 0x080fe200000f0eff */
[----:B------:R-:W0:Y:S01]  /*60a0*/  LDC R45, c[0x0][0x248] ;  /* 0x00009200ff2d7b82 */ /* 0x000e220000000800 */
[----:B------:R-:W-:Y:S02]  /*60b0*/  LEA.HI.X.SX32 R27, R225, R121, 0x1, P1 ;  /* 0x00000079e11b7211 */ /* 0x000fe400008f0eff */
[-C--:B------:R-:W-:Y:S01]  /*60c0*/  IADD3 R14, P1, R203, R120.reuse, RZ ;  /* 0x00000078cb0e7210 */ /* 0x080fe20007f3e0ff */
[----:B-----5:R5:W-:Y:S01]  /*60d0*/  STL [R1+0x24], R125 ;  /* 0x0000247d01007387 */ /* 0x020be20000100800 */
[----:B------:R-:W-:-:S02]  /*60e0*/  IADD3 R2, P0, R202, R120, RZ ;  /* 0x00000078ca027210 */ /* 0x000fc40007f1e0ff */
[-C--:B------:R-:W-:Y:S01]  /*60f0*/  LEA.HI.X.SX32 R15, R226, R121.reuse, 0x1, P1 ;  /* 0x00000079e20f7211 */ /* 0x080fe200008f0eff */
[----:B------:R-:W4:Y:S01]  /*6100*/  LDG.E.U16 R13, desc[UR4][R26.64] ;  /* 0x000000041a0d7981 */ /* 0x000f22000c1e1500 */
[----:B------:R-:W-:Y:S01]  /*6110*/  LEA.HI.X.SX32 R3, R229, R121, 0x1, P0 ;  /* 0x00000079e5037211 */ /* 0x000fe200000f0eff */
[----:B------:R-:W1:Y:S02]  /*6120*/  LDC R225, c[0x0][0x248] ;  /* 0x00009200ffe17b82 */ /* 0x000e640000000800 */
[----:B------:R-:W4:Y:S04]  /*6130*/  LDG.E.U16 R6, desc[UR4][R10.64] ;  /* 0x000000040a067981 */ /* 0x000f28000c1e1500 */
[----:B------:R1:W4:Y:S01]  /*6140*/  LDG.E.U16 R3, desc[UR4][R2.64] ;  /* 0x0000000402037981 */ /* 0x000322000c1e1500 */
[----:B------:R-:W-:Y:S01]  /*6150*/  IADD3 R8, R252, R5, RZ ;  /* 0x00000005fc087210 */ /* 0x000fe20007ffe0ff */
[----:B------:R-:W4:Y:S01]  /*6160*/  LDC R55, c[0x0][0x248] ;  /* 0x00009200ff377b82 */ /* 0x000f220000000800 */
[----:B------:R-:W-:-:S07]  /*6170*/  IMAD R25, R0, 0x77, RZ ;  /* 0x0000007700197824 */ /* 0x000fce00078e02ff */
[----:B------:R-:W4:Y:S08]  /*6180*/  LDC R44, c[0x0][0x248] ;  /* 0x00009200ff2c7b82 */ /* 0x000f300000000800 */
[----:B------:R-:W4:Y:S08]  /*6190*/  LDC R52, c[0x0][0x248] ;  /* 0x00009200ff347b82 */ /* 0x000f300000000800 */
[----:B------:R-:W4:Y:S08]  /*61a0*/  LDC R53, c[0x0][0x248] ;  /* 0x00009200ff357b82 */ /* 0x000f300000000800 */
[----:B------:R-:W4:Y:S01]  /*61b0*/  LDC R54, c[0x0][0x248] ;  /* 0x00009200ff367b82 */ /* 0x000f220000000800 */
[----:B--2---:R-:W-:-:S07]  /*61c0*/  IMAD R50, R50, 0x126, RZ ;  /* 0x0000012632327824 */ /* 0x004fce00078e02ff */
[----:B------:R-:W2:Y:S08]  /*61d0*/  LDC R56, c[0x0][0x248] ;  /* 0x00009200ff387b82 */ /* 0x000eb00000000800 */
[----:B------:R-:W2:Y:S01]  /*61e0*/  LDC R57, c[0x0][0x248] ;  /* 0x00009200ff397b82 */ /* 0x000ea20000000800 */
[----:B---3--:R-:W-:-:S07]  /*61f0*/  IMAD R51, R51, 0x12c, RZ ;  /* 0x0000012c33337824 */ /* 0x008fce00078e02ff */
[----:B------:R-:W3:Y:S08]  /*6200*/  LDC R58, c[0x0][0x248] ;  /* 0x00009200ff3a7b82 */ /* 0x000ef00000000800 */
[----:B------:R-:W3:Y:S01]  /*6210*/  LDC R69, c[0x0][0x248] ;  /* 0x00009200ff457b82 */ /* 0x000ee20000000800 */
[----:B0-----:R-:W-:-:S07]  /*6220*/  IMAD R45, R45, 0x11e, RZ ;  /* 0x0000011e2d2d7824 */ /* 0x001fce00078e02ff */
[----:B------:R-:W0:Y:S08]  /*6230*/  LDC R68, c[0x0][0x248] ;  /* 0x00009200ff447b82 */ /* 0x000e300000000800 */
[----:B------:R-:W0:Y:S08]  /*6240*/  LDC R70, c[0x0][0x248] ;  /* 0x00009200ff467b82 */ /* 0x000e300000000800 */
[----:B-----5:R-:W5:Y:S08]  /*6250*/  LDC R125, c[0x0][0x248] ;  /* 0x00009200ff7d7b82 */ /* 0x020f700000000800 */
[----:B------:R-:W5:Y:S01]  /*6260*/  LDC R130, c[0x0][0x248] ;  /* 0x00009200ff827b82 */ /* 0x000f620000000800 */
[----:B------:R-:W-:-:S07]  /*6270*/  IMAD R127, R0, 0x104, RZ ;  /* 0x00000104007f7824 */ /* 0x000fce00078e02ff */
[----:B------:R-:W5:Y:S08]  /*6280*/  LDC R49, c[0x0][0x248] ;  /* 0x00009200ff317b82 */ /* 0x000f700000000800 */
        /* <DEDUP_REMOVED lines=10> */
[----:B------:R-:W5:Y:S01]  /*6330*/  LDC R131, c[0x0][0x248] ;  /* 0x00009200ff837b82 */ /* 0x000f620000000800 */
[----:B------:R1:W-:Y:S04]  /*6340*/  STL [R1+0x20], R4 ;  /* 0x0000200401007387 */ /* 0x0003e80000100800 */
[----:B-1----:R1:W5:Y:S01]  /*6350*/  LDG.E.U16 R4, desc[UR4][R14.64] ;  /* 0x000000040e047981 */ /* 0x002362000c1e1500 */
[----:B------:R-:W-:-:S03]  /*6360*/  LOP3.LUT R2, R12, 0x10, RZ, 0x3c, !PT ;  /* 0x000000100c027812 */ /* 0x000fc600078e3cff */
[----:B------:R-:W-:Y:S04]  /*6370*/  STL [R1+0x1c], R28 ;  /* 0x00001c1c01007387 */ /* 0x000fe80000100800 */
[----:B------:R-:W-:Y:S04]  /*6380*/  STL [R1+0x18], R18 ;  /* 0x0000181201007387 */ /* 0x000fe80000100800 */
[----:B----4-:R-:W-:Y:S04]  /*6390*/  STL [R1+0x14], R16 ;  /* 0x0000141001007387 */ /* 0x010fe80000100800 */
[----:B------:R-:W-:Y:S04]  /*63a0*/  STL [R1+0x10], R13 ;  /* 0x0000100d01007387 */ /* 0x000fe80000100800 */
[----:B------:R4:W-:Y:S02]  /*63b0*/  STL [R1+0xc], R6 ;  /* 0x00000c0601007387 */ /* 0x0009e40000100800 */
[----:B----4-:R-:W-:-:S02]  /*63c0*/  IADD3 R6, R252, R2, RZ ;  /* 0x00000002fc067210 */ /* 0x010fc40007ffe0ff */
[----:B------:R-:W-:-:S03]  /*63d0*/  IADD3 R2, P0, R200, R120, RZ ;  /* 0x00000078c8027210 */ /* 0x000fc60007f1e0ff */
        /* <DEDUP_REMOVED lines=9> */
[----:B------:R0:W-:Y:S01]  /*6470*/  STS.U16 [R6+0x22480], R110 ;  /* 0x0224806e06007388 */ /* 0x0001e20000000400 */
[C---:B------:R-:W-:Y:S01]  /*6480*/  IMAD R5, R0.reuse, 0x95, RZ ;  /* 0x0000009500057824 */ /* 0x040fe200078e02ff */
[----:B----4-:R-:W4:Y:S02]  /*6490*/  LDC R112, c[0x0][0x248] ;  /* 0x00009200ff707b82 */ /* 0x010f240000000800 */
[----:B------:R2:W-:Y:S04]  /*64a0*/  STS.U16 [R6+0x22880], R109 ;  /* 0x0228806d06007388 */ /* 0x0005e80000000400 */
[----:B------:R3:W-:Y:S01]  /*64b0*/  STS.U16 [R6+0x22c80], R108 ;  /* 0x022c806c06007388 */ /* 0x0007e20000000400 */
[C---:B------:R-:W-:Y:S01]  /*64c0*/  IMAD R11, R0.reuse, 0xfc, RZ ;  /* 0x000000fc000b7824 */ /* 0x040fe200078e02ff */
[----:B0-----:R-:W0:Y:S02]  /*64d0*/  LDC R110, c[0x0][0x248] ;  /* 0x00009200ff6e7b82 */ /* 0x001e240000000800 */
[----:B------:R-:W-:Y:S04]  /*64e0*/  STS.U16 [R6+0x23080], R107 ;  /* 0x0230806b06007388 */ /* 0x000fe80000000400 */
[----:B------:R-:W-:Y:S01]  /*64f0*/  STS.U16 [R6+0x23480], R106 ;  /* 0x0234806a06007388 */ /* 0x000fe20000000400 */
[C---:B-1----:R-:W-:Y:S01]  /*6500*/  IMAD R15, R0.reuse, 0x9e, RZ ;  /* 0x0000009e000f7824 */ /* 0x042fe200078e02ff */
[----:B--2---:R-:W1:Y:S02]  /*6510*/  LDC R109, c[0x0][0x248] ;  /* 0x00009200ff6d7b82 */ /* 0x004e640000000800 */
[----:B------:R-:W-:Y:S04]  /*6520*/  STS.U16 [R6+0x23880], R105 ;  /* 0x0238806906007388 */ /* 0x000fe80000000400 */
[----:B------:R-:W-:Y:S01]  /*6530*/  STS.U16 [R6+0x23c80], R104 ;  /* 0x023c806806007388 */ /* 0x000fe20000000400 */
[C---:B------:R-:W-:Y:S01]  /*6540*/  IMAD R13, R0.reuse, 0xa6, RZ ;  /* 0x000000a6000d7824 */ /* 0x040fe200078e02ff */
[----:B---3--:R-:W2:Y:S02]  /*6550*/  LDC R108, c[0x0][0x248] ;  /* 0x00009200ff6c7b82 */ /* 0x008ea40000000800 */
[----:B------:R-:W-:Y:S04]  /*6560*/  STS.U16 [R6+0x24080], R103 ;  /* 0x0240806706007388 */ /* 0x000fe80000000400 */
[----:B------:R-:W-:Y:S01]  /*6570*/  STS.U16 [R6+0x24480], R102 ;  /* 0x0244806606007388 */ /* 0x000fe20000000400 */
[C---:B------:R-:W-:Y:S01]  /*6580*/  IMAD R16, R0.reuse, 0xde, RZ ;  /* 0x000000de00107824 */ /* 0x040fe200078e02ff */
[----:B------:R-:W3:Y:S02]  /*6590*/  LDC R111, c[0x0][0x248] ;  /* 0x00009200ff6f7b82 */ /* 0x000ee40000000800 */
        /* <DEDUP_REMOVED lines=13> */
[----:B------:R-:W-:Y:S01]  /*6670*/  STS.U16 [R6+0x80], R136 ;  /* 0x0000808806007388 */ /* 0x000fe20000000400 */
[C---:B------:R-:W-:Y:S01]  /*6680*/  IMAD R14, R0.reuse, 0xd6, RZ ;  /* 0x000000d6000e7824 */ /* 0x040fe200078e02ff */
[----:B----4-:R-:W4:Y:S02]  /*6690*/  LDC R90, c[0x0][0x248] ;  /* 0x00009200ff5a7b82 */ /* 0x010f240000000800 */
[----:B------:R-:W-:Y:S04]  /*66a0*/  STS.U16 [R6+0x480], R88 ;  /* 0x0004805806007388 */ /* 0x000fe80000000400 */
[----:B------:R-:W-:Y:S01]  /*66b0*/  STS.U16 [R6+0x880], R87 ;  /* 0x0008805706007388 */ /* 0x000fe20000000400 */
[C---:B------:R-:W-:Y:S01]  /*66c0*/  IMAD R18, R0.reuse, 0xf6, RZ ;  /* 0x000000f600127824 */ /* 0x040fe200078e02ff */
[----:B------:R-:W0:Y:S02]  /*66d0*/  LDC R91, c[0x0][0x248] ;  /* 0x00009200ff5b7b82 */ /* 0x000e240000000800 */
        /* <DEDUP_REMOVED lines=14> */
[----:B------:R2:W-:Y:S04]  /*67c0*/  STS.U16 [R6+0x4880], R72 ;  /* 0x0048804806007388 */ /* 0x0005e80000000400 */
[----:B------:R3:W-:Y:S04]  /*67d0*/  STS.U16 [R6+0x4c80], R71 ;  /* 0x004c804706007388 */ /* 0x0007e80000000400 */
[----:B------:R4:W-:Y:S01]  /*67e0*/  STS.U16 [R6+0x5080], R133 ;  /* 0x0050808506007388 */ /* 0x0009e20000000400 */
[----:B------:R-:W-:Y:S01]  /*67f0*/  IMAD R27, R0, 0x7b, RZ ;  /* 0x0000007b001b7824 */ /* 0x000fe200078e02ff */
[----:B-1----:R-:W1:Y:S02]  /*6800*/  LDC R73, c[0x0][0x248] ;  /* 0x00009200ff497b82 */ /* 0x002e640000000800 */
[----:B------:R-:W-:Y:S04]  /*6810*/  STS.U16 [R6+0x5480], R134 ;  /* 0x0054808606007388 */ /* 0x000fe80000000400 */
[----:B------:R-:W-:Y:S01]  /*6820*/  STS.U16 [R6+0x5880], R135 ;  /* 0x0058808706007388 */ /* 0x000fe20000000400 */
[----:B------:R-:W-:Y:S01]  /*6830*/  IMAD R55, R55, 0x13c, RZ ;  /* 0x0000013c37377824 */ /* 0x000fe200078e02ff */
[----:B--2---:R-:W2:Y:S02]  /*6840*/  LDC R72, c[0x0][0x248] ;  /* 0x00009200ff487b82 */ /* 0x004ea40000000800 */
[----:B------:R-:W-:Y:S04]  /*6850*/  STS.U16 [R6+0x5c80], R137 ;  /* 0x005c808906007388 */ /* 0x000fe80000000400 */
[----:B------:R-:W-:Y:S01]  /*6860*/  STS.U16 [R6+0x6080], R138 ;  /* 0x0060808a06007388 */ /* 0x000fe20000000400 */
[----:B------:R-:W-:Y:S01]  /*6870*/  IMAD R44, R44, 0x11c, RZ ;  /* 0x0000011c2c2c7824 */ /* 0x000fe200078e02ff */
[----:B---3--:R-:W3:Y:S02]  /*6880*/  LDC R71, c[0x0][0x248] ;  /* 0x00009200ff477b82 */ /* 0x008ee40000000800 */
[----:B------:R-:W-:Y:S04]  /*6890*/  STS.U16 [R6+0x6480], R139 ;  /* 0x0064808b06007388 */ /* 0x000fe80000000400 */
[----:B------:R-:W-:Y:S04]  /*68a0*/  STS.U16 [R6+0x6880], R140 ;  /* 0x0068808c06007388 */ /* 0x000fe80000000400 */
[----:B------:R-:W-:Y:S04]  /*68b0*/  STS.U16 [R6+0x6c80], R141 ;  /* 0x006c808d06007388 */ /* 0x000fe80000000400 */
[----:B------:R-:W-:Y:S04]  /*68c0*/  STS.U16 [R6+0x7080], R142 ;  /* 0x0070808e06007388 */ /* 0x000fe80000000400 */
[----:B------:R-:W-:Y:S04]  /*68d0*/  STS.U16 [R6+0x7480], R143 ;  /* 0x0074808f06007388 */ /* 0x000fe80000000400 */
[----:B------:R-:W-:Y:S04]  /*68e0*/  STS.U16 [R6+0x7880], R144 ;  /* 0x0078809006007388 */ /* 0x000fe80000000400 */
[----:B-----5:R-:W-:Y:S01]  /*68f0*/  STL [R1+0x8], R4 ;  /* 0x0000080401007387 */ /* 0x020fe20000100800 */
[----:B------:R-:W-:Y:S01]  /*6900*/  IMAD R52, R52, 0x12e, RZ ;  /* 0x0000012e34347824 */ /* 0x000fe200078e02ff */
[----:B----4-:R-:W4:Y:S02]  /*6910*/  LDC R133, c[0x0][0x248] ;  /* 0x00009200ff857b82 */ /* 0x010f240000000800 */
[----:B------:R5:W-:Y:S04]  /*6920*/  STL [R1+0x4], R3 ;  /* 0x0000040301007387 */ /* 0x000be80000100800 */
[----:B------:R-:W-:Y:S04]  /*6930*/  STS.U16 [R6+0x7c80], R145 ;  /* 0x007c809106007388 */ /* 0x000fe80000000400 */
[----:B------:R-:W-:Y:S04]  /*6940*/  STS.U16 [R6+0x27c80], R147 ;  /* 0x027c809306007388 */ /* 0x000fe80000000400 */
[----:B------:R0:W-:Y:S01]  /*6950*/  STS.U16 [R6+0x4080], R64 ;  /* 0x0040804006007388 */ /* 0x0001e20000000400 */
[----:B-----5:R-:W-:Y:S01]  /*6960*/  IMAD R3, R0, 0x8d, RZ ;  /* 0x0000008d00037824 */ /* 0x020fe200078e02ff */
[----:B------:R-:W5:Y:S04]  /*6970*/  LDC R74, c[0x0][0x248] ;  /* 0x00009200ff4a7b82 */ /* 0x000f680000000800 */
[----:B------:R-:W-:-:S02]  /*6980*/  LEA.HI.X.SX32 R3, R3, R121, 0x1, P0 ;  /* 0x0000007903037211 */ /* 0x000fc400000f0eff */
[-C--:B------:R-:W-:Y:S01]  /*6990*/  IADD3 R4, P1, R201, R120.reuse, RZ ;  /* 0x00000078c9047210 */ /* 0x080fe20007f3e0ff */
[----:B------:R-:W-:Y:S01]  /*69a0*/  IMAD R53, R53, 0x136, RZ ;  /* 0x0000013635357824 */ /* 0x000fe200078e02ff */
[----:B0-----:R-:W0:Y:S01]  /*69b0*/  LDC R64, c[0x0][0x248] ;  /* 0x00009200ff407b82 */ /* 0x001e220000000800 */
[----:B------:R1:W2:Y:S01]  /*69c0*/  LDG.E.U16 R6, desc[UR4][R2.64] ;  /* 0x0000000402067981 */ /* 0x0002a2000c1e1500 */
[----:B------:R-:W-:Y:S01]  /*69d0*/  LEA.HI.X.SX32 R5, R5, R121, 0x1, P1 ;  /* 0x0000007905057211 */ /* 0x000fe200008f0eff */
[----:B------:R-:W-:Y:S02]  /*69e0*/  IMAD R54, R54, 0x13e, RZ ;  /* 0x0000013e36367824 */ /* 0x000fe400078e02ff */
[----:B------:R-:W-:Y:S02]  /*69f0*/  IMAD R56, R56, 0x146, RZ ;  /* 0x0000014638387824 */ /* 0x000fe400078e02ff */
[----:B------:R3:W5:Y:S01]  /*6a00*/  LDG.E.U16 R251, desc[UR4][R4.64] ;  /* 0x0000000404fb7981 */ /* 0x000762000c1e1500 */
[----:B------:R-:W-:Y:S01]  /*6a10*/  IMAD R57, R57, 0x14c, RZ ;  /* 0x0000014c39397824 */ /* 0x000fe200078e02ff */
[----:B------:R-:W5:Y:S01]  /*6a20*/  LDC R75, c[0x0][0x248] ;  /* 0x00009200ff4b7b82 */ /* 0x000f620000000800 */
[----:B-1----:R-:W-:-:S04]  /*6a30*/  IADD3 R2, P0, R199, R120, RZ ;  /* 0x00000078c7027210 */ /* 0x002fc80007f1e0ff */
[-C--:B------:R-:W-:Y:S01]  /*6a40*/  LEA.HI.X.SX32 R3, R7, R121.reuse, 0x1, P0 ;  /* 0x0000007907037211 */ /* 0x080fe200000f0eff */
[----:B------:R-:W-:Y:S01]  /*6a50*/  IMAD R7, R0, 0xad, RZ ;  /* 0x000000ad00077824 */ /* 0x000fe200078e02ff */
[-C--:B------:R-:W-:Y:S01]  /*6a60*/  IADD3 R246, P0, R246, R120.reuse, RZ ;  /* 0x00000078f6f67210 */ /* 0x080fe20007f1e0ff */
[----:B---3--:R-:W-:Y:S01]  /*6a70*/  IMAD R5, R0, 0xb5, RZ ;  /* 0x000000b500057824 */ /* 0x008fe200078e02ff */
[-C--:B------:R-:W-:Y:S01]  /*6a80*/  IADD3 R248, P1, R248, R120.reuse, RZ ;  /* 0x00000078f8f87210 */ /* 0x080fe20007f3e0ff */
[----:B------:R1:W3:Y:S01]  /*6a90*/  LDG.E.U16 R250, desc[UR4][R2.64] ;  /* 0x0000000402fa7981 */ /* 0x0002e2000c1e1500 */
[-C--:B------:R-:W-:Y:S01]  /*6aa0*/  LEA.HI.X.SX32 R247, R7, R121.reuse, 0x1, P0 ;  /* 0x0000007907f77211 */ /* 0x080fe200000f0eff */
[----:B------:R-:W-:Y:S01]  /*6ab0*/  IMAD R58, R58, 0x14e, RZ ;  /* 0x0000014e3a3a7824 */ /* 0x000fe200078e02ff */
[-C--:B------:R-:W-:Y:S01]  /*6ac0*/  IADD3 R244, P0, R244, R120.reuse, RZ ;  /* 0x00000078f4f47210 */ /* 0x080fe20007f1e0ff */
[----:B------:R-:W-:Y:S01]  /*6ad0*/  IMAD R69, R69, 0x15c, RZ ;  /* 0x0000015c45457824 */ /* 0x000fe200078e02ff */
[-C--:B------:R-:W-:Y:S01]  /*6ae0*/  LEA.HI.X.SX32 R249, R9, R121.reuse, 0x1, P1 ;  /* 0x0000007909f97211 */ /* 0x080fe200008f0eff */
[----:B------:R-:W-:Y:S01]  /*6af0*/  STS.U16 [R8+0x7100], R194 ;  /* 0x007100c208007388 */ /* 0x000fe20000000400 */
[-C--:B------:R-:W-:Y:S01]  /*6b00*/  LEA.HI.X.SX32 R245, R5, R121.reuse, 0x1, P0 ;  /* 0x0000007905f57211 */ /* 0x080fe200000f0eff */
[----:B------:R-:W-:Y:S01]  /*6b10*/  IMAD R5, R0, 0xc5, RZ ;  /* 0x000000c500057824 */ /* 0x000fe200078e02ff */
[-C--:B------:R-:W-:Y:S01]  /*6b20*/  IADD3 R242, P1, R242, R120.reuse, RZ ;  /* 0x00000078f2f27210 */ /* 0x080fe20007f3e0ff */
[----:B-1----:R-:W-:Y:S01]  /*6b30*/  IMAD R3, R0, 0xbd, RZ ;  /* 0x000000bd00037824 */ /* 0x002fe200078e02ff */
[-C--:B------:R-:W-:Y:S01]  /*6b40*/  IADD3 R240, P0, R240, R120.reuse, RZ ;  /* 0x00000078f0f07210 */ /* 0x080fe20007f1e0ff */
[----:B------:R-:W-:Y:S01]  /*6b50*/  IMAD R9, R0, 0x7e, RZ ;  /* 0x0000007e00097824 */ /* 0x000fe200078e02ff */
[----:B------:R-:W-:Y:S01]  /*6b60*/  STS.U16 [R8+0x7500], R195 ;  /* 0x007500c308007388 */ /* 0x000fe20000000400 */
[----:B------:R-:W-:Y:S01]  /*6b70*/  IMAD R68, R68, 0x156, RZ ;  /* 0x0000015644447824 */ /* 0x000fe200078e02ff */
[-C--:B------:R-:W-:Y:S01]  /*6b80*/  LEA.HI.X.SX32 R243, R3, R121.reuse, 0x1, P1 ;  /* 0x0000007903f37211 */ /* 0x080fe200008f0eff */
[----:B------:R-:W-:Y:S01]  /*6b90*/  IMAD R3, R0, 0xcd, RZ ;  /* 0x000000cd00037824 */ /* 0x000fe200078e02ff */
[-C--:B------:R-:W-:Y:S01]  /*6ba0*/  LEA.HI.X.SX32 R241, R5, R121.reuse, 0x1, P0 ;  /* 0x0000007905f17211 */ /* 0x080fe200000f0eff */
[----:B------:R1:W-:Y:S01]  /*6bb0*/  STS.U16 [R8+0x3500], R31 ;  /* 0x0035001f08007388 */ /* 0x0003e20000000400 */
[-C--:B------:R-:W-:Y:S01]  /*6bc0*/  IADD3 R238, P0, R238, R120.reuse, RZ ;  /* 0x00000078eeee7210 */ /* 0x080fe20007f1e0ff */
[----:B------:R-:W-:Y:S01]  /*6bd0*/  IMAD R5, R0, 0xd5, RZ ;  /* 0x000000d500057824 */ /* 0x000fe200078e02ff */
[-C--:B------:R-:W-:Y:S01]  /*6be0*/  IADD3 R236, P1, R236, R120.reuse, RZ ;  /* 0x00000078ecec7210 */ /* 0x080fe20007f3e0ff */
[----:B------:R4:W-:Y:S01]  /*6bf0*/  STS.U16 [R8+0x5900], R188 ;  /* 0x005900bc08007388 */ /* 0x0009e20000000400 */
[-C--:B------:R-:W-:Y:S01]  /*6c00*/  LEA.HI.X.SX32 R239, R3, R121.reuse, 0x1, P0 ;  /* 0x0000007903ef7211 */ /* 0x080fe200000f0eff */
[----:B------:R-:W-:Y:S01]  /*6c10*/  IMAD R3, R0, 0xdd, RZ ;  /* 0x000000dd00037824 */ /* 0x000fe200078e02ff */
[-C--:B------:R-:W-:Y:S01]  /*6c20*/  IADD3 R234, P0, R234, R120.reuse, RZ ;  /* 0x00000078eaea7210 */ /* 0x080fe20007f1e0ff */
[----:B------:R-:W-:Y:S01]  /*6c30*/  STS.U16 [R8+0x100], R148 ;  /* 0x0001009408007388 */ /* 0x000fe20000000400 */
[-C--:B------:R-:W-:Y:S01]  /*6c40*/  LEA.HI.X.SX32 R237, R5, R121.reuse, 0x1, P1 ;  /* 0x0000007905ed7211 */ /* 0x080fe200008f0eff */
[----:B------:R-:W-:Y:S01]  /*6c50*/  IMAD R70, R70, 0x15e, RZ ;  /* 0x0000015e46467824 */ /* 0x000fe200078e02ff */
[-C--:B------:R-:W-:Y:S01]  /*6c60*/  LEA.HI.X.SX32 R235, R3, R121.reuse, 0x1, P0 ;  /* 0x0000007903eb7211 */ /* 0x080fe200000f0eff */
[----:B------:R-:W-:Y:S01]  /*6c70*/  IMAD R3, R0, 0xe5, RZ ;  /* 0x000000e500037824 */ /* 0x000fe200078e02ff */
[-C--:B------:R-:W-:Y:S01]  /*6c80*/  IADD3 R232, P0, R232, R120.reuse, RZ ;  /* 0x00000078e8e87210 */ /* 0x080fe20007f1e0ff */
[----:B------:R-:W-:Y:S01]  /*6c90*/  IMAD R5, R0, 0xed, RZ ;  /* 0x000000ed00057824 */ /* 0x000fe200078e02ff */
[-C--:B------:R-:W-:Y:S01]  /*6ca0*/  IADD3 R230, P1, R230, R120.reuse, RZ ;  /* 0x00000078e6e67210 */ /* 0x080fe20007f3e0ff */
[C---:B-1----:R-:W-:Y:S01]  /*6cb0*/  IMAD R31, R0.reuse, 0x86, RZ ;  /* 0x00000086001f7824 */ /* 0x042fe200078e02ff */
[-C--:B------:R-:W-:Y:S01]  /*6cc0*/  LEA.HI.X.SX32 R233, R3, R121.reuse, 0x1, P0 ;  /* 0x0000007903e97211 */ /* 0x080fe200000f0eff */
[----:B------:R-:W-:Y:S01]  /*6cd0*/  IMAD R3, R0, 0xf5, RZ ;  /* 0x000000f500037824 */ /* 0x000fe200078e02ff */
[-C--:B------:R-:W-:Y:S01]  /*6ce0*/  IADD3 R228, P0, R228, R120.reuse, RZ ;  /* 0x00000078e4e47210 */ /* 0x080fe20007f1e0ff */
[----:B------:R-:W-:Y:S01]  /*6cf0*/  STS.U16 [R8+0x20100], R149 ;  /* 0x0201009508007388 */ /* 0x000fe20000000400 */
[-C--:B------:R-:W-:Y:S01]  /*6d00*/  LEA.HI.X.SX32 R231, R5, R121.reuse, 0x1, P1 ;  /* 0x0000007905e77211 */ /* 0x080fe200008f0eff */
[----:B------:R-:W-:Y:S01]  /*6d10*/  IMAD R109, R109, 0x17e, RZ ;  /* 0x0000017e6d6d7824 */ /* 0x000fe200078e02ff */
[----:B------:R-:W-:Y:S01]  /*6d20*/  LOP3.LUT R5, R12, 0x30, RZ, 0x3c, !PT ;  /* 0x000000300c057812 */ /* 0x000fe200078e3cff */
[----:B------:R-:W-:Y:S01]  /*6d30*/  STS.U16 [R8+0x20900], R150 ;  /* 0x0209009608007388 */ /* 0x000fe20000000400 */
[----:B------:R-:W-:Y:S01]  /*6d40*/  LEA.HI.X.SX32 R229, R3, R121, 0x1, P0 ;  /* 0x0000007903e57211 */ /* 0x000fe200000f0eff */
[----:B------:R-:W-:Y:S01]  /*6d50*/  IMAD R3, R0, 0xfd, RZ ;  /* 0x000000fd00037824 */ /* 0x000fe200078e02ff */
[----:B------:R-:W-:Y:S01]  /*6d60*/  IADD3 R2, R252, R5, RZ ;  /* 0x00000005fc027210 */ /* 0x000fe20007ffe0ff */
[----:B------:R-:W-:Y:S01]  /*6d70*/  IMAD R5, R0, 0xec, RZ ;  /* 0x000000ec00057824 */ /* 0x000fe200078e02ff */
[-C--:B------:R-:W-:Y:S01]  /*6d80*/  IADD3 R198, P0, R198, R120.reuse, RZ ;  /* 0x00000078c6c67210 */ /* 0x080fe20007f1e0ff */
[----:B------:R-:W-:Y:S01]  /*6d90*/  STS.U16 [R8+0x20d00], R151 ;  /* 0x020d009708007388 */ /* 0x000fe20000000400 */
[----:B------:R-:W-:Y:S01]  /*6da0*/  IMAD R90, R90, 0x176, RZ ;  /* 0x000001765a5a7824 */ /* 0x000fe200078e02ff */
[----:B------:R-:W1:Y:S01]  /*6db0*/  LDC R76, c[0x0][0x248] ;  /* 0x00009200ff4c7b82 */ /* 0x000e620000000800 */
[----:B------:R-:W-:Y:S01]  /*6dc0*/  LEA.HI.X.SX32 R199, R3, R121, 0x1, P0 ;  /* 0x0000007903c77211 */ /* 0x000fe200000f0eff */
[----:B------:R-:W-:Y:S01]  /*6dd0*/  STS.U16 [R8+0x21100], R153 ;  /* 0x0211009908007388 */ /* 0x000fe20000000400 */
[----:B------:R-:W-:-:S02]  /*6de0*/  IADD3 R194, P0, R5, R120, RZ ;  /* 0x0000007805c27210 */ /* 0x000fc40007f1e0ff */
[----:B------:R-:W-:Y:S01]  /*6df0*/  LEA R3, R0, -R0, 0x6 ;  /* 0x8000000000037211 */ /* 0x000fe200078e30ff */
[----:B------:R-:W-:Y:S01]  /*6e00*/  STS.U16 [R8+0x21500], R154 ;  /* 0x0215009a08007388 */ /* 0x000fe20000000400 */
[----:B------:R-:W-:Y:S01]  /*6e10*/  LEA.HI.X.SX32 R195, R214, R121, 0x1, P0 ;  /* 0x00000079d6c37211 */ /* 0x000fe200000f0eff */
[----:B------:R-:W-:Y:S01]  /*6e20*/  IMAD R91, R91, 0x17c, RZ ;  /* 0x0000017c5b5b7824 */ /* 0x000fe200078e02ff */
[-C--:B------:R-:W-:Y:S01]  /*6e30*/  IADD3 R4, P0, R9, R120.reuse, RZ ;  /* 0x0000007809047210 */ /* 0x080fe20007f1e0ff */
[----:B------:R-:W-:Y:S01]  /*6e40*/  STS.U16 [R8+0x21900], R155 ;  /* 0x0219009b08007388 */ /* 0x000fe20000000400 */
[----:B----4-:R-:W-:Y:S01]  /*6e50*/  IADD3 R188, P1, R11, R120, RZ ;  /* 0x000000780bbc7210 */ /* 0x010fe20007f3e0ff */
[----:B------:R-:W-:Y:S01]  /*6e60*/  IMAD R125, R125, 0x18c, RZ ;  /* 0x0000018c7d7d7824 */ /* 0x000fe200078e02ff */
[----:B------:R-:W4:Y:S01]  /*6e70*/  LDC R78, c[0x0][0x248] ;  /* 0x00009200ff4e7b82 */ /* 0x000f220000000800 */
[----:B------:R-:W-:Y:S04]  /*6e80*/  STS.U16 [R8+0x21d00], R157 ;  /* 0x021d009d08007388 */ /* 0x000fe80000000400 */
[----:B------:R-:W-:Y:S01]  /*6e90*/  STS.U16 [R8+0x22100], R159 ;  /* 0x0221009f08007388 */ /* 0x000fe20000000400 */
[----:B------:R-:W-:-:S02]  /*6ea0*/  IMAD R130, R130, 0x196, RZ ;  /* 0x0000019682827824 */ /* 0x000fc400078e02ff */
[----:B------:R-:W-:Y:S01]  /*6eb0*/  IMAD R61, R49, 0x216, RZ ;  /* 0x00000216313d7824 */ /* 0x000fe200078e02ff */
[----:B------:R-:W-:Y:S01]  /*6ec0*/  STS.U16 [R8+0x22500], R161 ;  /* 0x022500a108007388 */ /* 0x000fe20000000400 */
[----:B------:R-:W-:Y:S01]  /*6ed0*/  IMAD R59, R59, 0x21a, RZ ;  /* 0x0000021a3b3b7824 */ /* 0x000fe200078e02ff */
[----:B------:R-:W4:Y:S02]  /*6ee0*/  LDC R77, c[0x0][0x248] ;  /* 0x00009200ff4d7b82 */ /* 0x000f240000000800 */
[----:B------:R-:W-:Y:S04]  /*6ef0*/  STS.U16 [R8+0x22900], R163 ;  /* 0x022900a308007388 */ /* 0x000fe80000000400 */
[----:B------:R-:W-:Y:S01]  /*6f00*/  STS.U16 [R8+0x22d00], R164 ;  /* 0x022d00a408007388 */ /* 0x000fe20000000400 */
[----:B------:R-:W-:Y:S01]  /*6f10*/  IMAD R67, R60, 0x21c, RZ ;  /* 0x0000021c3c437824 */ /* 0x000fe200078e02ff */
[----:B------:R-:W4:Y:S02]  /*6f20*/  LDC R92, c[0x0][0x248] ;  /* 0x00009200ff5c7b82 */ /* 0x000f240000000800 */
[----:B------:R-:W-:Y:S04]  /*6f30*/  STS.U16 [R8+0x23100], R165 ;  /* 0x023100a508007388 */ /* 0x000fe80000000400 */
[----:B------:R-:W-:Y:S01]  /*6f40*/  STS.U16 [R8+0x23500], R166 ;  /* 0x023500a608007388 */ /* 0x000fe20000000400 */
[----:B------:R-:W-:Y:S01]  /*6f50*/  IMAD R62, R62, 0x117, RZ ;  /* 0x000001173e3e7824 */ /* 0x000fe200078e02ff */
[----:B------:R-:W0:Y:S02]  /*6f60*/  LDC R60, c[0x0][0x248] ;  /* 0x00009200ff3c7b82 */ /* 0x000e240000000800 */
[----:B------:R-:W-:Y:S04]  /*6f70*/  STS.U16 [R8+0x23900], R167 ;  /* 0x023900a708007388 */ /* 0x000fe80000000400 */
[----:B------:R-:W-:Y:S01]  /*6f80*/  STS.U16 [R8+0x23d00], R168 ;  /* 0x023d00a808007388 */ /* 0x000fe20000000400 */
[----:B------:R-:W-:Y:S01]  /*6f90*/  IMAD R63, R63, 0x11b, RZ ;  /* 0x0000011b3f3f7824 */ /* 0x000fe200078e02ff */
[----:B------:R-:W4:Y:S02]  /*6fa0*/  LDC R93, c[0x0][0x248] ;  /* 0x00009200ff5d7b82 */ /* 0x000f240000000800 */
[----:B------:R-:W-:Y:S04]  /*6fb0*/  STS.U16 [R8+0x24100], R169 ;  /* 0x024100a908007388 */ /* 0x000fe80000000400 */
[----:B------:R-:W-:Y:S02]  /*6fc0*/  STS.U16 [R8+0x24500], R170 ;  /* 0x024500aa08007388 */ /* 0x000fe40000000400 */
[----:B------:R-:W3:Y:S02]  /*6fd0*/  LDC R94, c[0x0][0x248] ;  /* 0x00009200ff5e7b82 */ /* 0x000ee40000000800 */
[----:B------:R-:W-:Y:S04]  /*6fe0*/  STS.U16 [R8+0x24900], R171 ;  /* 0x024900ab08007388 */ /* 0x000fe80000000400 */
[----:B------:R-:W-:Y:S02]  /*6ff0*/  STS.U16 [R8+0x24d00], R172 ;  /* 0x024d00ac08007388 */ /* 0x000fe40000000400 */
[----:B------:R-:W3:Y:S02]  /*7000*/  LDC R95, c[0x0][0x248] ;  /* 0x00009200ff5f7b82 */ /* 0x000ee40000000800 */
[----:B------:R-:W-:Y:S04]  /*7010*/  STS.U16 [R8+0x25100], R173 ;  /* 0x025100ad08007388 */ /* 0x000fe80000000400 */
[----:B------:R-:W-:Y:S04]  /*7020*/  STS.U16 [R8+0x25500], R174 ;  /* 0x025500ae08007388 */ /* 0x000fe80000000400 */
[----:B------:R1:W-:Y:S04]  /*7030*/  STS.U16 [R8+0x25900], R128 ;  /* 0x0259008008007388 */ /* 0x0003e80000000400 */
[----:B------:R-:W-:Y:S04]  /*7040*/  STS.U16 [R8+0x25d00], R129 ;  /* 0x025d008108007388 */ /* 0x000fe80000000400 */
[----:B------:R-:W-:Y:S01]  /*7050*/  STS.U16 [R8+0x26100], R175 ;  /* 0x026100af08007388 */ /* 0x000fe20000000400 */
[----:B------:R-:W-:Y:S01]  /*7060*/  IMAD R73, R73, 0x16c, RZ ;  /* 0x0000016c49497824 */ /* 0x000fe200078e02ff */
[----:B-1----:R-:W1:Y:S02]  /*7070*/  LDC R128, c[0x0][0x248] ;  /* 0x00009200ff807b82 */ /* 0x002e640000000800 */
        /* <DEDUP_REMOVED lines=8> */
[----:B------:R-:W-:Y:S04]  /*7100*/  STS.U16 [R8+0xd00], R41 ;  /* 0x000d002908007388 */ /* 0x000fe80000000400 */
[----:B------:R-:W-:Y:S01]  /*7110*/  STS.U16 [R8+0x1100], R40 ;  /* 0x0011002808007388 */ /* 0x000fe20000000400 */
[----:B0-----:R-:W0:Y:S03]  /*7120*/  LDC R43, c[0x0][0x248] ;  /* 0x00009200ff2b7b82 */ /* 0x001e260000000800 */
[----:B------:R-:W-:Y:S04]  /*7130*/  STS.U16 [R8+0x1500], R39 ;  /* 0x0015002708007388 */ /* 0x000fe80000000400 */
[----:B------:R-:W-:Y:S01]  /*7140*/  STS.U16 [R8+0x1900], R38 ;  /* 0x0019002608007388 */ /* 0x000fe20000000400 */
[----:B----4-:R-:W4:Y:S03]  /*7150*/  LDC R42, c[0x0][0x248] ;  /* 0x00009200ff2a7b82 */ /* 0x010f260000000800 */
[----:B------:R-:W-:Y:S04]  /*7160*/  STS.U16 [R8+0x1d00], R37 ;  /* 0x001d002508007388 */ /* 0x000fe80000000400 */
[----:B------:R-:W-:Y:S04]  /*7170*/  STS.U16 [R8+0x2100], R36 ;  /* 0x0021002408007388 */ /* 0x000fe80000000400 */
[----:B------:R-:W-:Y:S04]  /*7180*/  STS.U16 [R8+0x2500], R35 ;  /* 0x0025002308007388 */ /* 0x000fe80000000400 */
[----:B------:R-:W-:Y:S04]  /*7190*/  STS.U16 [R8+0x2900], R34 ;  /* 0x0029002208007388 */ /* 0x000fe80000000400 */
[----:B------:R1:W-:Y:S04]  /*71a0*/  STS.U16 [R8+0x2d00], R33 ;  /* 0x002d002108007388 */ /* 0x0003e80000000400 */
[----:B------:R-:W-:Y:S04]  /*71b0*/  STS.U16 [R8+0x3100], R32 ;  /* 0x0031002008007388 */ /* 0x000fe80000000400 */
[----:B------:R-:W-:Y:S04]  /*71c0*/  STS.U16 [R8+0x3900], R30 ;  /* 0x0039001e08007388 */ /* 0x000fe80000000400 */
[----:B------:R-:W-:Y:S01]  /*71d0*/  STS.U16 [R8+0x3d00], R29 ;  /* 0x003d001d08007388 */ /* 0x000fe20000000400 */
[----:B-1----:R-:W-:Y:S01]  /*71e0*/  IMAD R33, R0, 0x8e, RZ ;  /* 0x0000008e00217824 */ /* 0x002fe200078e02ff */
[----:B------:R-:W1:Y:S02]  /*71f0*/  LDC R35, c[0x0][0x248] ;  /* 0x00009200ff237b82 */ /* 0x000e640000000800 */
        /* <DEDUP_REMOVED lines=14> */
[----:B--2---:R2:W-:Y:S04]  /*72e0*/  STL [R1], R6 ;  /* 0x0000000601007387 */ /* 0x0045e80000100800 */
[----:B------:R1:W-:Y:S01]  /*72f0*/  STS.U16 [R8+0x4100], R24 ;  /* 0x0041001808007388 */ /* 0x0003e20000000400 */
[----:B0-----:R-:W-:-:S03]  /*7300*/  LEA.HI.X.SX32 R189, R9, R121, 0x1, P1 ;  /* 0x0000007909bd7211 */ /* 0x001fc600008f0eff */
[----:B------:R-:W3:Y:S01]  /*7310*/  LDG.E.U16 R226, desc[UR4][R198.64] ;  /* 0x00000004c6e27981 */ /* 0x000ee2000c1e1500 */
[----:B------:R-:W-:Y:S01]  /*7320*/  IMAD R43, R43, 0x116, RZ ;  /* 0x000001162b2b7824 */ /* 0x000fe200078e02ff */
[-C--:B--2---:R-:W-:Y:S01]  /*7330*/  IADD3 R6, P2, R213, R120.reuse, RZ ;  /* 0x00000078d5067210 */ /* 0x084fe20007f5e0ff */
[----:B------:R-:W-:Y:S01]  /*7340*/  IMAD R37, R0, 0x106, RZ ;  /* 0x0000010600257824 */ /* 0x000fe200078e02ff */
[----:B------:R-:W0:Y:S01]  /*7350*/  LDC R124, c[0x0][0x248] ;  /* 0x00009200ff7c7b82 */ /* 0x000e220000000800 */
[----:B------:R-:W-:Y:S01]  /*7360*/  IMAD R72, R72, 0x16e, RZ ;  /* 0x0000016e48487824 */ /* 0x000fe200078e02ff */
[-C--:B------:R-:W-:Y:S01]  /*7370*/  LEA.HI.X.SX32 R7, R5, R121.reuse, 0x1, P2 ;  /* 0x0000007905077211 */ /* 0x080fe200010f0eff */
[----:B------:R-:W-:Y:S01]  /*7380*/  IMAD R71, R71, 0x166, RZ ;  /* 0x0000016647477824 */ /* 0x000fe200078e02ff */
[-C--:B------:R-:W-:Y:S01]  /*7390*/  IADD3 R212, P2, R212, R120.reuse, RZ ;  /* 0x00000078d4d47210 */ /* 0x080fe20007f5e0ff */
[----:B------:R2:W3:Y:S01]  /*73a0*/  LDG.E.U16 R228, desc[UR4][R228.64] ;  /* 0x00000004e4e47981 */ /* 0x0004e2000c1e1500 */
[-C--:B------:R-:W-:Y:S01]  /*73b0*/  LEA.HI.X.SX32 R5, R3, R121.reuse, 0x1, P0 ;  /* 0x0000007903057211 */ /* 0x080fe200000f0eff */
[----:B------:R-:W-:Y:S01]  /*73c0*/  IMAD R3, R0, 0x43, RZ ;  /* 0x0000004300037824 */ /* 0x000fe200078e02ff */
[-C--:B------:R-:W-:Y:S01]  /*73d0*/  IADD3 R220, P0, R31, R120.reuse, RZ ;  /* 0x000000781fdc7210 */ /* 0x080fe20007f1e0ff */
[----:B----4-:R-:W-:Y:S01]  /*73e0*/  IMAD R42, R42, 0x10e, RZ ;  /* 0x0000010e2a2a7824 */ /* 0x010fe200078e02ff */
[-C--:B------:R-:W-:Y:S01]  /*73f0*/  LEA.HI.X.SX32 R213, R11, R121.reuse, 0x1, P2 ;  /* 0x000000790bd57211 */ /* 0x080fe200010f0eff */
[C---:B------:R-:W-:Y:S01]  /*7400*/  IMAD R11, R0.reuse, 0x4b, RZ ;  /* 0x0000004b000b7824 */ /* 0x040fe200078e02ff */
[----:B------:R-:W-:Y:S01]  /*7410*/  STS.U16 [R2+0x180], R162 ;  /* 0x000180a202007388 */ /* 0x000fe20000000400 */
[----:B------:R-:W-:Y:S01]  /*7420*/  IADD3 R216, P2, R21, R120, RZ ;  /* 0x0000007815d87210 */ /* 0x000fe20007f5e0ff */
[----:B-1----:R-:W1:Y:S01]  /*7430*/  LDC R8, c[0x0][0x248] ;  /* 0x00009200ff087b82 */ /* 0x002e620000000800 */
[----:B------:R-:W-:Y:S01]  /*7440*/  LEA.HI.X.SX32 R221, R3, R121, 0x1, P0 ;  /* 0x0000007903dd7211 */ /* 0x000fe200000f0eff */
[----:B------:R-:W-:Y:S01]  /*7450*/  STS.U16 [R2+0x580], R160 ;  /* 0x000580a002007388 */ /* 0x000fe20000000400 */
[----:B------:R-:W-:-:S03]  /*7460*/  IMAD R3, R0, 0x4f, RZ ;  /* 0x0000004f00037824 */ /* 0x000fc600078e02ff */
[----:B------:R-:W-:Y:S01]  /*7470*/  STS.U16 [R2+0x980], R158 ;  /* 0x0009809e02007388 */ /* 0x000fe20000000400 */
[----:B------:R-:W-:Y:S01]  /*7480*/  IMAD R128, R128, 0x18e, RZ ;  /* 0x0000018e80807824 */ /* 0x000fe200078e02ff */
[----:B------:R-:W4:Y:S02]  /*7490*/  LDC R38, c[0x0][0x248] ;  /* 0x00009200ff267b82 */ /* 0x000f240000000800 */
[----:B------:R-:W-:Y:S04]  /*74a0*/  STS.U16 [R2+0xd80], R156 ;  /* 0x000d809c02007388 */ /* 0x000fe80000000400 */
[----:B------:R-:W-:Y:S01]  /*74b0*/  STS.U16 [R2+0x1180], R152 ;  /* 0x0011809802007388 */ /* 0x000fe20000000400 */
[----:B------:R-:W-:Y:S01]  /*74c0*/  IMAD R133, R133, 0x19c, RZ ;  /* 0x0000019c85857824 */ /* 0x000fe200078e02ff */
[----:B------:R-:W5:Y:S02]  /*74d0*/  LDC R36, c[0x0][0x248] ;  /* 0x00009200ff247b82 */ /* 0x000f640000000800 */
[----:B------:R-:W-:Y:S04]  /*74e0*/  STS.U16 [R2+0x1580], R146 ;  /* 0x0015809202007388 */ /* 0x000fe80000000400 */
[----:B------:R2:W-:Y:S04]  /*74f0*/  STS.U16 [R2+0x1980], R23 ;  /* 0x0019801702007388 */ /* 0x0005e80000000400 */
[----:B------:R-:W3:Y:S04]  /*7500*/  LDG.E.U16 R234, desc[UR4][R234.64] ;  /* 0x00000004eaea7981 */ /* 0x000ee8000c1e1500 */
[----:B------:R-:W3:Y:S04]  /*7510*/  LDG.E.U16 R230, desc[UR4][R230.64] ;  /* 0x00000004e6e67981 */ /* 0x000ee8000c1e1500 */
[----:B------:R-:W3:Y:S04]  /*7520*/  LDG.E.U16 R236, desc[UR4][R236.64] ;  /* 0x00000004ecec7981 */ /* 0x000ee8000c1e1500 */
[----:B------:R-:W3:Y:S04]  /*7530*/  LDG.E.U16 R242, desc[UR4][R242.64] ;  /* 0x00000004f2f27981 */ /* 0x000ee8000c1e1500 */
[----:B------:R-:W3:Y:S04]  /*7540*/  LDG.E.U16 R232, desc[UR4][R232.64] ;  /* 0x00000004e8e87981 */ /* 0x000ee8000c1e1500 */
[----:B------:R-:W3:Y:S04]  /*7550*/  LDG.E.U16 R240, desc[UR4][R240.64] ;  /* 0x00000004f0f07981 */ /* 0x000ee8000c1e1500 */
[----:B------:R-:W3:Y:S01]  /*7560*/  LDG.E.U16 R238, desc[UR4][R238.64] ;  /* 0x00000004eeee7981 */ /* 0x000ee2000c1e1500 */
[C---:B------:R-:W-:Y:S01]  /*7570*/  IMAD R49, R0.reuse, 0x10b, RZ ;  /* 0x0000010b00317824 */ /* 0x040fe200078e02ff */
[----:B------:R-:W3:Y:S02]  /*7580*/  LDC R129, c[0x0][0x248] ;  /* 0x00009200ff817b82 */ /* 0x000ee40000000800 */
[----:B------:R5:W-:Y:S01]  /*7590*/  STS.U16 [R2+0x1d80], R22 ;  /* 0x001d801602007388 */ /* 0x000be20000000400 */
[----:B------:R-:W-:-:S03]  /*75a0*/  IMAD R9, R0, 0x47, RZ ;  /* 0x0000004700097824 */ /* 0x000fc600078e02ff */
[----:B------:R0:W3:Y:S01]  /*75b0*/  LDG.E.U16 R29, desc[UR4][R6.64] ;  /* 0x00000004061d7981 */ /* 0x0000e2000c1e1500 */
[----:B------:R-:W-:Y:S01]  /*75c0*/  LEA.HI.X.SX32 R217, R11, R121, 0x1, P2 ;  /* 0x000000790bd97211 */ /* 0x000fe200010f0eff */
[C---:B------:R-:W-:Y:S01]  /*75d0*/  IMAD R11, R0.reuse, 0xae, RZ ;  /* 0x000000ae000b7824 */ /* 0x040fe200078e02ff */
[-C--:B------:R-:W-:Y:S01]  /*75e0*/  IADD3 R218, P1, R33, R120.reuse, RZ ;  /* 0x0000007821da7210 */ /* 0x080fe20007f3e0ff */
[----:B------:R1:W3:Y:S01]  /*75f0*/  LDG.E.U16 R28, desc[UR4][R212.64] ;  /* 0x00000004d41c7981 */ /* 0x0002e2000c1e1500 */
[----:B--2---:R-:W-:Y:S01]  /*7600*/  IMAD R23, R0, 0x73, RZ ;  /* 0x0000007300177824 */ /* 0x004fe200078e02ff */
[----:B------:R-:W2:Y:S02]  /*7610*/  LDC R229, c[0x0][0x248] ;  /* 0x00009200ffe57b82 */ /* 0x000ea40000000800 */
[----:B------:R4:W3:Y:S01]  /*7620*/  LDG.E.U16 R222, desc[UR4][R4.64] ;  /* 0x0000000404de7981 */ /* 0x0008e2000c1e1500 */
[----:B0-----:R-:W-:Y:S01]  /*7630*/  IADD3 R6, P0, R15, R120, RZ ;  /* 0x000000780f067210 */ /* 0x001fe20007f1e0ff */
[----:B------:R-:W-:-:S02]  /*7640*/  IMAD R124, R124, 0x186, RZ ;  /* 0x000001867c7c7824 */ /* 0x000fc400078e02ff */
[----:B------:R0:W3:Y:S01]  /*7650*/  LDG.E.U16 R220, desc[UR4][R220.64] ;  /* 0x00000004dcdc7981 */ /* 0x0000e2000c1e1500 */
[-C--:B------:R-:W-:Y:S01]  /*7660*/  LEA.HI.X.SX32 R7, R3, R121.reuse, 0x1, P0 ;  /* 0x0000007903077211 */ /* 0x080fe200000f0eff */
[C---:B------:R-:W-:Y:S01]  /*7670*/  IMAD R3, R0.reuse, 0x53, RZ ;  /* 0x0000005300037824 */ /* 0x040fe200078e02ff */
[-C--:B-1----:R-:W-:Y:S01]  /*7680*/  IADD3 R212, P0, R13, R120.reuse, RZ ;  /* 0x000000780dd47210 */ /* 0x082fe20007f1e0ff */
[----:B------:R-:W3:Y:S01]  /*7690*/  LDG.E.U16 R188, desc[UR4][R188.64] ;  /* 0x00000004bcbc7981 */ /* 0x000ee2000c1e1500 */
[-C--:B------:R-:W-:Y:S01]  /*76a0*/  LEA.HI.X.SX32 R219, R9, R121.reuse, 0x1, P1 ;  /* 0x0000007909db7211 */ /* 0x080fe200008f0eff */
[C---:B----4-:R-:W-:Y:S01]  /*76b0*/  IMAD R5, R0.reuse, 0x57, RZ ;  /* 0x0000005700057824 */ /* 0x050fe200078e02ff */
[-C--:B------:R-:W-:Y:S01]  /*76c0*/  IADD3 R210, P1, R11, R120.reuse, RZ ;  /* 0x000000780bd27210 */ /* 0x080fe20007f3e0ff */
[C---:B------:R-:W-:Y:S01]  /*76d0*/  IMAD R4, R0.reuse, 0xbe, RZ ;  /* 0x000000be00047824 */ /* 0x040fe200078e02ff */
[----:B------:R1:W4:Y:S01]  /*76e0*/  LDG.E.U16 R214, desc[UR4][R6.64] ;  /* 0x0000000406d67981 */ /* 0x000322000c1e1500 */
[C---:B------:R-:W-:Y:S01]  /*76f0*/  IMAD R9, R0.reuse, 0xb6, RZ ;  /* 0x000000b600097824 */ /* 0x040fe200078e02ff */
[-C--:B------:R-:W-:Y:S01]  /*7700*/  LEA.HI.X.SX32 R213, R3, R121.reuse, 0x1, P0 ;  /* 0x0000007903d57211 */ /* 0x080fe200000f0eff */
[----:B------:R-:W-:Y:S01]  /*7710*/  IMAD R3, R0, 0x5f, RZ ;  /* 0x0000005f00037824 */ /* 0x000fe200078e02ff */
[-C--:B------:R-:W-:Y:S01]  /*7720*/  IADD3 R206, P0, R4, R120.reuse, RZ ;  /* 0x0000007804ce7210 */ /* 0x080fe20007f1e0ff */
[----:B0-----:R-:W0:Y:S01]  /*7730*/  LDC R221, c[0x0][0x248] ;  /* 0x00009200ffdd7b82 */ /* 0x001e220000000800 */
[-C--:B------:R-:W-:Y:S01]  /*7740*/  LEA.HI.X.SX32 R211, R5, R121.reuse, 0x1, P1 ;  /* 0x0000007905d37211 */ /* 0x080fe200008f0eff */
[----:B------:R-:W-:Y:S01]  /*7750*/  IMAD R5, R0, 0xc6, RZ ;  /* 0x000000c600057824 */ /* 0x000fe200078e02ff */
[-C--:B------:R-:W-:Y:S01]  /*7760*/  IADD3 R208, P2, R9, R120.reuse, RZ ;  /* 0x0000007809d07210 */ /* 0x080fe20007f5e0ff */
[----:B------:R-:W-:Y:S01]  /*7770*/  IMAD R132, R132, 0x184, RZ ;  /* 0x0000018484847824 */ /* 0x000fe200078e02ff */
[----:B------:R-:W4:Y:S01]  /*7780*/  LDG.E.U16 R248, desc[UR4][R248.64] ;  /* 0x00000004f8f87981 */ /* 0x000f22000c1e1500 */
[C---:B-1----:R-:W-:Y:S01]  /*7790*/  IMAD R7, R0.reuse, 0xce, RZ ;  /* 0x000000ce00077824 */ /* 0x042fe200078e02ff */
[-C--:B------:R-:W-:Y:S01]  /*77a0*/  LEA.HI.X.SX32 R207, R3, R121.reuse, 0x1, P0 ;  /* 0x0000007903cf7211 */ /* 0x080fe200000f0eff */
[C---:B------:R-:W-:Y:S01]  /*77b0*/  IMAD R3, R0.reuse, 0x63, RZ ;  /* 0x0000006300037824 */ /* 0x040fe200078e02ff */
[-C--:B------:R-:W-:Y:S01]  /*77c0*/  LEA.HI.X.SX32 R209, R17, R121.reuse, 0x1, P2 ;  /* 0x0000007911d17211 */ /* 0x080fe200010f0eff */
[C---:B------:R-:W-:Y:S01]  /*77d0*/  IMAD R17, R0.reuse, 0x67, RZ ;  /* 0x0000006700117824 */ /* 0x040fe200078e02ff */
[-C--:B------:R-:W-:Y:S01]  /*77e0*/  IADD3 R204, P0, R5, R120.reuse, RZ ;  /* 0x0000007805cc7210 */ /* 0x080fe20007f1e0ff */
[----:B------:R-:W1:Y:S01]  /*77f0*/  LDC R6, c[0x0][0x248] ;  /* 0x00009200ff067b82 */ /* 0x000e620000000800 */
[-C--:B------:R-:W-:Y:S01]  /*7800*/  IADD3 R202, P1, R7, R120.reuse, RZ ;  /* 0x0000007807ca7210 */ /* 0x080fe20007f3e0ff */
[----:B------:R-:W4:Y:S01]  /*7810*/  LDG.E.U16 R244, desc[UR4][R244.64] ;  /* 0x00000004f4f47981 */ /* 0x000f22000c1e1500 */
[-C--:B------:R-:W-:Y:S01]  /*7820*/  LEA.HI.X.SX32 R205, R3, R121.reuse, 0x1, P0 ;  /* 0x0000007903cd7211 */ /* 0x080fe200000f0eff */
[C---:B------:R-:W-:Y:S01]  /*7830*/  IMAD R3, R0.reuse, 0x6f, RZ ;  /* 0x0000006f00037824 */ /* 0x040fe200078e02ff */
[-C--:B------:R-:W-:Y:S01]  /*7840*/  LEA.HI.X.SX32 R203, R17, R121.reuse, 0x1, P1 ;  /* 0x0000007911cb7211 */ /* 0x080fe200008f0eff */
[----:B------:R-:W-:Y:S01]  /*7850*/  IMAD R17, R0, 0xe6, RZ ;  /* 0x000000e600117824 */ /* 0x000fe200078e02ff */
[-C--:B------:R-:W-:Y:S01]  /*7860*/  IADD3 R198, P0, R16, R120.reuse, RZ ;  /* 0x0000007810c67210 */ /* 0x080fe20007f1e0ff */
[----:B------:R-:W5:Y:S01]  /*7870*/  LDC R189, c[0x0][0x248] ;  /* 0x00009200ffbd7b82 */ /* 0x000f620000000800 */
[-C--:B------:R-:W-:Y:S01]  /*7880*/  IADD3 R200, P2, R14, R120.reuse, RZ ;  /* 0x000000780ec87210 */ /* 0x080fe20007f5e0ff */
[----:B------:R-:W4:Y:S01]  /*7890*/  LDG.E.U16 R246, desc[UR4][R246.64] ;  /* 0x00000004f6f67981 */ /* 0x000f22000c1e1500 */
[----:B------:R-:W-:Y:S01]  /*78a0*/  LEA.HI.X.SX32 R199, R3, R121, 0x1, P0 ;  /* 0x0000007903c77211 */ /* 0x000fe200000f0eff */
[----:B------:R-:W-:Y:S01]  /*78b0*/  IMAD R3, R0, 0xfe, RZ ;  /* 0x000000fe00037824 */ /* 0x000fe200078e02ff */
[----:B------:R-:W-:-:S03]  /*78c0*/  IADD3 R196, P0, R17, R120, RZ ;  /* 0x0000007811c47210 */ /* 0x000fc60007f1e0ff */
[----:B------:R-:W1:Y:S01]  /*78d0*/  LDC R235, c[0x0][0x248] ;  /* 0x00009200ffeb7b82 */ /* 0x000e620000000800 */
[----:B------:R-:W-:Y:S01]  /*78e0*/  LEA.HI.X.SX32 R197, R23, R121, 0x1, P0 ;  /* 0x0000007917c57211 */ /* 0x000fe200000f0eff */
[----:B0-----:R-:W-:Y:S01]  /*78f0*/  IMAD R221, R221, 0x1be, RZ ;  /* 0x000001bedddd7824 */ /* 0x001fe200078e02ff */
[----:B------:R-:W-:-:S05]  /*7900*/  LEA R23, R0, -R0, 0x7 ;  /* 0x8000000000177211 */ /* 0x000fca00078e38ff */
[----:B------:R-:W0:Y:S01]  /*7910*/  LDC R231, c[0x0][0x248] ;  /* 0x00009200ffe77b82 */ /* 0x000e220000000800 */
[-C--:B------:R-:W-:Y:S01]  /*7920*/  IADD3 R186, P0, R3, R120.reuse, RZ ;  /* 0x0000007803ba7210 */ /* 0x080fe20007f1e0ff */
[----:B--2---:R-:W-:Y:S01]  /*7930*/  IMAD R229, R229, 0x1c6, RZ ;  /* 0x000001c6e5e57824 */ /* 0x004fe200078e02ff */
[-C--:B------:R-:W-:Y:S01]  /*7940*/  LEA.HI.X.SX32 R201, R19, R121.reuse, 0x1, P2 ;  /* 0x0000007913c97211 */ /* 0x080fe200010f0eff */
[C---:B------:R-:W-:Y:S01]  /*7950*/  IMAD R19, R0.reuse, 0xee, RZ ;  /* 0x000000ee00137824 */ /* 0x040fe200078e02ff */
[----:B------:R-:W-:Y:S01]  /*7960*/  LEA.HI.X.SX32 R187, R23, R121, 0x1, P0 ;  /* 0x0000007917bb7211 */ /* 0x000fe200000f0eff */
[----:B------:R2:W4:Y:S01]  /*7970*/  LDG.E.U16 R198, desc[UR4][R198.64] ;  /* 0x00000004c6c67981 */ /* 0x000522000c1e1500 */
[----:B------:R-:W-:Y:S01]  /*7980*/  SHF.L.U32 R23, R0, 0x2, RZ ;  /* 0x0000000200177819 */ /* 0x000fe200000006ff */
[----:B------:R-:W0:Y:S01]  /*7990*/  LDC R237, c[0x0][0x248] ;  /* 0x00009200ffed7b82 */ /* 0x000e220000000800 */
[----:B------:R-:W-:-:S07]  /*79a0*/  LEA R224, P0, R225, R120, 0x3 ;  /* 0x00000078e1e07211 */ /* 0x000fce00078018ff */
[----:B------:R-:W0:Y:S01]  /*79b0*/  LDC R243, c[0x0][0x248] ;  /* 0x00009200fff37b82 */ /* 0x000e220000000800 */
[----:B------:R-:W-:Y:S01]  /*79c0*/  IADD3 R192, P1, R19, R120, RZ ;  /* 0x0000007813c07210 */ /* 0x000fe20007f3e0ff */
[----:B-----5:R-:W-:Y:S01]  /*79d0*/  IMAD R189, R189, 0x1cc, RZ ;  /* 0x000001ccbdbd7824 */ /* 0x020fe200078e02ff */
[-C--:B------:R-:W-:Y:S01]  /*79e0*/  LEA.HI.X.SX32 R225, R23, R121.reuse, 0x1, P0 ;  /* 0x0000007917e17211 */ /* 0x080fe200000f0eff */
[----:B------:R-:W-:Y:S01]  /*79f0*/  IMAD R23, R0, 0x8b, RZ ;  /* 0x0000008b00177824 */ /* 0x000fe200078e02ff */
[----:B------:R-:W-:-:S03]  /*7a00*/  LEA.HI.X.SX32 R193, R25, R121, 0x1, P1 ;  /* 0x0000007919c17211 */ /* 0x000fc600008f0eff */
[----:B------:R-:W5:Y:S01]  /*7a10*/  LDC R233, c[0x0][0x248] ;  /* 0x00009200ffe97b82 */ /* 0x000f620000000800 */
[-C--:B------:R-:W-:Y:S01]  /*7a20*/  IADD3 R178, P0, R43, R120.reuse, RZ ;  /* 0x000000782bb27210 */ /* 0x080fe20007f1e0ff */
[C---:B------:R-:W-:Y:S01]  /*7a30*/  IMAD R25, R0.reuse, 0x83, RZ ;  /* 0x0000008300197824 */ /* 0x040fe200078e02ff */
[-C--:B------:R-:W-:Y:S01]  /*7a40*/  IADD3 R184, P1, R37, R120.reuse, RZ ;  /* 0x0000007825b87210 */ /* 0x080fe20007f3e0ff */
[----:B------:R1:W4:Y:S01]  /*7a50*/  LDG.E.U16 R192, desc[UR4][R192.64] ;  /* 0x00000004c0c07981 */ /* 0x000322000c1e1500 */
[-C--:B------:R-:W-:Y:S01]  /*7a60*/  LEA.HI.X.SX32 R179, R23, R121.reuse, 0x1, P0 ;  /* 0x0000007917b37211 */ /* 0x080fe200000f0eff */
[----:B------:R-:W-:Y:S01]  /*7a70*/  IMAD R23, R0, 0x93, RZ ;  /* 0x0000009300177824 */ /* 0x000fe200078e02ff */
[-C--:B------:R-:W-:Y:S01]  /*7a80*/  IADD3 R190, P2, R18, R120.reuse, RZ ;  /* 0x0000007812be7210 */ /* 0x080fe20007f5e0ff */
[----:B--2---:R-:W2:Y:S01]  /*7a90*/  LDC R199, c[0x0][0x248] ;  /* 0x00009200ffc77b82 */ /* 0x004ea20000000800 */
[-C--:B------:R-:W-:Y:S01]  /*7aa0*/  IADD3 R172, P0, R50, R120.reuse, RZ ;  /* 0x0000007832ac7210 */ /* 0x080fe20007f1e0ff */
[----:B-1----:R-:W-:Y:S01]  /*7ab0*/  IMAD R235, R235, 0x1ce, RZ ;  /* 0x000001ceebeb7824 */ /* 0x002fe200078e02ff */
[-C--:B------:R-:W-:Y:S01]  /*7ac0*/  LEA.HI.X.SX32 R185, R25, R121.reuse, 0x1, P1 ;  /* 0x0000007919b97211 */ /* 0x080fe200008f0eff */
[----:B------:R-:W4:Y:S01]  /*7ad0*/  LDG.E.U16 R200, desc[UR4][R200.64] ;  /* 0x00000004c8c87981 */ /* 0x000f22000c1e1500 */
[C---:B------:R-:W-:Y:S01]  /*7ae0*/  IMAD R193, R0.reuse, 0x10c, RZ ;  /* 0x0000010c00c17824 */ /* 0x040fe200078e02ff */
[-C--:B------:R-:W-:Y:S01]  /*7af0*/  LEA.HI.X.SX32 R191, R27, R121.reuse, 0x1, P2 ;  /* 0x000000791bbf7211 */ /* 0x080fe200010f0eff */
[----:B------:R-:W-:Y:S01]  /*7b00*/  IMAD R25, R0, 0x87, RZ ;  /* 0x0000008700197824 */ /* 0x000fe200078e02ff */
[-C--:B------:R-:W-:Y:S01]  /*7b10*/  IADD3 R180, P1, R42, R120.reuse, RZ ;  /* 0x000000782ab47210 */ /* 0x080fe20007f3e0ff */
[----:B------:R-:W1:Y:S01]  /*7b20*/  LDC R241, c[0x0][0x248] ;  /* 0x00009200fff17b82 */ /* 0x000e620000000800 */
[----:B------:R-:W-:Y:S01]  /*7b30*/  LEA.HI.X.SX32 R173, R23, R121, 0x1, P0 ;  /* 0x0000007917ad7211 */ /* 0x000fe200000f0eff */
[----:B------:R0:W4:Y:S01]  /*7b40*/  LDG.E.U16 R190, desc[UR4][R190.64] ;  /* 0x00000004bebe7981 */ /* 0x000122000c1e1500 */
[----:B------:R-:W-:-:S02]  /*7b50*/  IADD3 R182, P2, R193, R120, RZ ;  /* 0x00000078c1b67210 */ /* 0x000fc40007f5e0ff */
[----:B------:R-:W-:-:S03]  /*7b60*/  IADD3 R170, P0, R51, R120, RZ ;  /* 0x0000007833aa7210 */ /* 0x000fc60007f1e0ff */
[----:B------:R-:W1:Y:S01]  /*7b70*/  LDC R239, c[0x0][0x248] ;  /* 0x00009200ffef7b82 */ /* 0x000e620000000800 */
[-C--:B------:R-:W-:Y:S01]  /*7b80*/  LEA.HI.X.SX32 R181, R25, R121.reuse, 0x1, P1 ;  /* 0x0000007919b57211 */ /* 0x080fe200008f0eff */
[C---:B------:R-:W-:Y:S01]  /*7b90*/  IMAD R25, R0.reuse, 0x8f, RZ ;  /* 0x0000008f00197824 */ /* 0x040fe200078e02ff */
[-C--:B------:R-:W-:Y:S01]  /*7ba0*/  LEA.HI.X.SX32 R183, R31, R121.reuse, 0x1, P2 ;  /* 0x000000791fb77211 */ /* 0x080fe200010f0eff */
[----:B------:R-:W-:Y:S01]  /*7bb0*/  IMAD R23, R0, 0x97, RZ ;  /* 0x0000009700177824 */ /* 0x000fe200078e02ff */
[-C--:B------:R-:W-:Y:S01]  /*7bc0*/  LEA.HI.X.SX32 R171, R21, R121.reuse, 0x1, P0 ;  /* 0x0000007915ab7211 */ /* 0x080fe200000f0eff */
[----:B0-----:R-:W-:Y:S01]  /*7bd0*/  IMAD R231, R231, 0x1de, RZ ;  /* 0x000001dee7e77824 */ /* 0x001fe200078e02ff */
[-C--:B------:R-:W-:Y:S01]  /*7be0*/  IADD3 R174, P2, R45, R120.reuse, RZ ;  /* 0x000000782dae7210 */ /* 0x080fe20007f5e0ff */
[----:B------:R-:W0:Y:S01]  /*7bf0*/  LDC R191, c[0x0][0x248] ;  /* 0x00009200ffbf7b82 */ /* 0x000e220000000800 */
[-C--:B------:R-:W-:Y:S01]  /*7c00*/  IADD3 R164, P0, R55, R120.reuse, RZ ;  /* 0x0000007837a47210 */ /* 0x080fe20007f1e0ff */
[----:B------:R-:W-:Y:S01]  /*7c10*/  IMAD R237, R237, 0x1d6, RZ ;  /* 0x000001d6eded7824 */ /* 0x000fe200078e02ff */
[-C--:B------:R-:W-:Y:S01]  /*7c20*/  IADD3 R176, P1, R44, R120.reuse, RZ ;  /* 0x000000782cb07210 */ /* 0x080fe20007f3e0ff */
[C---:B------:R-:W-:Y:S01]  /*7c30*/  IMAD R21, R0.reuse, 0xa3, RZ ;  /* 0x000000a300157824 */ /* 0x040fe200078e02ff */
[-C--:B------:R-:W-:Y:S01]  /*7c40*/  LEA.HI.X.SX32 R175, R25, R121.reuse, 0x1, P2 ;  /* 0x0000007919af7211 */ /* 0x080fe200010f0eff */
[C---:B------:R-:W-:Y:S01]  /*7c50*/  IMAD R25, R0.reuse, 0x9b, RZ ;  /* 0x0000009b00197824 */ /* 0x040fe200078e02ff */
[-C--:B------:R-:W-:Y:S01]  /*7c60*/  LEA.HI.X.SX32 R165, R15, R121.reuse, 0x1, P0 ;  /* 0x000000790fa57211 */ /* 0x080fe200000f0eff */
[----:B------:R-:W-:Y:S01]  /*7c70*/  IMAD R15, R0, 0x9f, RZ ;  /* 0x0000009f000f7824 */ /* 0x000fe200078e02ff */
[-C--:B------:R-:W-:Y:S01]  /*7c80*/  LEA.HI.X.SX32 R177, R33, R121.reuse, 0x1, P1 ;  /* 0x0000007921b17211 */ /* 0x080fe200008f0eff */
[----:B------:R-:W0:Y:S01]  /*7c90*/  LDC R201, c[0x0][0x248] ;  /* 0x00009200ffc97b82 */ /* 0x000e220000000800 */
[-C--:B------:R-:W-:Y:S01]  /*7ca0*/  IADD3 R168, P1, R52, R120.reuse, RZ ;  /* 0x0000007834a87210 */ /* 0x080fe20007f3e0ff */
[----:B------:R-:W-:Y:S01]  /*7cb0*/  IMAD R243, R243, 0x1ee, RZ ;  /* 0x000001eef3f37824 */ /* 0x000fe200078e02ff */
[-C--:B------:R-:W-:Y:S01]  /*7cc0*/  IADD3 R166, P2, R53, R120.reuse, RZ ;  /* 0x0000007835a67210 */ /* 0x080fe20007f5e0ff */
[----:B-----5:R-:W-:Y:S01]  /*7cd0*/  IMAD R233, R233, 0x1e6, RZ ;  /* 0x000001e6e9e97824 */ /* 0x020fe200078e02ff */
[-C--:B------:R-:W-:Y:S01]  /*7ce0*/  IADD3 R162, P0, R54, R120.reuse, RZ ;  /* 0x0000007836a27210 */ /* 0x080fe20007f1e0ff */
[----:B--2---:R-:W-:Y:S01]  /*7cf0*/  IMAD R199, R199, 0x1ec, RZ ;  /* 0x000001ecc7c77824 */ /* 0x004fe200078e02ff */
[-C--:B------:R-:W-:Y:S01]  /*7d00*/  LEA.HI.X.SX32 R169, R23, R121.reuse, 0x1, P1 ;  /* 0x0000007917a97211 */ /* 0x080fe200008f0eff */
[----:B-1----:R-:W-:Y:S01]  /*7d10*/  IMAD R241, R241, 0x1f6, RZ ;  /* 0x000001f6f1f17824 */ /* 0x002fe200078e02ff */
[-C--:B------:R-:W-:Y:S01]  /*7d20*/  LEA.HI.X.SX32 R167, R25, R121.reuse, 0x1, P2 ;  /* 0x0000007919a77211 */ /* 0x080fe200010f0eff */
[C---:B------:R-:W-:Y:S01]  /*7d30*/  IMAD R39, R0.reuse, 0xfb, RZ ;  /* 0x000000fb00277824 */ /* 0x040fe200078e02ff */
[-C--:B------:R-:W-:Y:S01]  /*7d40*/  LEA.HI.X.SX32 R163, R15, R121.reuse, 0x1, P0 ;  /* 0x000000790fa37211 */ /* 0x080fe200000f0eff */
[----:B------:R-:W-:Y:S01]  /*7d50*/  IMAD R15, R0, 0xa7, RZ ;  /* 0x000000a7000f7824 */ /* 0x000fe200078e02ff */
[-C--:B------:R-:W-:Y:S01]  /*7d60*/  IADD3 R160, P1, R56, R120.reuse, RZ ;  /* 0x0000007838a07210 */ /* 0x080fe20007f3e0ff */
[----:B------:R1:W2:Y:S01]  /*7d70*/  LDG.E.U16 R166, desc[UR4][R166.64] ;  /* 0x00000004a6a67981 */ /* 0x0002a2000c1e1500 */
[-C--:B------:R-:W-:Y:S01]  /*7d80*/  IADD3 R158, P2, R57, R120.reuse, RZ ;  /* 0x00000078399e7210 */ /* 0x080fe20007f5e0ff */
[----:B------:R-:W-:Y:S01]  /*7d90*/  IMAD R41, R38, 0x208, RZ ;  /* 0x0000020826297824 */ /* 0x000fe200078e02ff */
[-C--:B------:R-:W-:Y:S01]  /*7da0*/  IADD3 R156, P0, R58, R120.reuse, RZ ;  /* 0x000000783a9c7210 */ /* 0x080fe20007f1e0ff */
[C---:B------:R-:W-:Y:S01]  /*7db0*/  IMAD R25, R0.reuse, 0xe3, RZ ;  /* 0x000000e300197824 */ /* 0x040fe200078e02ff */
[-C--:B------:R-:W-:Y:S01]  /*7dc0*/  LEA.HI.X.SX32 R161, R21, R121.reuse, 0x1, P1 ;  /* 0x0000007915a17211 */ /* 0x080fe200008f0eff */
[----:B0-----:R-:W-:Y:S01]  /*7dd0*/  IMAD R191, R191, 0x1dc, RZ ;  /* 0x000001dcbfbf7824 */ /* 0x001fe200078e02ff */
[-C--:B------:R-:W-:Y:S01]  /*7de0*/  LEA.HI.X.SX32 R159, R13, R121.reuse, 0x1, P2 ;  /* 0x000000790d9f7211 */ /* 0x080fe200010f0eff */
[C---:B------:R-:W-:Y:S01]  /*7df0*/  IMAD R13, R0.reuse, 0xab, RZ ;  /* 0x000000ab000d7824 */ /* 0x040fe200078e02ff */
[-C--:B------:R-:W-:Y:S01]  /*7e00*/  LEA.HI.X.SX32 R157, R15, R121.reuse, 0x1, P0 ;  /* 0x000000790f9d7211 */ /* 0x080fe200000f0eff */
[----:B------:R-:W-:Y:S01]  /*7e10*/  IMAD R21, R0, 0xb3, RZ ;  /* 0x000000b300157824 */ /* 0x000fe200078e02ff */
[-C--:B------:R-:W-:Y:S01]  /*7e20*/  IADD3 R152, P1, R69, R120.reuse, RZ ;  /* 0x0000007845987210 */ /* 0x080fe20007f3e0ff */
[----:B------:R0:W5:Y:S01]  /*7e30*/  LDG.E.U16 R160, desc[UR4][R160.64] ;  /* 0x00000004a0a07981 */ /* 0x000162000c1e1500 */
[-C--:B------:R-:W-:Y:S01]  /*7e40*/  IADD3 R154, P0, R68, R120.reuse, RZ ;  /* 0x00000078449a7210 */ /* 0x080fe20007f1e0ff */
[C---:B------:R-:W-:Y:S01]  /*7e50*/  IMAD R15, R0.reuse, 0xaf, RZ ;  /* 0x000000af000f7824 */ /* 0x040fe200078e02ff */
[-C--:B------:R-:W-:Y:S01]  /*7e60*/  LEA.HI.X.SX32 R153, R11, R121.reuse, 0x1, P1 ;  /* 0x000000790b997211 */ /* 0x080fe200008f0eff */
[----:B-1----:R-:W1:Y:S01]  /*7e70*/  LDC R167, c[0x0][0x248] ;  /* 0x00009200ffa77b82 */ /* 0x002e620000000800 */
[----:B------:R-:W-:Y:S01]  /*7e80*/  LEA.HI.X.SX32 R155, R13, R121, 0x1, P0 ;  /* 0x000000790d9b7211 */ /* 0x000fe200000f0eff */
[----:B------:R-:W-:Y:S01]  /*7e90*/  IMAD R33, R0, 0xeb, RZ ;  /* 0x000000eb00217824 */ /* 0x000fe200078e02ff */
[-C--:B------:R-:W-:Y:S01]  /*7ea0*/  IADD3 R146, P1, R73, R120.reuse, RZ ;  /* 0x0000007849927210 */ /* 0x080fe20007f3e0ff */
[----:B------:R0:W5:Y:S01]  /*7eb0*/  LDG.E.U16 R152, desc[UR4][R152.64] ;  /* 0x0000000498987981 */ /* 0x000162000c1e1500 */
[----:B------:R-:W-:-:S02]  /*7ec0*/  IADD3 R150, P0, R70, R120, RZ ;  /* 0x0000007846967210 */ /* 0x000fc40007f1e0ff */
[-C--:B------:R-:W-:Y:S01]  /*7ed0*/  LEA.HI.X.SX32 R147, R9, R121.reuse, 0x1, P1 ;  /* 0x0000007909937211 */ /* 0x080fe200008f0eff */
[C---:B------:R-:W-:Y:S01]  /*7ee0*/  IMAD R9, R0.reuse, 0xb7, RZ ;  /* 0x000000b700097824 */ /* 0x040fe200078e02ff */
[-C--:B------:R-:W-:Y:S01]  /*7ef0*/  LEA.HI.X.SX32 R151, R15, R121.reuse, 0x1, P0 ;  /* 0x000000790f977211 */ /* 0x080fe200000f0eff */
[----:B------:R-:W-:Y:S01]  /*7f00*/  IMAD R11, R0, 0xbb, RZ ;  /* 0x000000bb000b7824 */ /* 0x000fe200078e02ff */
[-C--:B------:R-:W-:Y:S01]  /*7f10*/  IADD3 R144, P0, R72, R120.reuse, RZ ;  /* 0x0000007848907210 */ /* 0x080fe20007f1e0ff */
[----:B0-----:R-:W0:Y:S01]  /*7f20*/  LDC R161, c[0x0][0x248] ;  /* 0x00009200ffa17b82 */ /* 0x001e220000000800 */
[-C--:B------:R-:W-:Y:S01]  /*7f30*/  IADD3 R148, P2, R71, R120.reuse, RZ ;  /* 0x0000007847947210 */ /* 0x080fe20007f5e0ff */
[----:B------:R1:W5:Y:S01]  /*7f40*/  LDG.E.U16 R150, desc[UR4][R150.64] ;  /* 0x0000000496967981 */ /* 0x000362000c1e1500 */
[-C--:B------:R-:W-:Y:S01]  /*7f50*/  LEA.HI.X.SX32 R145, R9, R121.reuse, 0x1, P0 ;  /* 0x0000007909917211 */ /* 0x080fe200000f0eff */
[----:B------:R-:W-:Y:S02]  /*7f60*/  IMAD R239, R239, 0x1fe, RZ ;  /* 0x000001feefef7824 */ /* 0x000fe400078e02ff */
[----:B------:R-:W-:Y:S01]  /*7f70*/  IMAD R201, R201, 0x1fc, RZ ;  /* 0x000001fcc9c97824 */ /* 0x000fe200078e02ff */
[----:B------:R-:W5:Y:S01]  /*7f80*/  LDG.E.U16 R154, desc[UR4][R154.64] ;  /* 0x000000049a9a7981 */ /* 0x000f62000c1e1500 */
[----:B------:R-:W0:Y:S01]  /*7f90*/  LDC R153, c[0x0][0x248] ;  /* 0x00009200ff997b82 */ /* 0x000e220000000800 */
[----:B------:R-:W-:Y:S01]  /*7fa0*/  IMAD R9, R0, 0xbf, RZ ;  /* 0x000000bf00097824 */ /* 0x000fe200078e02ff */
[-C--:B------:R-:W-:Y:S01]  /*7fb0*/  IADD3 R138, P0, R109, R120.reuse, RZ ;  /* 0x000000786d8a7210 */ /* 0x080fe20007f1e0ff */
[----:B------:R-:W-:Y:S01]  /*7fc0*/  IMAD R60, R60, 0x22e, RZ ;  /* 0x0000022e3c3c7824 */ /* 0x000fe200078e02ff */
[-C--:B------:R-:W-:Y:S01]  /*7fd0*/  IADD3 R142, P1, R90, R120.reuse, RZ ;  /* 0x000000785a8e7210 */ /* 0x080fe20007f3e0ff */
[C---:B------:R-:W-:Y:S01]  /*7fe0*/  IMAD R15, R0.reuse, 0xd3, RZ ;  /* 0x000000d3000f7824 */ /* 0x040fe200078e02ff */
[----:B------:R-:W5:Y:S02]  /*7ff0*/  LDG.E.U16 R146, desc[UR4][R146.64] ;  /* 0x0000000492927981 */ /* 0x000f64000c1e1500 */
[----:B-1----:R-:W1:Y:S01]  /*8000*/  LDC R151, c[0x0][0x248] ;  /* 0x00009200ff977b82 */ /* 0x002e620000000800 */
[-C--:B------:R-:W-:Y:S01]  /*8010*/  LEA.HI.X.SX32 R139, R9, R121.reuse, 0x1, P0 ;  /* 0x00000079098b7211 */ /* 0x080fe200000f0eff */
[----:B------:R-:W-:Y:S01]  /*8020*/  IMAD R9, R0, 0xc3, RZ ;  /* 0x000000c300097824 */ /* 0x000fe200078e02ff */
[-C--:B------:R-:W-:Y:S01]  /*8030*/  LEA.HI.X.SX32 R149, R21, R121.reuse, 0x1, P2 ;  /* 0x0000007915957211 */ /* 0x080fe200010f0eff */
[----:B------:R-:W-:Y:S01]  /*8040*/  IMAD R167, R167, 0x1bc, RZ ;  /* 0x000001bca7a77824 */ /* 0x000fe200078e02ff */
[-C--:B------:R-:W-:Y:S01]  /*8050*/  LEA.HI.X.SX32 R143, R11, R121.reuse, 0x1, P1 ;  /* 0x000000790b8f7211 */ /* 0x080fe200008f0eff */
[----:B------:R-:W5:Y:S01]  /*8060*/  LDG.E.U16 R144, desc[UR4][R144.64] ;  /* 0x0000000490907981 */ /* 0x000f62000c1e1500 */
[-C--:B------:R-:W-:Y:S01]  /*8070*/  IADD3 R136, P0, R124, R120.reuse, RZ ;  /* 0x000000787c887210 */ /* 0x080fe20007f1e0ff */
[----:B0-----:R-:W-:Y:S01]  /*8080*/  IMAD R161, R161, 0x1b6, RZ ;  /* 0x000001b6a1a17824 */ /* 0x001fe200078e02ff */
[-C--:B------:R-:W-:Y:S01]  /*8090*/  IADD3 R140, P2, R91, R120.reuse, RZ ;  /* 0x000000785b8c7210 */ /* 0x080fe20007f5e0ff */
[C---:B------:R-:W-:Y:S01]  /*80a0*/  IMAD R11, R0.reuse, 0xc7, RZ ;  /* 0x000000c7000b7824 */ /* 0x040fe200078e02ff */
[-C--:B------:R-:W-:Y:S01]  /*80b0*/  IADD3 R134, P1, R125, R120.reuse, RZ ;  /* 0x000000787d867210 */ /* 0x080fe20007f3e0ff */
[----:B------:R0:W5:Y:S01]  /*80c0*/  LDG.E.U16 R142, desc[UR4][R142.64] ;  /* 0x000000048e8e7981 */ /* 0x000162000c1e1500 */
[-C--:B------:R-:W-:Y:S01]  /*80d0*/  LEA.HI.X.SX32 R137, R9, R121.reuse, 0x1, P0 ;  /* 0x0000007909897211 */ /* 0x080fe200000f0eff */
[----:B------:R-:W-:Y:S01]  /*80e0*/  IMAD R9, R0, 0xcb, RZ ;  /* 0x000000cb00097824 */ /* 0x000fe200078e02ff */
[-C--:B------:R-:W-:Y:S01]  /*80f0*/  LEA.HI.X.SX32 R141, R4, R121.reuse, 0x1, P2 ;  /* 0x00000079048d7211 */ /* 0x080fe200010f0eff */
[----:B------:R-:W-:Y:S01]  /*8100*/  IMAD R153, R153, 0x1ac, RZ ;  /* 0x000001ac99997824 */ /* 0x000fe200078e02ff */
[-C--:B------:R-:W-:Y:S01]  /*8110*/  LEA.HI.X.SX32 R135, R5, R121.reuse, 0x1, P1 ;  /* 0x0000007905877211 */ /* 0x080fe200008f0eff */
[----:B------:R1:W5:Y:S01]  /*8120*/  LDG.E.U16 R136, desc[UR4][R136.64] ;  /* 0x0000000488887981 */ /* 0x000362000c1e1500 */
[-C--:B------:R-:W-:Y:S01]  /*8130*/  IADD3 R4, P2, R128, R120.reuse, RZ ;  /* 0x0000007880047210 */ /* 0x080fe20007f5e0ff */
[----:B------:R-:W3:Y:S01]  /*8140*/  LDC R249, c[0x0][0x248] ;  /* 0x00009200fff97b82 */ /* 0x000ee20000000800 */
[-C--:B------:R-:W-:Y:S01]  /*8150*/  IADD3 R26, P0, R130, R120.reuse, RZ ;  /* 0x00000078821a7210 */ /* 0x080fe20007f1e0ff */
[----:B------:R1:W5:Y:S01]  /*8160*/  LDG.E.U16 R134, desc[UR4][R134.64] ;  /* 0x0000000486867981 */ /* 0x000362000c1e1500 */
[-C--:B------:R-:W-:Y:S01]  /*8170*/  LEA.HI.X.SX32 R5, R11, R121.reuse, 0x1, P2 ;  /* 0x000000790b057211 */ /* 0x080fe200010f0eff */
[----:B0-----:R-:W-:Y:S01]  /*8180*/  IMAD R143, R8, 0x1a6, RZ ;  /* 0x000001a6088f7824 */ /* 0x001fe200078e02ff */
[-C--:B------:R-:W-:Y:S01]  /*8190*/  LEA.HI.X.SX32 R27, R9, R121.reuse, 0x1, P0 ;  /* 0x00000079091b7211 */ /* 0x080fe200000f0eff */
[----:B-1----:R-:W-:Y:S01]  /*81a0*/  IMAD R151, R151, 0x1ae, RZ ;  /* 0x000001ae97977824 */ /* 0x002fe200078e02ff */
[-C--:B------:R-:W-:Y:S01]  /*81b0*/  IADD3 R10, P0, R133, R120.reuse, RZ ;  /* 0x00000078850a7210 */ /* 0x080fe20007f1e0ff */
[----:B------:R0:W5:Y:S01]  /*81c0*/  LDG.E.U16 R13, desc[UR4][R4.64] ;  /* 0x00000004040d7981 */ /* 0x000162000c1e1500 */
[----:B------:R-:W1:Y:S01]  /*81d0*/  LDC R137, c[0x0][0x248] ;  /* 0x00009200ff897b82 */ /* 0x000e620000000800 */
[----:B------:R-:W-:Y:S01]  /*81e0*/  IMAD R135, R6, 0x19e, RZ ;  /* 0x0000019e06877824 */ /* 0x000fe200078e02ff */
[-C--:B------:R-:W-:Y:S01]  /*81f0*/  IADD3 R6, P2, R143, R120.reuse, RZ ;  /* 0x000000788f067210 */ /* 0x080fe20007f5e0ff */
[----:B------:R-:W-:Y:S01]  /*8200*/  IMAD R9, R0, 0xcf, RZ ;  /* 0x000000cf00097824 */ /* 0x000fe200078e02ff */
[----:B------:R-:W-:Y:S01]  /*8210*/  LEA.HI.X.SX32 R11, R7, R121, 0x1, P0 ;  /* 0x00000079070b7211 */ /* 0x000fe200000f0eff */
[----:B------:R0:W5:Y:S01]  /*8220*/  LDG.E.U16 R26, desc[UR4][R26.64] ;  /* 0x000000041a1a7981 */ /* 0x000162000c1e1500 */
[----:B------:R-:W-:-:S02]  /*8230*/  IADD3 R8, P1, R135, R120, RZ ;  /* 0x0000007887087210 */ /* 0x000fc40007f3e0ff */
[----:B------:R-:W1:Y:S01]  /*8240*/  LDC R145, c[0x0][0x248] ;  /* 0x00009200ff917b82 */ /* 0x000e620000000800 */
[-C--:B0-----:R-:W-:Y:S01]  /*8250*/  IADD3 R4, P0, R153, R120.reuse, RZ ;  /* 0x0000007899047210 */ /* 0x081fe20007f1e0ff */
[----:B------:R-:W5:Y:S01]  /*8260*/  LDG.E.U16 R23, desc[UR4][R10.64] ;  /* 0x000000040a177981 */ /* 0x000f62000c1e1500 */
[-C--:B------:R-:W-:Y:S01]  /*8270*/  LEA.HI.X.SX32 R7, R15, R121.reuse, 0x1, P2 ;  /* 0x000000790f077211 */ /* 0x080fe200010f0eff */
[----:B------:R-:W-:Y:S01]  /*8280*/  IMAD R15, R0, 0xd7, RZ ;  /* 0x000000d7000f7824 */ /* 0x000fe200078e02ff */
[-C--:B------:R-:W-:Y:S01]  /*8290*/  LEA.HI.X.SX32 R9, R9, R121.reuse, 0x1, P1 ;  /* 0x0000007909097211 */ /* 0x080fe200008f0eff */
[----:B------:R0:W5:Y:S01]  /*82a0*/  LDG.E.U16 R140, desc[UR4][R140.64] ;  /* 0x000000048c8c7981 */ /* 0x000162000c1e1500 */
[-C--:B------:R-:W-:Y:S01]  /*82b0*/  LEA.HI.X.SX32 R5, R14, R121.reuse, 0x1, P0 ;  /* 0x000000790e057211 */ /* 0x080fe200000f0eff */
[----:B------:R-:W1:Y:S01]  /*82c0*/  LDC R155, c[0x0][0x248] ;  /* 0x00009200ff9b7b82 */ /* 0x000e620000000800 */
[-C--:B------:R-:W-:Y:S01]  /*82d0*/  IADD3 R14, P0, R151, R120.reuse, RZ ;  /* 0x00000078970e7210 */ /* 0x080fe20007f1e0ff */
[----:B------:R0:W5:Y:S03]  /*82e0*/  LDG.E.U16 R31, desc[UR4][R6.64] ;  /* 0x00000004061f7981 */ /* 0x000166000c1e1500 */
[----:B------:R-:W-:Y:S01]  /*82f0*/  LEA.HI.X.SX32 R15, R15, R121, 0x1, P0 ;  /* 0x000000790f0f7211 */ /* 0x000fe200000f0eff */
[----:B------:R3:W5:Y:S01]  /*8300*/  LDG.E.U16 R11, desc[UR4][R8.64] ;  /* 0x00000004080b7981 */ /* 0x000762000c1e1500 */
[C---:B------:R-:W-:Y:S01]  /*8310*/  IMAD R27, R0.reuse, 0xe7, RZ ;  /* 0x000000e7001b7824 */ /* 0x040fe200078e02ff */
[----:B0-----:R-:W0:Y:S02]  /*8320*/  LDC R141, c[0x0][0x248] ;  /* 0x00009200ff8d7b82 */ /* 0x001e240000000800 */
[----:B------:R3:W5:Y:S01]  /*8330*/  LDG.E.U16 R22, desc[UR4][R4.64] ;  /* 0x0000000404167981 */ /* 0x000762000c1e1500 */
[----:B------:R-:W-:Y:S01]  /*8340*/  IMAD R7, R0, 0xdb, RZ ;  /* 0x000000db00077824 */ /* 0x000fe200078e02ff */
[----:B------:R-:W-:-:S02]  /*8350*/  IADD3 R6, P2, R167, R120, RZ ;  /* 0x00000078a7067210 */ /* 0x000fc40007f5e0ff */
[----:B------:R-:W5:Y:S01]  /*8360*/  LDG.E.U16 R10, desc[UR4][R14.64] ;  /* 0x000000040e0a7981 */ /* 0x000f62000c1e1500 */
[-C--:B---3--:R-:W-:Y:S01]  /*8370*/  IADD3 R8, P1, R161, R120.reuse, RZ ;  /* 0x00000078a1087210 */ /* 0x088fe20007f3e0ff */
[----:B------:R-:W3:Y:S02]  /*8380*/  LDC R147, c[0x0][0x248] ;  /* 0x00009200ff937b82 */ /* 0x000ee40000000800 */
[----:B------:R1:W5:Y:S01]  /*8390*/  LDG.E.U16 R148, desc[UR4][R148.64] ;  /* 0x0000000494947981 */ /* 0x000362000c1e1500 */
[----:B------:R-:W-:Y:S01]  /*83a0*/  IMAD R5, R0, 0xdf, RZ ;  /* 0x000000df00057824 */ /* 0x000fe200078e02ff */
[-C--:B------:R-:W-:Y:S02]  /*83b0*/  IADD3 R4, P0, R221, R120.reuse, RZ ;  /* 0x00000078dd047210 */ /* 0x080fe40007f1e0ff */
[----:B------:R1:W5:Y:S01]  /*83c0*/  LDG.E.U16 R138, desc[UR4][R138.64] ;  /* 0x000000048a8a7981 */ /* 0x000362000c1e1500 */
[-C--:B------:R-:W-:Y:S02]  /*83d0*/  LEA.HI.X.SX32 R9, R7, R121.reuse, 0x1, P1 ;  /* 0x0000007907097211 */ /* 0x080fe400008f0eff */
[-C--:B------:R-:W-:Y:S01]  /*83e0*/  LEA.HI.X.SX32 R7, R16, R121.reuse, 0x1, P2 ;  /* 0x0000007910077211 */ /* 0x080fe200010f0eff */
[----:B------:R-:W5:Y:S01]  /*83f0*/  LDG.E.U16 R156, desc[UR4][R156.64] ;  /* 0x000000049c9c7981 */ /* 0x000f62000c1e1500 */
[----:B------:R-:W-:Y:S01]  /*8400*/  LEA.HI.X.SX32 R5, R5, R121, 0x1, P0 ;  /* 0x0000007905057211 */ /* 0x000fe200000f0eff */
[----:B-1----:R-:W1:Y:S01]  /*8410*/  LDC R149, c[0x0][0x248] ;  /* 0x00009200ff957b82 */ /* 0x002e620000000800 */
[-C--:B------:R-:W-:Y:S01]  /*8420*/  IADD3 R14, P0, R229, R120.reuse, RZ ;  /* 0x00000078e50e7210 */ /* 0x080fe20007f1e0ff */
[----:B------:R0:W5:Y:S01]  /*8430*/  LDG.E.U16 R21, desc[UR4][R6.64] ;  /* 0x0000000406157981 */ /* 0x000162000c1e1500 */
[----:B------:R-:W-:-:S02]  /*8440*/  IADD3 R16, P1, R189, R120, RZ ;  /* 0x00000078bd107210 */ /* 0x000fc40007f3e0ff */
[-C--:B------:R-:W-:Y:S01]  /*8450*/  LEA.HI.X.SX32 R15, R25, R121.reuse, 0x1, P0 ;  /* 0x00000079190f7211 */ /* 0x080fe200000f0eff */
[----:B------:R-:W5:Y:S01]  /*8460*/  LDG.E.U16 R30, desc[UR4][R8.64] ;  /* 0x00000004081e7981 */ /* 0x000f62000c1e1500 */
[-C--:B------:R-:W-:Y:S01]  /*8470*/  LEA.HI.X.SX32 R17, R17, R121.reuse, 0x1, P1 ;  /* 0x0000007911117211 */ /* 0x080fe200008f0eff */
[----:B------:R-:W-:Y:S01]  /*8480*/  IMAD R249, R249, 0x194, RZ ;  /* 0x00000194f9f97824 */ /* 0x000fe200078e02ff */
[-C--:B------:R-:W-:Y:S01]  /*8490*/  IADD3 R32, P2, R237, R120.reuse, RZ ;  /* 0x00000078ed207210 */ /* 0x080fe20007f5e0ff */
[----:B------:R0:W5:Y:S01]  /*84a0*/  LDG.E.U16 R14, desc[UR4][R14.64] ;  /* 0x000000040e0e7981 */ /* 0x000162000c1e1500 */
[----:B------:R-:W3:Y:S01]  /*84b0*/  LDC R139, c[0x0][0x248] ;  /* 0x00009200ff8b7b82 */ /* 0x000ee20000000800 */
[----:B0-----:R-:W-:Y:S02]  /*84c0*/  IADD3 R6, P0, R235, R120, RZ ;  /* 0x00000078eb067210 */ /* 0x001fe40007f1e0ff */
[----:B------:R-:W5:Y:S02]  /*84d0*/  LDG.E.U16 R20, desc[UR4][R16.64] ;  /* 0x0000000410147981 */ /* 0x000f64000c1e1500 */
[----:B------:R-:W-:-:S02]  /*84e0*/  LEA.HI.X.SX32 R7, R27, R121, 0x1, P0 ;  /* 0x000000791b077211 */ /* 0x000fc400000f0eff */
[----:B------:R0:W5:Y:S01]  /*84f0*/  LDG.E.U16 R9, desc[UR4][R4.64] ;  /* 0x0000000404097981 */ /* 0x000162000c1e1500 */
[----:B------:R-:W1:Y:S01]  /*8500*/  LDC R27, c[0x0][0x248] ;  /* 0x00009200ff1b7b82 */ /* 0x000e620000000800 */
[----:B------:R-:W-:Y:S02]  /*8510*/  IMAD R15, R0, 0xef, RZ ;  /* 0x000000ef000f7824 */ /* 0x000fe400078e02ff */
[----:B------:R0:W5:Y:S04]  /*8520*/  LDG.E.U16 R8, desc[UR4][R6.64] ;  /* 0x0000000406087981 */ /* 0x000168000c1e1500 */
[----:B------:R0:W5:Y:S01]  /*8530*/  LDG.E.U16 R164, desc[UR4][R164.64] ;  /* 0x00000004a4a47981 */ /* 0x000162000c1e1500 */
[----:B------:R-:W3:Y:S01]  /*8540*/  LDC R157, c[0x0][0x248] ;  /* 0x00009200ff9d7b82 */ /* 0x000ee20000000800 */
[----:B0-----:R-:W-:-:S02]  /*8550*/  IADD3 R4, P1, R191, R120, RZ ;  /* 0x00000078bf047210 */ /* 0x001fc40007f3e0ff */
[----:B------:R-:W5:Y:S02]  /*8560*/  LDG.E.U16 R162, desc[UR4][R162.64] ;  /* 0x00000004a2a27981 */ /* 0x000f64000c1e1500 */
[-C--:B------:R-:W-:Y:S02]  /*8570*/  LEA.HI.X.SX32 R5, R19, R121.reuse, 0x1, P1 ;  /* 0x0000007913057211 */ /* 0x080fe400008f0eff */
[-C--:B------:R-:W-:Y:S01]  /*8580*/  IADD3 R6, P0, R231, R120.reuse, RZ ;  /* 0x00000078e7067210 */ /* 0x080fe20007f1e0ff */
[C---:B------:R-:W-:Y:S01]  /*8590*/  IMAD R17, R0.reuse, 0xf3, RZ ;  /* 0x000000f300117824 */ /* 0x040fe200078e02ff */
[-C--:B------:R-:W-:Y:S01]  /*85a0*/  LEA.HI.X.SX32 R33, R33, R121.reuse, 0x1, P2 ;  /* 0x0000007921217211 */ /* 0x080fe200010f0eff */
[----:B------:R0:W5:Y:S01]  /*85b0*/  LDG.E.U16 R19, desc[UR4][R4.64] ;  /* 0x0000000404137981 */ /* 0x000162000c1e1500 */
[----:B------:R-:W-:Y:S01]  /*85c0*/  LEA.HI.X.SX32 R7, R15, R121, 0x1, P0 ;  /* 0x000000790f077211 */ /* 0x000fe200000f0eff */
[----:B------:R-:W4:Y:S01]  /*85d0*/  LDC R165, c[0x0][0x248] ;  /* 0x00009200ffa57b82 */ /* 0x000f220000000800 */
[-C--:B------:R-:W-:Y:S01]  /*85e0*/  IADD3 R24, P1, R233, R120.reuse, RZ ;  /* 0x00000078e9187210 */ /* 0x080fe20007f3e0ff */
[----:B------:R0:W5:Y:S04]  /*85f0*/  LDG.E.U16 R32, desc[UR4][R32.64] ;  /* 0x0000000420207981 */ /* 0x000168000c1e1500 */
[----:B------:R1:W5:Y:S01]  /*8600*/  LDG.E.U16 R158, desc[UR4][R158.64] ;  /* 0x000000049e9e7981 */ /* 0x000362000c1e1500 */
[----:B0-----:R-:W-:Y:S01]  /*8610*/  IMAD R5, R0, 0xf7, RZ ;  /* 0x000000f700057824 */ /* 0x001fe200078e02ff */
[----:B------:R-:W-:-:S02]  /*8620*/  IADD3 R4, P0, R243, R120, RZ ;  /* 0x00000078f3047210 */ /* 0x000fc40007f1e0ff */
[----:B------:R-:W5:Y:S01]  /*8630*/  LDG.E.U16 R7, desc[UR4][R6.64] ;  /* 0x0000000406077981 */ /* 0x000f62000c1e1500 */
[-C--:B------:R-:W-:Y:S01]  /*8640*/  IADD3 R16, P2, R199, R120.reuse, RZ ;  /* 0x00000078c7107210 */ /* 0x080fe20007f5e0ff */
[----:B------:R-:W0:Y:S01]  /*8650*/  LDC R33, c[0x0][0x248] ;  /* 0x00009200ff217b82 */ /* 0x000e220000000800 */
[-C--:B------:R-:W-:Y:S01]  /*8660*/  LEA.HI.X.SX32 R5, R5, R121.reuse, 0x1, P0 ;  /* 0x0000007905057211 */ /* 0x080fe200000f0eff */
[----:B------:R-:W5:Y:S01]  /*8670*/  LDG.E.U16 R170, desc[UR4][R170.64] ;  /* 0x00000004aaaa7981 */ /* 0x000f62000c1e1500 */
[-C--:B------:R-:W-:Y:S02]  /*8680*/  LEA.HI.X.SX32 R25, R17, R121.reuse, 0x1, P1 ;  /* 0x0000007911197211 */ /* 0x080fe400008f0eff */
[-C--:B------:R-:W-:Y:S01]  /*8690*/  IADD3 R34, P0, R241, R120.reuse, RZ ;  /* 0x00000078f1227210 */ /* 0x080fe20007f1e0ff */
[----:B------:R-:W2:Y:S01]  /*86a0*/  LDG.E.U16 R178, desc[UR4][R178.64] ;  /* 0x00000004b2b27981 */ /* 0x000ea2000c1e1500 */
[-C--:B------:R-:W-:Y:S01]  /*86b0*/  LEA.HI.X.SX32 R17, R18, R121.reuse, 0x1, P2 ;  /* 0x0000007912117211 */ /* 0x080fe200010f0eff */
[----:B-1----:R-:W-:Y:S01]  /*86c0*/  IMAD R27, R27, 0x20e, RZ ;  /* 0x0000020e1b1b7824 */ /* 0x002fe200078e02ff */
[----:B------:R-:W1:Y:S01]  /*86d0*/  LDC R159, c[0x0][0x248] ;  /* 0x00009200ff9f7b82 */ /* 0x000e620000000800 */
[----:B------:R3:W5:Y:S04]  /*86e0*/  LDG.E.U16 R6, desc[UR4][R4.64] ;  /* 0x0000000404067981 */ /* 0x000768000c1e1500 */
[----:B------:R3:W5:Y:S03]  /*86f0*/  LDG.E.U16 R15, desc[UR4][R24.64] ;  /* 0x00000004180f7981 */ /* 0x000766000c1e1500 */
[----:B------:R-:W1:Y:S01]  /*8700*/  LDC R163, c[0x0][0x248] ;  /* 0x00009200ffa37b82 */ /* 0x000e620000000800 */
[----:B------:R0:W5:Y:S01]  /*8710*/  LDG.E.U16 R18, desc[UR4][R16.64] ;  /* 0x0000000410127981 */ /* 0x000162000c1e1500 */
[----:B---3--:R-:W-:Y:S01]  /*8720*/  IMAD R5, R35, 0x206, RZ ;  /* 0x0000020623057824 */ /* 0x008fe200078e02ff */
[-C--:B------:R-:W-:Y:S01]  /*8730*/  LEA.HI.X.SX32 R35, R39, R121.reuse, 0x1, P0 ;  /* 0x0000007927237211 */ /* 0x080fe200000f0eff */
[C---:B------:R-:W-:Y:S01]  /*8740*/  IMAD R39, R0.reuse, 0x103, RZ ;  /* 0x0000010300277824 */ /* 0x040fe200078e02ff */
[----:B------:R-:W-:Y:S01]  /*8750*/  IADD3 R4, P2, R239, R120, RZ ;  /* 0x00000078ef047210 */ /* 0x000fe20007f5e0ff */
[----:B------:R3:W5:Y:S01]  /*8760*/  LDG.E.U16 R182, desc[UR4][R182.64] ;  /* 0x00000004b6b67981 */ /* 0x000762000c1e1500 */
[----:B------:R-:W-:Y:S01]  /*8770*/  LEA R25, R0, -R0, 0x8 ;  /* 0x8000000000197211 */ /* 0x000fe200078e40ff */
[----:B0-----:R-:W-:Y:S01]  /*8780*/  IMAD R33, R33, 0x20c, RZ ;  /* 0x0000020c21217824 */ /* 0x001fe200078e02ff */
[-C--:B------:R-:W-:Y:S01]  /*8790*/  IADD3 R24, P0, R5, R120.reuse, RZ ;  /* 0x0000007805187210 */ /* 0x080fe20007f1e0ff */
[----:B------:R-:W0:Y:S01]  /*87a0*/  LDC R171, c[0x0][0x248] ;  /* 0x00009200ffab7b82 */ /* 0x000e220000000800 */
[----:B------:R-:W-:Y:S01]  /*87b0*/  IADD3 R16, P1, R201, R120, RZ ;  /* 0x00000078c9107210 */ /* 0x000fe20007f3e0ff */
[----:B------:R-:W2:Y:S01]  /*87c0*/  LDG.E.U16 R184, desc[UR4][R184.64] ;  /* 0x00000004b8b87981 */ /* 0x000ea2000c1e1500 */
[----:B------:R-:W-:-:S02]  /*87d0*/  LEA.HI.X.SX32 R5, R25, R121, 0x1, P2 ;  /* 0x0000007919057211 */ /* 0x000fc400010f0eff */
[-C--:B------:R-:W-:Y:S01]  /*87e0*/  LEA.HI.X.SX32 R25, R39, R121.reuse, 0x1, P0 ;  /* 0x0000007927197211 */ /* 0x080fe200000f0eff */
[----:B------:R-:W-:Y:S01]  /*87f0*/  IMAD R39, R36, 0x20a, RZ ;  /* 0x0000020a24277824 */ /* 0x000fe200078e02ff */
[-C--:B------:R-:W-:Y:S01]  /*8800*/  LEA.HI.X.SX32 R17, R3, R121.reuse, 0x1, P1 ;  /* 0x0000007903117211 */ /* 0x080fe200008f0eff */
[----:B------:R-:W0:Y:S01]  /*8810*/  LDC R179, c[0x0][0x248] ;  /* 0x00009200ffb37b82 */ /* 0x000e220000000800 */
[-C--:B------:R-:W-:Y:S01]  /*8820*/  IADD3 R40, P0, R41, R120.reuse, RZ ;  /* 0x0000007829287210 */ /* 0x080fe20007f1e0ff */
[----:B------:R4:W5:Y:S01]  /*8830*/  LDG.E.U16 R3, desc[UR4][R34.64] ;  /* 0x0000000422037981 */ /* 0x000962000c1e1500 */
[-C--:B------:R-:W-:Y:S02]  /*8840*/  IADD3 R38, P1, R39, R120.reuse, RZ ;  /* 0x0000007827267210 */ /* 0x080fe40007f3e0ff */
[----:B------:R-:W-:Y:S01]  /*8850*/  LEA.HI.X.SX32 R41, R127, R121, 0x1, P0 ;  /* 0x000000797f297211 */ /* 0x000fe200000f0eff */
[----:B------:R1:W5:Y:S02]  /*8860*/  LDG.E.U16 R24, desc[UR4][R24.64] ;  /* 0x0000000418187981 */ /* 0x000364000c1e1500 */
[----:B---3--:R-:W3:Y:S02]  /*8870*/  LDC R183, c[0x0][0x248] ;  /* 0x00009200ffb77b82 */ /* 0x008ee40000000800 */
[----:B------:R-:W5:Y:S01]  /*8880*/  LDG.E.U16 R5, desc[UR4][R4.64] ;  /* 0x0000000404057981 */ /* 0x000f62000c1e1500 */
[----:B----4-:R-:W-:Y:S01]  /*8890*/  IMAD R35, R0, 0x105, RZ ;  /* 0x0000010500237824 */ /* 0x010fe200078e02ff */
[----:B------:R-:W-:-:S02]  /*88a0*/  IADD3 R34, P2, R27, R120, RZ ;  /* 0x000000781b227210 */ /* 0x000fc40007f5e0ff */
[----:B------:R-:W4:Y:S01]  /*88b0*/  LDG.E.U16 R17, desc[UR4][R16.64] ;  /* 0x0000000410117981 */ /* 0x000f22000c1e1500 */
[----:B-1----:R-:W-:Y:S01]  /*88c0*/  IMAD R25, R0, 0x107, RZ ;  /* 0x0000010700197824 */ /* 0x002fe200078e02ff */
[-C--:B------:R-:W-:Y:S02]  /*88d0*/  LEA.HI.X.SX32 R39, R35, R121.reuse, 0x1, P1 ;  /* 0x0000007923277211 */ /* 0x080fe400008f0eff */
[----:B------:R1:W4:Y:S01]  /*88e0*/  LDG.E.U16 R27, desc[UR4][R40.64] ;  /* 0x00000004281b7981 */ /* 0x000322000c1e1500 */
[----:B------:R-:W0:Y:S01]  /*88f0*/  LDC R127, c[0x0][0x248] ;  /* 0x00009200ff7f7b82 */ /* 0x000e220000000800 */
[----:B------:R-:W-:Y:S02]  /*8900*/  LEA.HI.X.SX32 R35, R25, R121, 0x1, P2 ;  /* 0x0000007919237211 */ /* 0x000fe400010f0eff */
[----:B------:R-:W4:Y:S01]  /*8910*/  LDG.E.U16 R174, desc[UR4][R174.64] ;  /* 0x00000004aeae7981 */ /* 0x000f22000c1e1500 */
[----:B------:R-:W-:-:S03]  /*8920*/  IADD3 R36, P0, R33, R120, RZ ;  /* 0x0000007821247210 */ /* 0x000fc60007f1e0ff */
[----:B------:R1:W4:Y:S01]  /*8930*/  LDG.E.U16 R25, desc[UR4][R38.64] ;  /* 0x0000000426197981 */ /* 0x000322000c1e1500 */
[----:B------:R-:W3:Y:S03]  /*8940*/  LDC R33, c[0x0][0x248] ;  /* 0x00009200ff217b82 */ /* 0x000ee60000000800 */
[----:B------:R-:W4:Y:S04]  /*8950*/  LDG.E.U16 R180, desc[UR4][R180.64] ;  /* 0x00000004b4b47981 */ /* 0x000f28000c1e1500 */
[----:B------:R1:W4:Y:S02]  /*8960*/  LDG.E.U16 R4, desc[UR4][R34.64] ;  /* 0x0000000422047981 */ /* 0x000324000c1e1500 */
[----:B-1----:R-:W1:Y:S02]  /*8970*/  LDC R41, c[0x0][0x248] ;  /* 0x00009200ff297b82 */ /* 0x002e640000000800 */
[----:B------:R-:W4:Y:S04]  /*8980*/  LDG.E.U16 R176, desc[UR4][R176.64] ;  /* 0x00000004b0b07981 */ /* 0x000f28000c1e1500 */
[----:B------:R-:W4:Y:S02]  /*8990*/  LDG.E.U16 R168, desc[UR4][R168.64] ;  /* 0x00000004a8a87981 */ /* 0x000f24000c1e1500 */
[----:B------:R-:W0:Y:S01]  /*89a0*/  LDC R40, c[0x0][0x248] ;  /* 0x00009200ff287b82 */ /* 0x000e220000000800 */
[-C--:B------:R-:W-:Y:S01]  /*89b0*/  LEA.HI.X.SX32 R37, R37, R121.reuse, 0x1, P0 ;  /* 0x0000007925257211 */ /* 0x080fe200000f0eff */
[----:B------:R-:W5:Y:S04]  /*89c0*/  LDG.E.U16 R172, desc[UR4][R172.64] ;  /* 0x00000004acac7981 */ /* 0x000f68000c1e1500 */
[----:B------:R-:W4:Y:S02]  /*89d0*/  LDG.E.U16 R186, desc[UR4][R186.64] ;  /* 0x00000004baba7981 */ /* 0x000f24000c1e1500 */
[----:B------:R-:W0:Y:S01]  /*89e0*/  LDC R38, c[0x0][0x248] ;  /* 0x00009200ff267b82 */ /* 0x000e220000000800 */
[----:B------:R-:W-:Y:S01]  /*89f0*/  IMAD R35, R0, 0x10d, RZ ;  /* 0x0000010d00237824 */ /* 0x000fe200078e02ff */
[----:B------:R-:W-:Y:S01]  /*8a00*/  IADD3 R34, P1, R59, R120, RZ ;  /* 0x000000783b227210 */ /* 0x000fe20007f3e0ff */
[----:B------:R3:W4:Y:S04]  /*8a10*/  LDG.E.U16 R16, desc[UR4][R36.64] ;  /* 0x0000000424107981 */ /* 0x000728000c1e1500 */
[----:B------:R-:W4:Y:S01]  /*8a20*/  LDG.E.U16 R194, desc[UR4][R194.64] ;  /* 0x00000004c2c27981 */ /* 0x000f22000c1e1500 */
[----:B------:R-:W0:Y:S01]  /*8a30*/  LDC R39, c[0x0][0x248] ;  /* 0x00009200ff277b82 */ /* 0x000e220000000800 */
[----:B------:R-:W-:-:S02]  /*8a40*/  LEA.HI.X.SX32 R35, R35, R121, 0x1, P1 ;  /* 0x0000007923237211 */ /* 0x000fc400008f0eff */
[----:B------:R-:W2:Y:S01]  /*8a50*/  LDG.E.U16 R204, desc[UR4][R204.64] ;  /* 0x00000004cccc7981 */ /* 0x000ea2000c1e1500 */
[-C--:B---3--:R-:W-:Y:S01]  /*8a60*/  IADD3 R36, P0, R61, R120.reuse, RZ ;  /* 0x000000783d247210 */ /* 0x088fe20007f1e0ff */
[----:B------:R-:W-:Y:S02]  /*8a70*/  IMAD R61, R47, 0x21e, RZ ;  /* 0x0000021e2f3d7824 */ /* 0x000fe400078e02ff */
[----:B------:R0:W3:Y:S01]  /*8a80*/  LDG.E.U16 R85, desc[UR4][R34.64] ;  /* 0x0000000422557981 */ /* 0x0000e2000c1e1500 */
[----:B------:R-:W-:Y:S01]  /*8a90*/  IMAD R47, R48, 0x10f, RZ ;  /* 0x0000010f302f7824 */ /* 0x000fe200078e02ff */
[-C--:B------:R-:W-:Y:S01]  /*8aa0*/  LEA.HI.X.SX32 R37, R49, R121.reuse, 0x1, P0 ;  /* 0x0000007931257211 */ /* 0x080fe200000f0eff */
[----:B------:R-:W-:Y:S01]  /*8ab0*/  IMAD R59, R46, 0x226, RZ ;  /* 0x000002262e3b7824 */ /* 0x000fe200078e02ff */
[-C--:B------:R-:W-:Y:S01]  /*8ac0*/  IADD3 R48, P0, R61, R120.reuse, RZ ;  /* 0x000000783d307210 */ /* 0x080fe20007f1e0ff */
[----:B-1----:R-:W-:Y:S01]  /*8ad0*/  IMAD R41, R41, 0x228, RZ ;  /* 0x0000022829297824 */ /* 0x002fe200078e02ff */
[-C--:B------:R-:W-:Y:S01]  /*8ae0*/  IADD3 R66, P2, R67, R120.reuse, RZ ;  /* 0x0000007843427210 */ /* 0x080fe20007f5e0ff */
[----:B------:R1:W4:Y:S01]  /*8af0*/  LDG.E.U16 R107, desc[UR4][R36.64] ;  /* 0x00000004246b7981 */ /* 0x000322000c1e1500 */
[-C--:B------:R-:W-:Y:S01]  /*8b00*/  LEA.HI.X.SX32 R49, R47, R121.reuse, 0x1, P0 ;  /* 0x000000792f317211 */ /* 0x080fe200000f0eff */
[----:B------:R-:W-:Y:S01]  /*8b10*/  IMAD R33, R33, 0x115, RZ ;  /* 0x0000011521217824 */ /* 0x000fe200078e02ff */
[----:B------:R-:W1:Y:S01]  /*8b20*/  LDC R47, c[0x0][0x248] ;  /* 0x00009200ff2f7b82 */ /* 0x000e620000000800 */
[----:B0-----:R-:W-:Y:S01]  /*8b30*/  IMAD R35, R40, 0x113, RZ ;  /* 0x0000011328237824 */ /* 0x001fe200078e02ff */
[-C--:B------:R-:W-:Y:S01]  /*8b40*/  IADD3 R40, P0, R59, R120.reuse, RZ ;  /* 0x000000783b287210 */ /* 0x080fe20007f1e0ff */
[----:B------:R-:W3:Y:S01]  /*8b50*/  LDG.E.U16 R48, desc[UR4][R48.64] ;  /* 0x0000000430307981 */ /* 0x000ee2000c1e1500 */
[----:B-1----:R-:W-:Y:S01]  /*8b60*/  IMAD R37, R38, 0x22a, RZ ;  /* 0x0000022a26257824 */ /* 0x002fe200078e02ff */
[-C--:B------:R-:W-:Y:S01]  /*8b70*/  IADD3 R38, P1, R41, R120.reuse, RZ ;  /* 0x0000007829267210 */ /* 0x080fe20007f3e0ff */
[----:B------:R-:W-:Y:S01]  /*8b80*/  IMAD R39, R39, 0x22c, RZ ;  /* 0x0000022c27277824 */ /* 0x000fe200078e02ff */
[-C--:B------:R-:W-:Y:S01]  /*8b90*/  LEA.HI.X.SX32 R41, R35, R121.reuse, 0x1, P0 ;  /* 0x0000007923297211 */ /* 0x080fe200000f0eff */
[----:B------:R-:W0:Y:S01]  /*8ba0*/  LDC R0, c[0x0][0x248] ;  /* 0x00009200ff007b82 */ /* 0x000e220000000800 */
[----:B------:R-:W-:Y:S01]  /*8bb0*/  LEA.HI.X.SX32 R67, R42, R121, 0x1, P2 ;  /* 0x000000792a437211 */ /* 0x000fe200010f0eff */
[----:B------:R-:W3:Y:S01]  /*8bc0*/  LDG.E.U16 R202, desc[UR4][R202.64] ;  /* 0x00000004caca7981 */ /* 0x000ee2000c1e1500 */
[----:B------:R-:W-:-:S03]  /*8bd0*/  IADD3 R36, P0, R37, R120, RZ ;  /* 0x0000007825247210 */ /* 0x000fc60007f1e0ff */
[----:B------:R1:W3:Y:S02]  /*8be0*/  LDG.E.U16 R106, desc[UR4][R40.64] ;  /* 0x00000004286a7981 */ /* 0x0002e4000c1e1500 */
[----:B------:R-:W0:Y:S01]  /*8bf0*/  LDC R42, c[0x0][0x248] ;  /* 0x00009200ff2a7b82 */ /* 0x000e220000000800 */
[----:B------:R-:W-:Y:S01]  /*8c00*/  LEA.HI.X.SX32 R37, R33, R121, 0x1, P0 ;  /* 0x0000007921257211 */ /* 0x000fe200000f0eff */
[----:B------:R-:W3:Y:S01]  /*8c10*/  LDG.E.U16 R66, desc[UR4][R66.64] ;  /* 0x0000000442427981 */ /* 0x000ee2000c1e1500 */
[----:B------:R-:W-:-:S03]  /*8c20*/  IADD3 R34, P2, R39, R120, RZ ;  /* 0x0000007827227210 */ /* 0x000fc60007f5e0ff */
[----:B------:R-:W5:Y:S02]  /*8c30*/  LDG.E.U16 R208, desc[UR4][R208.64] ;  /* 0x00000004d0d07981 */ /* 0x000f64000c1e1500 */
[----:B-1----:R-:W1:Y:S02]  /*8c40*/  LDC R40, c[0x0][0x248] ;  /* 0x00009200ff287b82 */ /* 0x002e640000000800 */
[----:B------:R-:W2:Y:S04]  /*8c50*/  LDG.E.U16 R212, desc[UR4][R212.64] ;  /* 0x00000004d4d47981 */ /* 0x000ea8000c1e1500 */
[----:B------:R-:W3:Y:S02]  /*8c60*/  LDG.E.U16 R206, desc[UR4][R206.64] ;  /* 0x00000004cece7981 */ /* 0x000ee4000c1e1500 */
[----:B------:R-:W1:Y:S01]  /*8c70*/  LDC R33, c[0x0][0x248] ;  /* 0x00009200ff217b82 */ /* 0x000e620000000800 */
[-C--:B------:R-:W-:Y:S01]  /*8c80*/  LEA.HI.X.SX32 R39, R215, R121.reuse, 0x1, P1 ;  /* 0x00000079d7277211 */ /* 0x080fe200008f0eff */
[----:B------:R-:W-:Y:S01]  /*8c90*/  IMAD R47, R47, 0x238, RZ ;  /* 0x000002382f2f7824 */ /* 0x000fe200078e02ff */
[----:B------:R-:W3:Y:S04]  /*8ca0*/  LDG.E.U16 R84, desc[UR4][R36.64] ;  /* 0x0000000424547981 */ /* 0x000ee8000c1e1500 */
[----:B------:R0:W3:Y:S01]  /*8cb0*/  LDG.E.U16 R105, desc[UR4][R38.64] ;  /* 0x0000000426697981 */ /* 0x0000e2000c1e1500 */
[----:B------:R-:W1:Y:S01]  /*8cc0*/  LDC R61, c[0x0][0x248] ;  /* 0x00009200ff3d7b82 */ /* 0x000e620000000800 */
[-C--:B------:R-:W-:Y:S01]  /*8cd0*/  LEA.HI.X.SX32 R35, R43, R121.reuse, 0x1, P2 ;  /* 0x000000792b237211 */ /* 0x080fe200010f0eff */
[----:B0-----:R-:W-:Y:S01]  /*8ce0*/  IMAD R42, R42, 0x23a, RZ ;  /* 0x0000023a2a2a7824 */ /* 0x001fe200078e02ff */
[----:B------:R-:W4:Y:S04]  /*8cf0*/  LDG.E.U16 R196, desc[UR4][R196.64] ;  /* 0x00000004c4c47981 */ /* 0x000f28000c1e1500 */
[----:B------:R-:W3:Y:S01]  /*8d00*/  LDG.E.U16 R210, desc[UR4][R210.64] ;  /* 0x00000004d2d27981 */ /* 0x000ee2000c1e1500 */
[----:B------:R-:W0:Y:S01]  /*8d10*/  LDC R59, c[0x0][0x248] ;  /* 0x00009200ff3b7b82 */ /* 0x000e220000000800 */
[-C--:B------:R-:W-:Y:S01]  /*8d20*/  IADD3 R38, P0, R60, R120.reuse, RZ ;  /* 0x000000783c267210 */ /* 0x080fe20007f1e0ff */
[----:B-1----:R-:W-:Y:S01]  /*8d30*/  IMAD R40, R40, 0x11d, RZ ;  /* 0x0000011d28287824 */ /* 0x002fe200078e02ff */
[----:B------:R-:W-:Y:S01]  /*8d40*/  IADD3 R36, P2, R47, R120, RZ ;  /* 0x000000782f247210 */ /* 0x000fe20007f5e0ff */
[----:B------:R1:W3:Y:S01]  /*8d50*/  LDG.E.U16 R65, desc[UR4][R34.64] ;  /* 0x0000000422417981 */ /* 0x0002e2000c1e1500 */
[----:B------:R-:W-:-:S03]  /*8d60*/  LEA.HI.X.SX32 R39, R62, R121, 0x1, P0 ;  /* 0x000000793e277211 */ /* 0x000fc600000f0eff */
[----:B------:R-:W0:Y:S01]  /*8d70*/  LDC R46, c[0x0][0x248] ;  /* 0x00009200ff2e7b82 */ /* 0x000e220000000800 */
[----:B------:R-:W5:Y:S04]  /*8d80*/  LDG.E.U16 R216, desc[UR4][R216.64] ;  /* 0x00000004d8d87981 */ /* 0x000f68000c1e1500 */
[----:B------:R1:W3:Y:S02]  /*8d90*/  LDG.E.U16 R47, desc[UR4][R38.64] ;  /* 0x00000004262f7981 */ /* 0x0002e4000c1e1500 */
[----:B-1----:R-:W-:Y:S01]  /*8da0*/  IADD3 R34, P0, R42, R120, RZ ;  /* 0x000000782a227210 */ /* 0x002fe20007f1e0ff */
[----:B------:R-:W1:Y:S01]  /*8db0*/  LDC R49, c[0x0][0x248] ;  /* 0x00009200ff317b82 */ /* 0x000e620000000800 */
[----:B------:R-:W-:Y:S02]  /*8dc0*/  IMAD R86, R0, 0x246, RZ ;  /* 0x0000024600567824 */ /* 0x000fe400078e02ff */
[----:B------:R-:W-:Y:S01]  /*8dd0*/  LEA.HI.X.SX32 R35, R40, R121, 0x1, P0 ;  /* 0x0000007928237211 */ /* 0x000fe200000f0eff */
[----:B------:R-:W3:Y:S01]  /*8de0*/  LDG.E.U16 R224, desc[UR4][R224.64] ;  /* 0x00000004e0e07981 */ /* 0x000ee2000c1e1500 */
[----:B------:R-:W-:-:S03]  /*8df0*/  IMAD R38, R33, 0x23c, RZ ;  /* 0x0000023c21267824 */ /* 0x000fc600078e02ff */
[----:B------:R-:W1:Y:S01]  /*8e00*/  LDC R42, c[0x0][0x248] ;  /* 0x00009200ff2a7b82 */ /* 0x000e620000000800 */
[----:B------:R-:W-:Y:S01]  /*8e10*/  LEA.HI.X.SX32 R37, R44, R121, 0x1, P2 ;  /* 0x000000792c257211 */ /* 0x000fe200010f0eff */
[----:B------:R-:W-:Y:S01]  /*8e20*/  IMAD R0, R64, 0x123, RZ ;  /* 0x0000012340007824 */ /* 0x000fe200078e02ff */
[----:B------:R-:W3:Y:S01]  /*8e30*/  LDG.E.U16 R83, desc[UR4][R34.64] ;  /* 0x0000000422537981 */ /* 0x000ee2000c1e1500 */
[----:B------:R-:W-:-:S03]  /*8e40*/  IADD3 R38, P0, R38, R120, RZ ;  /* 0x0000007826267210 */ /* 0x000fc60007f1e0ff */
[----:B------:R-:W3:Y:S01]  /*8e50*/  LDG.E.U16 R218, desc[UR4][R218.64] ;  /* 0x00000004dada7981 */ /* 0x000ee2000c1e1500 */
[----:B------:R-:W1:Y:S01]  /*8e60*/  LDC R41, c[0x0][0x248] ;  /* 0x00009200ff297b82 */ /* 0x000e620000000800 */
[-C--:B------:R-:W-:Y:S02]  /*8e70*/  LEA.HI.X.SX32 R39, R45, R121.reuse, 0x1, P0 ;  /* 0x000000792d277211 */ /* 0x080fe400000f0eff */
[----:B------:R-:W-:Y:S01]  /*8e80*/  IADD3 R86, P0, R86, R120, RZ ;  /* 0x0000007856567210 */ /* 0x000fe20007f1e0ff */
[----:B------:R-:W-:Y:S01]  /*8e90*/  IMAD R61, R61, 0x236, RZ ;  /* 0x000002363d3d7824 */ /* 0x000fe200078e02ff */
[----:B------:R1:W3:Y:S03]  /*8ea0*/  LDG.E.U16 R104, desc[UR4][R36.64] ;  /* 0x0000000424687981 */ /* 0x0002e6000c1e1500 */
[----:B------:R-:W1:Y:S01]  /*8eb0*/  LDC R44, c[0x0][0x248] ;  /* 0x00009200ff2c7b82 */ /* 0x000e620000000800 */
[----:B------:R-:W-:Y:S01]  /*8ec0*/  LEA.HI.X.SX32 R87, R0, R121, 0x1, P0 ;  /* 0x0000007900577211 */ /* 0x000fe200000f0eff */
[----:B0-----:R-:W-:-:S06]  /*8ed0*/  IMAD R59, R59, 0x23e, RZ ;  /* 0x0000023e3b3b7824 */ /* 0x001fcc00078e02ff */
[----:B------:R-:W0:Y:S08]  /*8ee0*/  LDC R40, c[0x0][0x248] ;  /* 0x00009200ff287b82 */ /* 0x000e300000000800 */
[----:B------:R-:W0:Y:S01]  /*8ef0*/  LDC R33, c[0x0][0x248] ;  /* 0x00009200ff217b82 */ /* 0x000e220000000800 */
[-C--:B------:R-:W-:Y:S01]  /*8f00*/  IADD3 R88, P1, R61, R120.reuse, RZ ;  /* 0x000000783d587210 */ /* 0x080fe20007f3e0ff */
[----:B------:R-:W-:Y:S01]  /*8f10*/  IMAD R46, R46, 0x248, RZ ;  /* 0x000002482e2e7824 */ /* 0x000fe200078e02ff */
[----:B------:R0:W3:Y:S05]  /*8f20*/  LDG.E.U16 R64, desc[UR4][R38.64] ;  /* 0x0000000426407981 */ /* 0x0000ea000c1e1500 */
[----:B------:R-:W0:Y:S01]  /*8f30*/  LDC R0, c[0x0][0x248] ;  /* 0x00009200ff007b82 */ /* 0x000e220000000800 */
[----:B------:R-:W-:Y:S01]  /*8f40*/  LEA.HI.X.SX32 R89, R63, R121, 0x1, P1 ;  /* 0x000000793f597211 */ /* 0x000fe200008f0eff */
[----:B-1----:R-:W-:Y:S01]  /*8f50*/  IMAD R49, R49, 0x11f, RZ ;  /* 0x0000011f31317824 */ /* 0x002fe200078e02ff */
[----:B------:R-:W-:Y:S01]  /*8f60*/  IADD3 R36, P1, R59, R120, RZ ;  /* 0x000000783b247210 */ /* 0x000fe20007f3e0ff */
[----:B------:R-:W-:-:S04]  /*8f70*/  IMAD R42, R42, 0x24a, RZ ;  /* 0x0000024a2a2a7824 */ /* 0x000fc800078e02ff */
[----:B------:R-:W1:Y:S01]  /*8f80*/  LDC R60, c[0x0][0x248] ;  /* 0x00009200ff3c7b82 */ /* 0x000e620000000800 */
[-C--:B------:R-:W-:Y:S01]  /*8f90*/  IADD3 R34, P2, R46, R120.reuse, RZ ;  /* 0x000000782e227210 */ /* 0x080fe20007f5e0ff */
[----:B------:R-:W-:Y:S01]  /*8fa0*/  IMAD R41, R41, 0x24e, RZ ;  /* 0x0000024e29297824 */ /* 0x000fe200078e02ff */
[-C--:B------:R-:W-:Y:S01]  /*8fb0*/  LEA.HI.X.SX32 R37, R49, R121.reuse, 0x1, P1 ;  /* 0x0000007931257211 */ /* 0x080fe200008f0eff */
[----:B------:R-:W-:Y:S01]  /*8fc0*/  IMAD R44, R44, 0x125, RZ ;  /* 0x000001252c2c7824 */ /* 0x000fe200078e02ff */
[----:B------:R-:W-:Y:S01]  /*8fd0*/  LEA.HI.X.SX32 R35, R223, R121, 0x1, P2 ;  /* 0x00000079df237211 */ /* 0x000fe200010f0eff */
[----:B0-----:R-:W-:Y:S01]  /*8fe0*/  IMAD R38, R40, 0x24c, RZ ;  /* 0x0000024c28267824 */ /* 0x001fe200078e02ff */
[-C--:B------:R-:W-:Y:S01]  /*8ff0*/  IADD3 R40, P0, R42, R120.reuse, RZ ;  /* 0x000000782a287210 */ /* 0x080fe20007f1e0ff */
[----:B------:R-:W0:Y:S01]  /*9000*/  LDC R43, c[0x0][0x248] ;  /* 0x00009200ff2b7b82 */ /* 0x000e220000000800 */
[----:B------:R-:W-:Y:S01]  /*9010*/  IMAD R33, R33, 0x256, RZ ;  /* 0x0000025621217824 */ /* 0x000fe200078e02ff */
[----:B------:R1:W3:Y:S04]  /*9020*/  LDG.E.U16 R46, desc[UR4][R36.64] ;  /* 0x00000004242e7981 */ /* 0x0002e8000c1e1500 */
[----:B------:R1:W3:Y:S01]  /*9030*/  LDG.E.U16 R103, desc[UR4][R34.64] ;  /* 0x0000000422677981 */ /* 0x0002e2000c1e1500 */
[----:B------:R-:W-:Y:S01]  /*9040*/  IMAD R0, R0, 0x12b, RZ ;  /* 0x0000012b00007824 */ /* 0x000fe200078e02ff */
[----:B------:R-:W0:Y:S02]  /*9050*/  LDC R49, c[0x0][0x248] ;  /* 0x00009200ff317b82 */ /* 0x000e240000000800 */
[----:B------:R-:W3:Y:S01]  /*9060*/  LDG.E.U16 R86, desc[UR4][R86.64] ;  /* 0x0000000456567981 */ /* 0x000ee2000c1e1500 */
[----:B-1----:R-:W-:-:S02]  /*9070*/  IADD3 R36, P2, R41, R120, RZ ;  /* 0x0000007829247210 */ /* 0x002fc40007f5e0ff */
[-C--:B------:R-:W-:Y:S01]  /*9080*/  LEA.HI.X.SX32 R41, R44, R121.reuse, 0x1, P0 ;  /* 0x000000792c297211 */ /* 0x080fe200000f0eff */
[----:B------:R-:W-:Y:S01]  /*9090*/  IMAD R127, R127, 0x144, RZ ;  /* 0x000001447f7f7824 */ /* 0x000fe200078e02ff */
[-C--:B------:R-:W-:Y:S01]  /*90a0*/  IADD3 R34, P0, R33, R120.reuse, RZ ;  /* 0x0000007821227210 */ /* 0x080fe20007f1e0ff */
[----:B------:R-:W1:Y:S01]  /*90b0*/  LDC R62, c[0x0][0x248] ;  /* 0x00009200ff3e7b82 */ /* 0x000e620000000800 */
[----:B------:R-:W-:Y:S01]  /*90c0*/  IADD3 R38, P1, R38, R120, RZ ;  /* 0x0000007826267210 */ /* 0x000fe20007f3e0ff */
[----:B------:R0:W3:Y:S01]  /*90d0*/  LDG.E.U16 R82, desc[UR4][R40.64] ;  /* 0x0000000428527981 */ /* 0x0000e2000c1e1500 */
[-C--:B------:R-:W-:Y:S02]  /*90e0*/  LEA.HI.X.SX32 R35, R0, R121.reuse, 0x1, P0 ;  /* 0x0000007900237211 */ /* 0x080fe400000f0eff */
[----:B------:R-:W-:Y:S01]  /*90f0*/  LEA.HI.X.SX32 R39, R50, R121, 0x1, P1 ;  /* 0x0000007932277211 */ /* 0x000fe200008f0eff */
[----:B------:R-:W3:Y:S02]  /*9100*/  LDG.E.U16 R88, desc[UR4][R88.64] ;  /* 0x0000000458587981 */ /* 0x000ee4000c1e1500 */
[----:B------:R-:W1:Y:S08]  /*9110*/  LDC R0, c[0x0][0x248] ;  /* 0x00009200ff007b82 */ /* 0x000e700000000800 */
[----:B------:R-:W1:Y:S01]  /*9120*/  LDC R59, c[0x0][0x248] ;  /* 0x00009200ff3b7b82 */ /* 0x000e620000000800 */
[----:B0-----:R-:W-:Y:S01]  /*9130*/  IMAD R40, R60, 0x258, RZ ;  /* 0x000002583c287824 */ /* 0x001fe200078e02ff */
[----:B------:R0:W3:Y:S01]  /*9140*/  LDG.E.U16 R87, desc[UR4][R34.64] ;  /* 0x0000000422577981 */ /* 0x0000e2000c1e1500 */
[----:B------:R-:W-:-:S05]  /*9150*/  IMAD R43, R43, 0x127, RZ ;  /* 0x000001272b2b7824 */ /* 0x000fca00078e02ff */
[----:B------:R-:W0:Y:S01]  /*9160*/  LDC R61, c[0x0][0x248] ;  /* 0x00009200ff3d7b82 */ /* 0x000e220000000800 */
[----:B------:R-:W-:Y:S01]  /*9170*/  IMAD R49, R49, 0x25c, RZ ;  /* 0x0000025c31317824 */ /* 0x000fe200078e02ff */
[----:B------:R-:W3:Y:S06]  /*9180*/  LDG.E.U16 R63, desc[UR4][R38.64] ;  /* 0x00000004263f7981 */ /* 0x000eec000c1e1500 */
[----:B------:R-:W0:Y:S08]  /*9190*/  LDC R50, c[0x0][0x248] ;  /* 0x00009200ff327b82 */ /* 0x000e300000000800 */
[----:B------:R-:W2:Y:S01]  /*91a0*/  LDC R60, c[0x0][0x248] ;  /* 0x00009200ff3c7b82 */ /* 0x000ea20000000800 */
[----:B------:R-:W-:Y:S01]  /*91b0*/  IADD3 R40, P0, R40, R120, RZ ;  /* 0x0000007828287210 */ /* 0x000fe20007f1e0ff */
[----:B-1----:R-:W-:Y:S01]  /*91c0*/  IMAD R62, R62, 0x25e, RZ ;  /* 0x0000025e3e3e7824 */ /* 0x002fe200078e02ff */
[----:B------:R-:W-:-:S05]  /*91d0*/  LEA.HI.X.SX32 R37, R43, R121, 0x1, P2 ;  /* 0x000000792b257211 */ /* 0x000fca00010f0eff */
[----:B------:R-:W1:Y:S01]  /*91e0*/  LDC R33, c[0x0][0x248] ;  /* 0x00009200ff217b82 */ /* 0x000e620000000800 */
[----:B------:R-:W-:Y:S01]  /*91f0*/  LEA.HI.X.SX32 R41, R51, R121, 0x1, P0 ;  /* 0x0000007933297211 */ /* 0x000fe200000f0eff */
[----:B------:R0:W3:Y:S06]  /*9200*/  LDG.E.U16 R45, desc[UR4][R36.64] ;  /* 0x00000004242d7981 */ /* 0x0000ec000c1e1500 */
[----:B------:R-:W1:Y:S01]  /*9210*/  LDC R67, c[0x0][0x248] ;  /* 0x00009200ff437b82 */ /* 0x000e620000000800 */
[----:B0-----:R-:W-:Y:S01]  /*9220*/  IMAD R35, R74, 0x12f, RZ ;  /* 0x0000012f4a237824 */ /* 0x001fe200078e02ff */
[----:B------:R0:W3:Y:S01]  /*9230*/  LDG.E.U16 R102, desc[UR4][R40.64] ;  /* 0x0000000428667981 */ /* 0x0000e2000c1e1500 */
[----:B------:R-:W-:-:S02]  /*9240*/  IADD3 R34, P0, R62, R120, RZ ;  /* 0x000000783e227210 */ /* 0x000fc40007f1e0ff */
[----:B------:R-:W-:-:S03]  /*9250*/  IADD3 R36, P2, R49, R120, RZ ;  /* 0x0000007831247210 */ /* 0x000fc60007f5e0ff */
[----:B------:R-:W1:Y:S01]  /*9260*/  LDC R43, c[0x0][0x248] ;  /* 0x00009200ff2b7b82 */ /* 0x000e620000000800 */
[----:B0-----:R-:W-:Y:S01]  /*9270*/  IMAD R40, R0, 0x266, RZ ;  /* 0x0000026600287824 */ /* 0x001fe200078e02ff */
[----:B------:R-:W-:-:S06]  /*9280*/  LEA.HI.X.SX32 R37, R52, R121, 0x1, P2 ;  /* 0x0000007934257211 */ /* 0x000fcc00010f0eff */
[----:B------:R-:W0:Y:S01]  /*9290*/  LDC R49, c[0x0][0x248] ;  /* 0x00009200ff317b82 */ /* 0x000e220000000800 */
[----:B------:R-:W-:Y:S01]  /*92a0*/  IMAD R59, R59, 0x25a, RZ ;  /* 0x0000025a3b3b7824 */ /* 0x000fe200078e02ff */
[----:B------:R-:W-:Y:S01]  /*92b0*/  LEA.HI.X.SX32 R35, R35, R121, 0x1, P0 ;  /* 0x0000007923237211 */ /* 0x000fe200000f0eff */
[----:B------:R-:W-:Y:S01]  /*92c0*/  IMAD R50, R50, 0x133, RZ ;  /* 0x0000013332327824 */ /* 0x000fe200078e02ff */
[----:B------:R-:W-:-:S04]  /*92d0*/  IADD3 R40, P0, R40, R120, RZ ;  /* 0x0000007828287210 */ /* 0x000fc80007f1e0ff */
[----:B------:R-:W0:Y:S01]  /*92e0*/  LDC R42, c[0x0][0x248] ;  /* 0x00009200ff2a7b82 */ /* 0x000e220000000800 */
[----:B--2---:R-:W-:Y:S01]  /*92f0*/  IMAD R60, R60, 0x26c, RZ ;  /* 0x0000026c3c3c7824 */ /* 0x004fe200078e02ff */
[----:B------:R-:W-:Y:S01]  /*9300*/  IADD3 R38, P1, R59, R120, RZ ;  /* 0x000000783b267210 */ /* 0x000fe20007f3e0ff */
[----:B------:R-:W-:-:S05]  /*9310*/  IMAD R61, R61, 0x12d, RZ ;  /* 0x0000012d3d3d7824 */ /* 0x000fca00078e02ff */
[----:B------:R-:W2:Y:S01]  /*9320*/  LDC R0, c[0x0][0x248] ;  /* 0x00009200ff007b82 */ /* 0x000ea20000000800 */
[-C--:B------:R-:W-:Y:S01]  /*9330*/  LEA.HI.X.SX32 R41, R50, R121.reuse, 0x1, P0 ;  /* 0x0000007932297211 */ /* 0x080fe200000f0eff */
[----:B------:R1:W3:Y:S06]  /*9340*/  LDG.E.U16 R44, desc[UR4][R34.64] ;  /* 0x00000004222c7981 */ /* 0x0002ec000c1e1500 */
[----:B------:R-:W4:Y:S01]  /*9350*/  LDC R52, c[0x0][0x248] ;  /* 0x00009200ff347b82 */ /* 0x000f220000000800 */
[----:B------:R-:W-:Y:S01]  /*9360*/  LEA.HI.X.SX32 R39, R61, R121, 0x1, P1 ;  /* 0x000000793d277211 */ /* 0x000fe200008f0eff */
[----:B-1----:R-:W-:Y:S01]  /*9370*/  IMAD R33, R33, 0x268, RZ ;  /* 0x0000026821217824 */ /* 0x002fe200078e02ff */
[----:B------:R1:W3:Y:S01]  /*9380*/  LDG.E.U16 R62, desc[UR4][R36.64] ;  /* 0x00000004243e7981 */ /* 0x0002e2000c1e1500 */
[----:B------:R-:W-:-:S03]  /*9390*/  IADD3 R34, P2, R60, R120, RZ ;  /* 0x000000783c227210 */ /* 0x000fc60007f5e0ff */
[----:B------:R1:W3:Y:S01]  /*93a0*/  LDG.E.U16 R81, desc[UR4][R38.64] ;  /* 0x0000000426517981 */ /* 0x0002e2000c1e1500 */
[----:B------:R-:W5:Y:S01]  /*93b0*/  LDC R74, c[0x0][0x248] ;  /* 0x00009200ff4a7b82 */ /* 0x000f620000000800 */
[----:B------:R-:W-:-:S07]  /*93c0*/  LEA.HI.X.SX32 R35, R53, R121, 0x1, P2 ;  /* 0x0000007935237211 */ /* 0x000fce00010f0eff */
[----:B------:R-:W5:Y:S01]  /*93d0*/  LDC R50, c[0x0][0x248] ;  /* 0x00009200ff327b82 */ /* 0x000f620000000800 */
[----:B-1----:R-:W-:Y:S01]  /*93e0*/  IMAD R36, R67, 0x26a, RZ ;  /* 0x0000026a43247824 */ /* 0x002fe200078e02ff */
[----:B------:R-:W-:-:S06]  /*93f0*/  IADD3 R38, P1, R33, R120, RZ ;  /* 0x0000007821267210 */ /* 0x000fcc0007f3e0ff */
[----:B------:R-:W1:Y:S01]  /*9400*/  LDC R51, c[0x0][0x248] ;  /* 0x00009200ff337b82 */ /* 0x000e620000000800 */
[----:B------:R-:W-:Y:S01]  /*9410*/  IMAD R33, R75, 0x135, RZ ;  /* 0x000001354b217824 */ /* 0x000fe200078e02ff */
[----:B------:R-:W-:Y:S01]  /*9420*/  IADD3 R36, P0, R36, R120, RZ ;  /* 0x0000007824247210 */ /* 0x000fe20007f1e0ff */
[----:B------:R-:W-:-:S05]  /*9430*/  IMAD R43, R43, 0x26e, RZ ;  /* 0x0000026e2b2b7824 */ /* 0x000fca00078e02ff */
[----:B------:R-:W1:Y:S01]  /*9440*/  LDC R53, c[0x0][0x248] ;  /* 0x00009200ff357b82 */ /* 0x000e620000000800 */
[-C--:B------:R-:W-:Y:S01]  /*9450*/  LEA.HI.X.SX32 R39, R227, R121.reuse, 0x1, P1 ;  /* 0x00000079e3277211 */ /* 0x080fe200008f0eff */
[----:B------:R4:W3:Y:S01]  /*9460*/  LDG.E.U16 R67, desc[UR4][R40.64] ;  /* 0x0000000428437981 */ /* 0x0008e2000c1e1500 */
[-C--:B------:R-:W-:Y:S01]  /*9470*/  LEA.HI.X.SX32 R37, R33, R121.reuse, 0x1, P0 ;  /* 0x0000007921257211 */ /* 0x080fe200000f0eff */
[----:B0-----:R-:W-:Y:S02]  /*9480*/  IMAD R49, R49, 0x137, RZ ;  /* 0x0000013731317824 */ /* 0x001fe400078e02ff */
[----:B------:R-:W-:Y:S01]  /*9490*/  IMAD R42, R42, 0x276, RZ ;  /* 0x000002762a2a7824 */ /* 0x000fe200078e02ff */
[----:B------:R0:W3:Y:S01]  /*94a0*/  LDG.E.U16 R101, desc[UR4][R38.64] ;  /* 0x0000000426657981 */ /* 0x0000e2000c1e1500 */
[----:B------:R-:W1:Y:S01]  /*94b0*/  LDC R60, c[0x0][0x248] ;  /* 0x00009200ff3c7b82 */ /* 0x000e620000000800 */
[----:B--2---:R-:W-:Y:S02]  /*94c0*/  IMAD R0, R0, 0x278, RZ ;  /* 0x0000027800007824 */ /* 0x004fe400078e02ff */
[----:B----4-:R-:W-:Y:S01]  /*94d0*/  IMAD R33, R52, 0x13b, RZ ;  /* 0x0000013b34217824 */ /* 0x010fe200078e02ff */
[-C--:B------:R-:W-:Y:S01]  /*94e0*/  IADD3 R40, P0, R43, R120.reuse, RZ ;  /* 0x000000782b287210 */ /* 0x080fe20007f1e0ff */
[----:B------:R5:W2:Y:S03]  /*94f0*/  LDG.E.U16 R61, desc[UR4][R34.64] ;  /* 0x00000004223d7981 */ /* 0x000aa6000c1e1500 */
[----:B------:R-:W4:Y:S01]  /*9500*/  LDC R59, c[0x0][0x248] ;  /* 0x00009200ff3b7b82 */ /* 0x000f220000000800 */
[----:B0-----:R-:W-:Y:S01]  /*9510*/  IADD3 R38, P1, R42, R120, RZ ;  /* 0x000000782a267210 */ /* 0x001fe20007f3e0ff */
[----:B------:R0:W2:Y:S01]  /*9520*/  LDG.E.U16 R80, desc[UR4][R36.64] ;  /* 0x0000000424507981 */ /* 0x0000a2000c1e1500 */
[----:B------:R-:W-:Y:S01]  /*9530*/  LEA.HI.X.SX32 R41, R49, R121, 0x1, P0 ;  /* 0x0000007931297211 */ /* 0x000fe200000f0eff */
[----:B-----5:R-:W-:-:S04]  /*9540*/  IMAD R34, R74, 0x27a, RZ ;  /* 0x0000027a4a227824 */ /* 0x020fc800078e02ff */
[----:B------:R-:W5:Y:S01]  /*9550*/  LDC R49, c[0x0][0x248] ;  /* 0x00009200ff317b82 */ /* 0x000f620000000800 */
[-C--:B------:R-:W-:Y:S01]  /*9560*/  LEA.HI.X.SX32 R39, R33, R121.reuse, 0x1, P1 ;  /* 0x0000007921277211 */ /* 0x080fe200008f0eff */
[----:B------:R1:W2:Y:S01]  /*9570*/  LDG.E.U16 R43, desc[UR4][R40.64] ;  /* 0x00000004282b7981 */ /* 0x0002a2000c1e1500 */
[-C--:B0-----:R-:W-:Y:S01]  /*9580*/  IADD3 R36, P2, R0, R120.reuse, RZ ;  /* 0x0000007800247210 */ /* 0x081fe20007f5e0ff */
[----:B------:R-:W-:Y:S01]  /*9590*/  IMAD R0, R50, 0x13d, RZ ;  /* 0x0000013d32007824 */ /* 0x000fe200078e02ff */
[----:B------:R-:W-:Y:S01]  /*95a0*/  IADD3 R34, P0, R34, R120, RZ ;  /* 0x0000007822227210 */ /* 0x000fe20007f1e0ff */
[----:B------:R0:W2:Y:S02]  /*95b0*/  LDG.E.U16 R119, desc[UR4][R38.64] ;  /* 0x0000000426777981 */ /* 0x0000a4000c1e1500 */
[----:B------:R-:W5:Y:S01]  /*95c0*/  LDC R50, c[0x0][0x248] ;  /* 0x00009200ff327b82 */ /* 0x000f620000000800 */
[----:B-1----:R-:W-:Y:S01]  /*95d0*/  IMAD R40, R51, 0x27c, RZ ;  /* 0x0000027c33287824 */ /* 0x002fe200078e02ff */
[----:B------:R-:W-:-:S06]  /*95e0*/  LEA.HI.X.SX32 R35, R0, R121, 0x1, P0 ;  /* 0x0000007900237211 */ /* 0x000fcc00000f0eff */
[----:B------:R-:W1:Y:S01]  /*95f0*/  LDC R52, c[0x0][0x248] ;  /* 0x00009200ff347b82 */ /* 0x000e620000000800 */
[----:B0-----:R-:W-:Y:S01]  /*9600*/  IMAD R38, R53, 0x27e, RZ ;  /* 0x0000027e35267824 */ /* 0x001fe200078e02ff */
[----:B------:R-:W-:Y:S01]  /*9610*/  IADD3 R40, P0, R40, R120, RZ ;  /* 0x0000007828287210 */ /* 0x000fe20007f1e0ff */
[----:B------:R0:W2:Y:S01]  /*9620*/  LDG.E.U16 R79, desc[UR4][R34.64] ;  /* 0x00000004224f7981 */ /* 0x0000a2000c1e1500 */
[----:B------:R-:W-:-:S04]  /*9630*/  LEA.HI.X.SX32 R37, R55, R121, 0x1, P2 ;  /* 0x0000007937257211 */ /* 0x000fc800010f0eff */
[----:B------:R-:W1:Y:S01]  /*9640*/  LDC R53, c[0x0][0x248] ;  /* 0x00009200ff357b82 */ /* 0x000e620000000800 */
[----:B------:R-:W-:Y:S01]  /*9650*/  LEA.HI.X.SX32 R41, R54, R121, 0x1, P0 ;  /* 0x0000007936297211 */ /* 0x000fe200000f0eff */
[----:B------:R4:W2:Y:S01]  /*9660*/  LDG.E.U16 R100, desc[UR4][R36.64] ;  /* 0x0000000424647981 */ /* 0x0008a2000c1e1500 */
[----:B0-----:R-:W-:-:S05]  /*9670*/  IMAD R34, R76, 0x288, RZ ;  /* 0x000002884c227824 */ /* 0x001fca00078e02ff */
[----:B------:R-:W0:Y:S01]  /*9680*/  LDC R51, c[0x0][0x248] ;  /* 0x00009200ff337b82 */ /* 0x000e220000000800 */
[----:B------:R-:W-:Y:S01]  /*9690*/  IADD3 R34, P2, R34, R120, RZ ;  /* 0x0000007822227210 */ /* 0x000fe20007f5e0ff */
[----:B----4-:R-:W-:-:S06]  /*96a0*/  IMAD R36, R60, 0x286, RZ ;  /* 0x000002863c247824 */ /* 0x010fcc00078e02ff */
[----:B------:R-:W4:Y:S01]  /*96b0*/  LDC R54, c[0x0][0x248] ;  /* 0x00009200ff367b82 */ /* 0x000f220000000800 */
[----:B------:R-:W-:Y:S01]  /*96c0*/  IMAD R0, R59, 0x13f, RZ ;  /* 0x0000013f3b007824 */ /* 0x000fe200078e02ff */
[----:B------:R-:W-:Y:S01]  /*96d0*/  IADD3 R38, P1, R38, R120, RZ ;  /* 0x0000007826267210 */ /* 0x000fe20007f3e0ff */
[----:B------:R-:W-:-:S05]  /*96e0*/  IMAD R33, R78, 0x143, RZ ;  /* 0x000001434e217824 */ /* 0x000fca00078e02ff */
[----:B------:R-:W0:Y:S01]  /*96f0*/  LDC R75, c[0x0][0x248] ;  /* 0x00009200ff4b7b82 */ /* 0x000e220000000800 */
[----:B------:R-:W-:Y:S01]  /*9700*/  IADD3 R36, P0, R36, R120, RZ ;  /* 0x0000007824247210 */ /* 0x000fe20007f1e0ff */
[----:B-----5:R-:W-:Y:S01]  /*9710*/  IMAD R49, R49, 0x28a, RZ ;  /* 0x0000028a31317824 */ /* 0x020fe200078e02ff */
[-C--:B------:R-:W-:Y:S01]  /*9720*/  LEA.HI.X.SX32 R35, R127, R121.reuse, 0x1, P2 ;  /* 0x000000797f237211 */ /* 0x080fe200010f0eff */
[----:B------:R5:W2:Y:S01]  /*9730*/  LDG.E.U16 R60, desc[UR4][R40.64] ;  /* 0x00000004283c7981 */ /* 0x000aa2000c1e1500 */
[----:B------:R-:W-:-:S03]  /*9740*/  LEA.HI.X.SX32 R39, R0, R121, 0x1, P1 ;  /* 0x0000007900277211 */ /* 0x000fc600008f0eff */
[----:B------:R-:W0:Y:S01]  /*9750*/  LDC R55, c[0x0][0x248] ;  /* 0x00009200ff377b82 */ /* 0x000e220000000800 */
[----:B------:R-:W-:Y:S01]  /*9760*/  LEA.HI.X.SX32 R37, R33, R121, 0x1, P0 ;  /* 0x0000007921257211 */ /* 0x000fe200000f0eff */
[----:B------:R-:W-:Y:S01]  /*9770*/  IMAD R0, R50, 0x145, RZ ;  /* 0x0000014532007824 */ /* 0x000fe200078e02ff */
[----:B------:R1:W2:Y:S01]  /*9780*/  LDG.E.U16 R99, desc[UR4][R34.64] ;  /* 0x0000000422637981 */ /* 0x0002a2000c1e1500 */
[----:B-----5:R-:W-:-:S03]  /*9790*/  IADD3 R40, P0, R49, R120, RZ ;  /* 0x0000007831287210 */ /* 0x020fc60007f1e0ff */
[----:B------:R5:W2:Y:S01]  /*97a0*/  LDG.E.U16 R42, desc[UR4][R38.64] ;  /* 0x00000004262a7981 */ /* 0x000aa2000c1e1500 */
[----:B------:R-:W0:Y:S01]  /*97b0*/  LDC R76, c[0x0][0x248] ;  /* 0x00009200ff4c7b82 */ /* 0x000e220000000800 */
[----:B------:R-:W-:Y:S02]  /*97c0*/  LEA.HI.X.SX32 R41, R0, R121, 0x1, P0 ;  /* 0x0000007900297211 */ /* 0x000fe400000f0eff */
[----:B------:R0:W2:Y:S01]  /*97d0*/  LDG.E.U16 R118, desc[UR4][R36.64] ;  /* 0x0000000424767981 */ /* 0x0000a2000c1e1500 */
[----:B-1----:R-:W-:Y:S02]  /*97e0*/  IMAD R34, R77, 0x296, RZ ;  /* 0x000002964d227824 */ /* 0x002fe400078e02ff */
[----:B------:R-:W-:Y:S02]  /*97f0*/  IMAD R0, R53, 0x14b, RZ ;  /* 0x0000014b35007824 */ /* 0x000fe400078e02ff */
[----:B------:R-:W1:Y:S01]  /*9800*/  LDC R74, c[0x0][0x248] ;  /* 0x00009200ff4a7b82 */ /* 0x000e620000000800 */
[----:B-----5:R-:W-:Y:S01]  /*9810*/  IMAD R38, R52, 0x28c, RZ ;  /* 0x0000028c34267824 */ /* 0x020fe200078e02ff */
[-C--:B------:R-:W-:Y:S01]  /*9820*/  IADD3 R34, P0, R34, R120.reuse, RZ ;  /* 0x0000007822227210 */ /* 0x080fe20007f1e0ff */
[----:B----4-:R-:W-:Y:S01]  /*9830*/  IMAD R50, R54, 0x298, RZ ;  /* 0x0000029836327824 */ /* 0x010fe200078e02ff */
[----:B------:R-:W4:Y:S01]  /*9840*/  LDG.E.U16 R78, desc[UR4][R40.64] ;  /* 0x00000004284e7981 */ /* 0x000f22000c1e1500 */
[----:B0-----:R-:W-:Y:S01]  /*9850*/  IMAD R36, R51, 0x28e, RZ ;  /* 0x0000028e33247824 */ /* 0x001fe200078e02ff */
[----:B------:R-:W-:-:S02]  /*9860*/  IADD3 R38, P1, R38, R120, RZ ;  /* 0x0000007826267210 */ /* 0x000fc40007f3e0ff */
[-C--:B------:R-:W-:Y:S01]  /*9870*/  LEA.HI.X.SX32 R35, R0, R121.reuse, 0x1, P0 ;  /* 0x0000007900237211 */ /* 0x080fe200000f0eff */
[----:B------:R-:W0:Y:S01]  /*9880*/  LDC R49, c[0x0][0x248] ;  /* 0x00009200ff317b82 */ /* 0x000e220000000800 */
[----:B------:R-:W-:Y:S01]  /*9890*/  IMAD R33, R75, 0x147, RZ ;  /* 0x000001474b217824 */ /* 0x000fe200078e02ff */
[-C--:B------:R-:W-:Y:S02]  /*98a0*/  LEA.HI.X.SX32 R39, R56, R121.reuse, 0x1, P1 ;  /* 0x0000007938277211 */ /* 0x080fe400008f0eff */
[-C--:B------:R-:W-:Y:S01]  /*98b0*/  IADD3 R36, P2, R36, R120.reuse, RZ ;  /* 0x0000007824247210 */ /* 0x080fe20007f5e0ff */
[----:B------:R5:W4:Y:S03]  /*98c0*/  LDG.E.U16 R117, desc[UR4][R34.64] ;  /* 0x0000000422757981 */ /* 0x000b26000c1e1500 */
[----:B------:R-:W0:Y:S01]  /*98d0*/  LDC R52, c[0x0][0x248] ;  /* 0x00009200ff347b82 */ /* 0x000e220000000800 */
[----:B------:R-:W-:Y:S01]  /*98e0*/  IADD3 R50, P0, R50, R120, RZ ;  /* 0x0000007832327210 */ /* 0x000fe20007f1e0ff */
[----:B------:R1:W4:Y:S01]  /*98f0*/  LDG.E.U16 R59, desc[UR4][R38.64] ;  /* 0x00000004263b7981 */ /* 0x000322000c1e1500 */
[----:B------:R-:W-:Y:S01]  /*9900*/  LEA.HI.X.SX32 R37, R33, R121, 0x1, P2 ;  /* 0x0000007921257211 */ /* 0x000fe200010f0eff */
[----:B-----5:R-:W-:-:S04]  /*9910*/  IMAD R34, R92, 0x29e, RZ ;  /* 0x0000029e5c227824 */ /* 0x020fc800078e02ff */
[----:B------:R-:W5:Y:S01]  /*9920*/  LDC R127, c[0x0][0x248] ;  /* 0x00009200ff7f7b82 */ /* 0x000f620000000800 */
[----:B------:R-:W-:Y:S01]  /*9930*/  LEA.HI.X.SX32 R51, R57, R121, 0x1, P0 ;  /* 0x0000007939337211 */ /* 0x000fe200000f0eff */
[----:B------:R-:W-:Y:S01]  /*9940*/  IMAD R33, R93, 0x14f, RZ ;  /* 0x0000014f5d217824 */ /* 0x000fe200078e02ff */
[----:B------:R1:W4:Y:S02]  /*9950*/  LDG.E.U16 R41, desc[UR4][R36.64] ;  /* 0x0000000424297981 */ /* 0x000324000c1e1500 */
[----:B-1----:R-:W-:Y:S01]  /*9960*/  IMAD R38, R55, 0x29a, RZ ;  /* 0x0000029a37267824 */ /* 0x002fe200078e02ff */
[----:B------:R-:W-:Y:S02]  /*9970*/  IADD3 R34, P0, R34, R120, RZ ;  /* 0x0000007822227210 */ /* 0x000fe40007f1e0ff */
[----:B------:R-:W1:Y:S01]  /*9980*/  LDC R89, c[0x0][0x248] ;  /* 0x00009200ff597b82 */ /* 0x000e620000000800 */
[----:B------:R-:W-:-:S07]  /*9990*/  IMAD R0, R76, 0x14d, RZ ;  /* 0x0000014d4c007824 */ /* 0x000fce00078e02ff */
[----:B------:R-:W1:Y:S01]  /*99a0*/  LDC R56, c[0x0][0x248] ;  /* 0x00009200ff387b82 */ /* 0x000e620000000800 */
[----:B------:R-:W-:Y:S01]  /*99b0*/  IADD3 R38, P1, R38, R120, RZ ;  /* 0x0000007826267210 */ /* 0x000fe20007f3e0ff */
[----:B------:R0:W4:Y:S01]  /*99c0*/  LDG.E.U16 R98, desc[UR4][R50.64] ;  /* 0x0000000432627981 */ /* 0x000122000c1e1500 */
[----:B------:R-:W-:-:S05]  /*99d0*/  LEA.HI.X.SX32 R35, R33, R121, 0x1, P0 ;  /* 0x0000007921237211 */ /* 0x000fca00000f0eff */
[----:B------:R-:W1:Y:S01]  /*99e0*/  LDC R75, c[0x0][0x248] ;  /* 0x00009200ff4b7b82 */ /* 0x000e620000000800 */
[----:B------:R-:W-:Y:S01]  /*99f0*/  IMAD R36, R74, 0x29c, RZ ;  /* 0x0000029c4a247824 */ /* 0x000fe200078e02ff */
[----:B------:R-:W-:-:S06]  /*9a00*/  LEA.HI.X.SX32 R39, R0, R121, 0x1, P1 ;  /* 0x0000007900277211 */ /* 0x000fcc00008f0eff */
[----:B------:R-:W1:Y:S08]  /*9a10*/  LDC R53, c[0x0][0x248] ;  /* 0x00009200ff357b82 */ /* 0x000e700000000800 */
[----:B------:R-:W1:Y:S01]  /*9a20*/  LDC R33, c[0x0][0x248] ;  /* 0x00009200ff217b82 */ /* 0x000e620000000800 */
[----:B------:R-:W-:Y:S01]  /*9a30*/  IADD3 R36, P2, R36, R120, RZ ;  /* 0x0000007824247210 */ /* 0x000fe20007f5e0ff */
[----:B------:R5:W4:Y:S01]  /*9a40*/  LDG.E.U16 R77, desc[UR4][R38.64] ;  /* 0x00000004264d7981 */ /* 0x000b22000c1e1500 */
[----:B0-----:R-:W-:-:S02]  /*9a50*/  IMAD R50, R49, 0x2a6, RZ ;  /* 0x000002a631327824 */ /* 0x001fc400078e02ff */
[----:B------:R-:W-:Y:S01]  /*9a60*/  LEA.HI.X.SX32 R37, R58, R121, 0x1, P2 ;  /* 0x000000793a257211 */ /* 0x000fe200010f0eff */
[----:B-----5:R-:W-:Y:S01]  /*9a70*/  IMAD R127, R127, 0x154, RZ ;  /* 0x000001547f7f7824 */ /* 0x020fe200078e02ff */
[----:B------:R-:W5:Y:S01]  /*9a80*/  LDG.E.U16 R40, desc[UR4][R34.64] ;  /* 0x0000000422287981 */ /* 0x000f62000c1e1500 */
[----:B------:R-:W0:Y:S01]  /*9a90*/  LDC R49, c[0x0][0x248] ;  /* 0x00009200ff317b82 */ /* 0x000e220000000800 */
[----:B------:R-:W-:Y:S02]  /*9aa0*/  IMAD R38, R52, 0x2a8, RZ ;  /* 0x000002a834267824 */ /* 0x000fe400078e02ff */
[----:B------:R1:W5:Y:S05]  /*9ab0*/  LDG.E.U16 R58, desc[UR4][R36.64] ;  /* 0x00000004243a7981 */ /* 0x00036a000c1e1500 */
[----:B------:R-:W0:Y:S01]  /*9ac0*/  LDC R54, c[0x0][0x248] ;  /* 0x00009200ff367b82 */ /* 0x000e220000000800 */
[----:B------:R-:W-:Y:S01]  /*9ad0*/  IADD3 R38, P1, R38, R120, RZ ;  /* 0x0000007826267210 */ /* 0x000fe20007f3e0ff */
[----:B-1----:R-:W-:-:S06]  /*9ae0*/  IMAD R0, R56, 0x153, RZ ;  /* 0x0000015338007824 */ /* 0x002fcc00078e02ff */
[----:B------:R-:W1:Y:S01]  /*9af0*/  LDC R93, c[0x0][0x248] ;  /* 0x00009200ff5d7b82 */ /* 0x000e620000000800 */
[----:B------:R-:W-:Y:S01]  /*9b00*/  IADD3 R50, P0, R50, R120, RZ ;  /* 0x0000007832327210 */ /* 0x000fe20007f1e0ff */
[----:B------:R-:W-:Y:S01]  /*9b10*/  IMAD R36, R89, 0x2aa, RZ ;  /* 0x000002aa59247824 */ /* 0x000fe200078e02ff */
[----:B------:R-:W-:-:S05]  /*9b20*/  LEA.HI.X.SX32 R39, R127, R121, 0x1, P1 ;  /* 0x000000797f277211 */ /* 0x000fca00008f0eff */
[----:B------:R-:W1:Y:S01]  /*9b30*/  LDC R55, c[0x0][0x248] ;  /* 0x00009200ff377b82 */ /* 0x000e620000000800 */
[----:B------:R-:W-:Y:S01]  /*9b40*/  IMAD R34, R75, 0x2ac, RZ ;  /* 0x000002ac4b227824 */ /* 0x000fe200078e02ff */
[----:B------:R-:W-:Y:S01]  /*9b50*/  LEA.HI.X.SX32 R51, R0, R121, 0x1, P0 ;  /* 0x0000007900337211 */ /* 0x000fe200000f0eff */
[----:B------:R-:W-:-:S05]  /*9b60*/  IMAD R0, R94, 0x155, RZ ;  /* 0x000001555e007824 */ /* 0x000fca00078e02ff */
[----:B------:R-:W1:Y:S01]  /*9b70*/  LDC R92, c[0x0][0x248] ;  /* 0x00009200ff5c7b82 */ /* 0x000e620000000800 */
[-C--:B------:R-:W-:Y:S01]  /*9b80*/  IADD3 R36, P0, R36, R120.reuse, RZ ;  /* 0x0000007824247210 */ /* 0x080fe20007f1e0ff */
[----:B------:R0:W5:Y:S01]  /*9b90*/  LDG.E.U16 R97, desc[UR4][R38.64] ;  /* 0x0000000426617981 */ /* 0x000162000c1e1500 */
[----:B------:R-:W-:-:S05]  /*9ba0*/  IADD3 R34, P2, R34, R120, RZ ;  /* 0x0000007822227210 */ /* 0x000fca0007f5e0ff */
[----:B------:R-:W3:Y:S01]  /*9bb0*/  LDC R52, c[0x0][0x248] ;  /* 0x00009200ff347b82 */ /* 0x000ee20000000800 */
[-C--:B------:R-:W-:Y:S01]  /*9bc0*/  LEA.HI.X.SX32 R37, R0, R121.reuse, 0x1, P0 ;  /* 0x0000007900257211 */ /* 0x080fe200000f0eff */
[----:B------:R-:W5:Y:S01]  /*9bd0*/  LDG.E.U16 R116, desc[UR4][R50.64] ;  /* 0x0000000432747981 */ /* 0x000f62000c1e1500 */
[----:B0-----:R-:W-:Y:S01]  /*9be0*/  IMAD R38, R33, 0x2ae, RZ ;  /* 0x000002ae21267824 */ /* 0x001fe200078e02ff */
[-C--:B------:R-:W-:Y:S01]  /*9bf0*/  LEA.HI.X.SX32 R35, R68, R121.reuse, 0x1, P2 ;  /* 0x0000007944237211 */ /* 0x080fe200010f0eff */
[----:B------:R-:W-:Y:S01]  /*9c00*/  IMAD R0, R53, 0x157, RZ ;  /* 0x0000015735007824 */ /* 0x000fe200078e02ff */
[----:B------:R0:W5:Y:S02]  /*9c10*/  LDG.E.U16 R76, desc[UR4][R36.64] ;  /* 0x00000004244c7981 */ /* 0x000164000c1e1500 */
[----:B------:R-:W3:Y:S01]  /*9c20*/  LDC R89, c[0x0][0x248] ;  /* 0x00009200ff597b82 */ /* 0x000ee20000000800 */
[----:B------:R-:W-:Y:S01]  /*9c30*/  IADD3 R38, P0, R38, R120, RZ ;  /* 0x0000007826267210 */ /* 0x000fe20007f1e0ff */
[----:B------:R1:W5:Y:S06]  /*9c40*/  LDG.E.U16 R57, desc[UR4][R34.64] ;  /* 0x0000000422397981 */ /* 0x00036c000c1e1500 */
[----:B------:R-:W3:Y:S01]  /*9c50*/  LDC R56, c[0x0][0x248] ;  /* 0x00009200ff387b82 */ /* 0x000ee20000000800 */
[----:B------:R-:W-:Y:S01]  /*9c60*/  LEA.HI.X.SX32 R39, R0, R121, 0x1, P0 ;  /* 0x0000007900277211 */ /* 0x000fe200000f0eff */
[----:B------:R-:W-:-:S06]  /*9c70*/  IMAD R0, R49, 0x15d, RZ ;  /* 0x0000015d31007824 */ /* 0x000fcc00078e02ff */
[----:B------:R-:W3:Y:S01]  /*9c80*/  LDC R127, c[0x0][0x248] ;  /* 0x00009200ff7f7b82 */ /* 0x000ee20000000800 */
[----:B0-----:R-:W-:Y:S01]  /*9c90*/  IMAD R36, R54, 0x2b8, RZ ;  /* 0x000002b836247824 */ /* 0x001fe200078e02ff */
[----:B------:R-:W5:Y:S01]  /*9ca0*/  LDG.E.U16 R39, desc[UR4][R38.64] ;  /* 0x0000000426277981 */ /* 0x000f62000c1e1500 */
[----:B-1----:R-:W-:-:S05]  /*9cb0*/  IMAD R34, R93, 0x2ba, RZ ;  /* 0x000002ba5d227824 */ /* 0x002fca00078e02ff */
[----:B------:R-:W0:Y:S01]  /*9cc0*/  LDC R74, c[0x0][0x248] ;  /* 0x00009200ff4a7b82 */ /* 0x000e220000000800 */
[----:B------:R-:W-:Y:S01]  /*9cd0*/  IMAD R50, R55, 0x2b6, RZ ;  /* 0x000002b637327824 */ /* 0x000fe200078e02ff */
[----:B------:R-:W-:-:S06]  /*9ce0*/  IADD3 R36, P2, R36, R120, RZ ;  /* 0x0000007824247210 */ /* 0x000fcc0007f5e0ff */
[----:B------:R-:W1:Y:S01]  /*9cf0*/  LDC R49, c[0x0][0x248] ;  /* 0x00009200ff317b82 */ /* 0x000e620000000800 */
[-C--:B------:R-:W-:Y:S01]  /*9d00*/  IADD3 R34, P0, R34, R120.reuse, RZ ;  /* 0x0000007822227210 */ /* 0x080fe20007f1e0ff */
[----:B------:R-:W-:Y:S01]  /*9d10*/  IMAD R33, R92, 0x15b, RZ ;  /* 0x0000015b5c217824 */ /* 0x000fe200078e02ff */
[----:B------:R-:W-:-:S05]  /*9d20*/  IADD3 R50, P1, R50, R120, RZ ;  /* 0x0000007832327210 */ /* 0x000fca0007f3e0ff */
[----:B------:R-:W1:Y:S01]  /*9d30*/  LDC R54, c[0x0][0x248] ;  /* 0x00009200ff367b82 */ /* 0x000e620000000800 */
[-C--:B------:R-:W-:Y:S01]  /*9d40*/  LEA.HI.X.SX32 R37, R69, R121.reuse, 0x1, P2 ;  /* 0x0000007945257211 */ /* 0x080fe200010f0eff */
[----:B---3--:R-:W-:Y:S01]  /*9d50*/  IMAD R52, R52, 0x2bc, RZ ;  /* 0x000002bc34347824 */ /* 0x008fe200078e02ff */
[-C--:B------:R-:W-:Y:S02]  /*9d60*/  LEA.HI.X.SX32 R35, R0, R121.reuse, 0x1, P0 ;  /* 0x0000007900237211 */ /* 0x080fe400000f0eff */
[----:B------:R-:W-:Y:S01]  /*9d70*/  LEA.HI.X.SX32 R51, R33, R121, 0x1, P1 ;  /* 0x0000007921337211 */ /* 0x000fe200008f0eff */
[----:B------:R3:W5:Y:S02]  /*9d80*/  LDG.E.U16 R96, desc[UR4][R36.64] ;  /* 0x0000000424607981 */ /* 0x000764000c1e1500 */
[----:B------:R-:W1:Y:S01]  /*9d90*/  LDC R69, c[0x0][0x248] ;  /* 0x00009200ff457b82 */ /* 0x000e620000000800 */
[----:B------:R-:W-:Y:S01]  /*9da0*/  IADD3 R52, P0, R52, R120, RZ ;  /* 0x0000007834347210 */ /* 0x000fe20007f1e0ff */
[----:B------:R3:W5:Y:S01]  /*9db0*/  LDG.E.U16 R75, desc[UR4][R34.64] ;  /* 0x00000004224b7981 */ /* 0x000762000c1e1500 */
[----:B------:R-:W-:-:S02]  /*9dc0*/  IMAD R127, R127, 0x164, RZ ;  /* 0x000001647f7f7824 */ /* 0x000fc400078e02ff */
[----:B------:R-:W-:Y:S01]  /*9dd0*/  LEA.HI.X.SX32 R53, R70, R121, 0x1, P0 ;  /* 0x0000007946357211 */ /* 0x000fe200000f0eff */
[----:B------:R0:W5:Y:S02]  /*9de0*/  LDG.E.U16 R115, desc[UR4][R50.64] ;  /* 0x0000000432737981 */ /* 0x000164000c1e1500 */
[----:B------:R-:W1:Y:S01]  /*9df0*/  LDC R68, c[0x0][0x248] ;  /* 0x00009200ff447b82 */ /* 0x000e620000000800 */
[----:B---3--:R-:W-:Y:S02]  /*9e00*/  IMAD R36, R89, 0x2c6, RZ ;  /* 0x000002c659247824 */ /* 0x008fe400078e02ff */
[----:B------:R-:W-:-:S05]  /*9e10*/  IMAD R34, R95, 0x2c8, RZ ;  /* 0x000002c85f227824 */ /* 0x000fca00078e02ff */
[----:B------:R-:W3:Y:S01]  /*9e20*/  LDC R55, c[0x0][0x248] ;  /* 0x00009200ff377b82 */ /* 0x000ee20000000800 */
[----:B0-----:R-:W-:Y:S01]  /*9e30*/  IMAD R50, R56, 0x2be, RZ ;  /* 0x000002be38327824 */ /* 0x001fe200078e02ff */
[-C--:B------:R-:W-:Y:S01]  /*9e40*/  IADD3 R34, P2, R34, R120.reuse, RZ ;  /* 0x0000007822227210 */ /* 0x080fe20007f5e0ff */
[----:B------:R-:W-:Y:S01]  /*9e50*/  IMAD R0, R74, 0x15f, RZ ;  /* 0x0000015f4a007824 */ /* 0x000fe200078e02ff */
[----:B------:R1:W5:Y:S04]  /*9e60*/  LDG.E.U16 R56, desc[UR4][R52.64] ;  /* 0x0000000434387981 */ /* 0x000368000c1e1500 */
[----:B------:R-:W0:Y:S01]  /*9e70*/  LDC R89, c[0x0][0x248] ;  /* 0x00009200ff597b82 */ /* 0x000e220000000800 */
[-C--:B------:R-:W-:Y:S01]  /*9e80*/  IADD3 R50, P1, R50, R120.reuse, RZ ;  /* 0x0000007832327210 */ /* 0x080fe20007f3e0ff */
[----:B------:R-:W-:Y:S01]  /*9e90*/  IMAD R33, R110, 0x163, RZ ;  /* 0x000001636e217824 */ /* 0x000fe200078e02ff */
[----:B------:R-:W-:-:S05]  /*9ea0*/  IADD3 R36, P0, R36, R120, RZ ;  /* 0x0000007824247210 */ /* 0x000fca0007f1e0ff */
[----:B------:R-:W0:Y:S01]  /*9eb0*/  LDC R94, c[0x0][0x248] ;  /* 0x00009200ff5e7b82 */ /* 0x000e220000000800 */
[-C--:B------:R-:W-:Y:S01]  /*9ec0*/  LEA.HI.X.SX32 R35, R127, R121.reuse, 0x1, P2 ;  /* 0x000000797f237211 */ /* 0x080fe200010f0eff */
[----:B-1----:R-:W-:Y:S01]  /*9ed0*/  IMAD R52, R49, 0x2ca, RZ ;  /* 0x000002ca31347824 */ /* 0x002fe200078e02ff */
[----:B------:R-:W-:Y:S01]  /*9ee0*/  LEA.HI.X.SX32 R51, R0, R121, 0x1, P1 ;  /* 0x0000007900337211 */ /* 0x000fe200008f0eff */
[----:B------:R-:W-:-:S04]  /*9ef0*/  IMAD R0, R54, 0x165, RZ ;  /* 0x0000016536007824 */ /* 0x000fc800078e02ff */
[----:B------:R-:W1:Y:S01]  /*9f00*/  LDC R92, c[0x0][0x248] ;  /* 0x00009200ff5c7b82 */ /* 0x000e620000000800 */
[----:B------:R-:W-:Y:S01]  /*9f10*/  LEA.HI.X.SX32 R37, R33, R121, 0x1, P0 ;  /* 0x0000007921257211 */ /* 0x000fe200000f0eff */
[----:B------:R3:W5:Y:S01]  /*9f20*/  LDG.E.U16 R95, desc[UR4][R34.64] ;  /* 0x00000004225f7981 */ /* 0x000762000c1e1500 */
[----:B------:R-:W-:-:S03]  /*9f30*/  IADD3 R52, P0, R52, R120, RZ ;  /* 0x0000007834347210 */ /* 0x000fc60007f1e0ff */
[----:B------:R3:W5:Y:S02]  /*9f40*/  LDG.E.U16 R114, desc[UR4][R36.64] ;  /* 0x0000000424727981 */ /* 0x000764000c1e1500 */
[----:B------:R-:W2:Y:S01]  /*9f50*/  LDC R110, c[0x0][0x248] ;  /* 0x00009200ff6e7b82 */ /* 0x000ea20000000800 */
[----:B------:R-:W-:Y:S01]  /*9f60*/  LEA.HI.X.SX32 R53, R0, R121, 0x1, P0 ;  /* 0x0000007900357211 */ /* 0x000fe200000f0eff */
[----:B------:R0:W5:Y:S01]  /*9f70*/  LDG.E.U16 R38, desc[UR4][R50.64] ;  /* 0x0000000432267981 */ /* 0x000162000c1e1500 */
[----:B---3--:R-:W-:-:S05]  /*9f80*/  IMAD R34, R108, 0x2d6, RZ ;  /* 0x000002d66c227824 */ /* 0x008fca00078e02ff */
[----:B------:R-:W3:Y:S01]  /*9f90*/  LDC R93, c[0x0][0x248] ;  /* 0x00009200ff5d7b82 */ /* 0x000ee20000000800 */
[----:B------:R-:W-:Y:S01]  /*9fa0*/  IMAD R0, R69, 0x16b, RZ ;  /* 0x0000016b45007824 */ /* 0x000fe200078e02ff */
[-C--:B------:R-:W-:Y:S01]  /*9fb0*/  IADD3 R34, P0, R34, R120.reuse, RZ ;  /* 0x0000007822227210 */ /* 0x080fe20007f1e0ff */
[----:B------:R-:W-:Y:S01]  /*9fc0*/  IMAD R36, R68, 0x2ce, RZ ;  /* 0x000002ce44247824 */ /* 0x000fe200078e02ff */
[----:B------:R-:W5:Y:S01]  /*9fd0*/  LDG.E.U16 R74, desc[UR4][R52.64] ;  /* 0x00000004344a7981 */ /* 0x000f62000c1e1500 */
[----:B0-----:R-:W-:Y:S01]  /*9fe0*/  IMAD R50, R55, 0x2cc, RZ ;  /* 0x000002cc37327824 */ /* 0x001fe200078e02ff */
[----:B------:R-:W-:Y:S01]  /*9ff0*/  LEA.HI.X.SX32 R35, R0, R121, 0x1, P0 ;  /* 0x0000007900237211 */ /* 0x000fe200000f0eff */
[----:B------:R-:W-:Y:S01]  /*a000*/  IMAD R68, R89, 0x2d8, RZ ;  /* 0x000002d859447824 */ /* 0x000fe200078e02ff */
[----:B------:R-:W0:Y:S01]  /*a010*/  LDC R70, c[0x0][0x248] ;  /* 0x00009200ff467b82 */ /* 0x000e220000000800 */
[----:B------:R-:W-:Y:S01]  /*a020*/  IMAD R33, R94, 0x167, RZ ;  /* 0x000001675e217824 */ /* 0x000fe200078e02ff */
[-C--:B------:R-:W-:Y:S01]  /*a030*/  IADD3 R36, P2, R36, R120.reuse, RZ ;  /* 0x0000007824247210 */ /* 0x080fe20007f5e0ff */
[----:B------:R1:W5:Y:S05]  /*a040*/  LDG.E.U16 R113, desc[UR4][R34.64] ;  /* 0x0000000422717981 */ /* 0x00036a000c1e1500 */
[----:B------:R-:W0:Y:S01]  /*a050*/  LDC R49, c[0x0][0x248] ;  /* 0x00009200ff317b82 */ /* 0x000e220000000800 */
[----:B------:R-:W-:-:S02]  /*a060*/  IADD3 R50, P1, R50, R120, RZ ;  /* 0x0000007832327210 */ /* 0x000fc40007f3e0ff */
[----:B------:R-:W-:-:S05]  /*a070*/  IADD3 R68, P0, R68, R120, RZ ;  /* 0x0000007844447210 */ /* 0x000fca0007f1e0ff */
[----:B------:R-:W0:Y:S01]  /*a080*/  LDC R108, c[0x0][0x248] ;  /* 0x00009200ff6c7b82 */ /* 0x000e220000000800 */
[----:B-1----:R-:W-:Y:S01]  /*a090*/  IMAD R34, R122, 0x2de, RZ ;  /* 0x000002de7a227824 */ /* 0x002fe200078e02ff */
[----:B------:R-:W-:Y:S01]  /*a0a0*/  LEA.HI.X.SX32 R37, R33, R121, 0x1, P2 ;  /* 0x0000007921257211 */ /* 0x000fe200010f0eff */
[----:B------:R-:W-:-:S05]  /*a0b0*/  IMAD R52, R92, 0x2da, RZ ;  /* 0x000002da5c347824 */ /* 0x000fca00078e02ff */
[----:B------:R-:W1:Y:S01]  /*a0c0*/  LDC R127, c[0x0][0x248] ;  /* 0x00009200ff7f7b82 */ /* 0x000e620000000800 */
[-C--:B------:R-:W-:Y:S01]  /*a0d0*/  LEA.HI.X.SX32 R51, R71, R121.reuse, 0x1, P1 ;  /* 0x0000007947337211 */ /* 0x080fe200008f0eff */
[----:B------:R-:W-:Y:S01]  /*a0e0*/  IMAD R33, R126, 0x16f, RZ ;  /* 0x0000016f7e217824 */ /* 0x000fe200078e02ff */
[-C--:B------:R-:W-:Y:S01]  /*a0f0*/  LEA.HI.X.SX32 R69, R73, R121.reuse, 0x1, P0 ;  /* 0x0000007949457211 */ /* 0x080fe200000f0eff */
[----:B--2---:R-:W-:Y:S01]  /*a100*/  IMAD R0, R110, 0x16d, RZ ;  /* 0x0000016d6e007824 */ /* 0x004fe200078e02ff */
[-C--:B------:R-:W-:Y:S01]  /*a110*/  IADD3 R34, P0, R34, R120.reuse, RZ ;  /* 0x0000007822227210 */ /* 0x080fe20007f1e0ff */
[----:B------:R3:W2:Y:S01]  /*a120*/  LDG.E.U16 R55, desc[UR4][R50.64] ;  /* 0x0000000432377981 */ /* 0x0006a2000c1e1500 */
[----:B------:R-:W-:Y:S01]  /*a130*/  IADD3 R52, P1, R52, R120, RZ ;  /* 0x0000007834347210 */ /* 0x000fe20007f3e0ff */
[----:B------:R-:W4:Y:S01]  /*a140*/  LDC R71, c[0x0][0x248] ;  /* 0x00009200ff477b82 */ /* 0x000f220000000800 */
[-C--:B------:R-:W-:Y:S01]  /*a150*/  LEA.HI.X.SX32 R35, R33, R121.reuse, 0x1, P0 ;  /* 0x0000007921237211 */ /* 0x080fe200000f0eff */
[----:B------:R-:W2:Y:S01]  /*a160*/  LDG.E.U16 R37, desc[UR4][R36.64] ;  /* 0x0000000424257981 */ /* 0x000ea2000c1e1500 */
[----:B------:R-:W-:-:S03]  /*a170*/  LEA.HI.X.SX32 R53, R0, R121, 0x1, P1 ;  /* 0x0000007900357211 */ /* 0x000fc600008f0eff */
[----:B------:R0:W2:Y:S01]  /*a180*/  LDG.E.U16 R94, desc[UR4][R68.64] ;  /* 0x00000004445e7981 */ /* 0x0000a2000c1e1500 */
[----:B---3--:R-:W-:Y:S01]  /*a190*/  IMAD R50, R93, 0x2dc, RZ ;  /* 0x000002dc5d327824 */ /* 0x008fe200078e02ff */
[----:B------:R-:W3:Y:S02]  /*a1a0*/  LDC R33, c[0x0][0x248] ;  /* 0x00009200ff217b82 */ /* 0x000ee40000000800 */
[----:B------:R0:W2:Y:S02]  /*a1b0*/  LDG.E.U16 R73, desc[UR4][R52.64] ;  /* 0x0000000434497981 */ /* 0x0000a4000c1e1500 */
[----:B------:R-:W-:Y:S02]  /*a1c0*/  IADD3 R50, P2, R50, R120, RZ ;  /* 0x0000007832327210 */ /* 0x000fe40007f5e0ff */
[----:B------:R0:W2:Y:S02]  /*a1d0*/  LDG.E.U16 R36, desc[UR4][R34.64] ;  /* 0x0000000422247981 */ /* 0x0000a4000c1e1500 */
[----:B------:R-:W3:Y:S01]  /*a1e0*/  LDC R122, c[0x0][0x248] ;  /* 0x00009200ff7a7b82 */ /* 0x000ee20000000800 */
[----:B------:R-:W-:Y:S01]  /*a1f0*/  LEA.HI.X.SX32 R51, R72, R121, 0x1, P2 ;  /* 0x0000007948337211 */ /* 0x000fe200010f0eff */
[----:B0-----:R-:W-:-:S02]  /*a200*/  IMAD R68, R49, 0x2e6, RZ ;  /* 0x000002e631447824 */ /* 0x001fc400078e02ff */
[----:B------:R-:W-:Y:S02]  /*a210*/  IMAD R52, R70, 0x2e8, RZ ;  /* 0x000002e846347824 */ /* 0x000fe400078e02ff */
[----:B------:R-:W-:Y:S01]  /*a220*/  IMAD R0, R108, 0x173, RZ ;  /* 0x000001736c007824 */ /* 0x000fe200078e02ff */
[----:B------:R0:W2:Y:S01]  /*a230*/  LDG.E.U16 R54, desc[UR4][R50.64] ;  /* 0x0000000432367981 */ /* 0x0000a2000c1e1500 */
[----:B------:R-:W-:Y:S01]  /*a240*/  IMAD R34, R111, 0x2ec, RZ ;  /* 0x000002ec6f227824 */ /* 0x000fe200078e02ff */
[----:B------:R-:W3:Y:S01]  /*a250*/  LDC R49, c[0x0][0x248] ;  /* 0x00009200ff317b82 */ /* 0x000ee20000000800 */
[----:B-1----:R-:W-:Y:S01]  /*a260*/  IMAD R127, R127, 0x174, RZ ;  /* 0x000001747f7f7824 */ /* 0x002fe200078e02ff */
[-C--:B------:R-:W-:Y:S02]  /*a270*/  IADD3 R52, P1, R52, R120.reuse, RZ ;  /* 0x0000007834347210 */ /* 0x080fe40007f3e0ff */
[----:B------:R-:W-:-:S04]  /*a280*/  IADD3 R68, P0, R68, R120, RZ ;  /* 0x0000007844447210 */ /* 0x000fc80007f1e0ff */
[----:B------:R-:W1:Y:S01]  /*a290*/  LDC R92, c[0x0][0x248] ;  /* 0x00009200ff5c7b82 */ /* 0x000e620000000800 */
[----:B------:R-:W-:Y:S01]  /*a2a0*/  IADD3 R34, P2, R34, R120, RZ ;  /* 0x0000007822227210 */ /* 0x000fe20007f5e0ff */
[----:B0-----:R-:W-:-:S06]  /*a2b0*/  IMAD R50, R112, 0x2ea, RZ ;  /* 0x000002ea70327824 */ /* 0x001fcc00078e02ff */
[----:B------:R-:W0:Y:S01]  /*a2c0*/  LDC R108, c[0x0][0x248] ;  /* 0x00009200ff6c7b82 */ /* 0x000e220000000800 */
[-C--:B------:R-:W-:Y:S02]  /*a2d0*/  LEA.HI.X.SX32 R53, R127, R121.reuse, 0x1, P1 ;  /* 0x000000797f357211 */ /* 0x080fe400008f0eff */
[-C--:B------:R-:W-:Y:S01]  /*a2e0*/  LEA.HI.X.SX32 R69, R0, R121.reuse, 0x1, P0 ;  /* 0x0000007900457211 */ /* 0x080fe200000f0eff */
[----:B------:R-:W-:Y:S01]  /*a2f0*/  IMAD R0, R123, 0x175, RZ ;  /* 0x000001757b007824 */ /* 0x000fe200078e02ff */
[-C--:B------:R-:W-:Y:S01]  /*a300*/  LEA.HI.X.SX32 R35, R90, R121.reuse, 0x1, P2 ;  /* 0x000000795a237211 */ /* 0x080fe200010f0eff */
[----:B------:R4:W2:Y:S02]  /*a310*/  LDG.E.U16 R93, desc[UR4][R52.64] ;  /* 0x00000004345d7981 */ /* 0x0008a4000c1e1500 */
[----:B------:R-:W0:Y:S01]  /*a320*/  LDC R110, c[0x0][0x248] ;  /* 0x00009200ff6e7b82 */ /* 0x000e220000000800 */
[----:B------:R-:W-:Y:S01]  /*a330*/  IADD3 R50, P0, R50, R120, RZ ;  /* 0x0000007832327210 */ /* 0x000fe20007f1e0ff */
[----:B------:R-:W2:Y:S06]  /*a340*/  LDG.E.U16 R112, desc[UR4][R68.64] ;  /* 0x0000000444707981 */ /* 0x000eac000c1e1500 */
[----:B------:R-:W0:Y:S01]  /*a350*/  LDC R89, c[0x0][0x248] ;  /* 0x00009200ff597b82 */ /* 0x000e220000000800 */
[----:B------:R3:W2:Y:S01]  /*a360*/  LDG.E.U16 R53, desc[UR4][R34.64] ;  /* 0x0000000422357981 */ /* 0x0006a2000c1e1500 */
[----:B------:R-:W-:Y:S01]  /*a370*/  LEA.HI.X.SX32 R51, R0, R121, 0x1, P0 ;  /* 0x0000007900337211 */ /* 0x000fe200000f0eff */
[----:B----4-:R-:W-:-:S04]  /*a380*/  IMAD R0, R71, 0x177, RZ ;  /* 0x0000017747007824 */ /* 0x010fc800078e02ff */
[----:B------:R4:W2:Y:S01]  /*a390*/  LDG.E.U16 R72, desc[UR4][R50.64] ;  /* 0x0000000432487981 */ /* 0x0008a2000c1e1500 */
[----:B------:R-:W0:Y:S01]  /*a3a0*/  LDC R52, c[0x0][0x248] ;  /* 0x00009200ff347b82 */ /* 0x000e220000000800 */
[----:B---3--:R-:W-:-:S07]  /*a3b0*/  IMAD R34, R33, 0x2ee, RZ ;  /* 0x000002ee21227824 */ /* 0x008fce00078e02ff */
[----:B------:R-:W3:Y:S01]  /*a3c0*/  LDC R90, c[0x0][0x248] ;  /* 0x00009200ff5a7b82 */ /* 0x000ee20000000800 */
[----:B------:R-:W-:Y:S01]  /*a3d0*/  IADD3 R34, P0, R34, R120, RZ ;  /* 0x0000007822227210 */ /* 0x000fe20007f1e0ff */
[----:B----4-:R-:W-:-:S03]  /*a3e0*/  IMAD R50, R122, 0x2fa, RZ ;  /* 0x000002fa7a327824 */ /* 0x010fc600078e02ff */
[----:B------:R-:W-:-:S03]  /*a3f0*/  LEA.HI.X.SX32 R35, R0, R121, 0x1, P0 ;  /* 0x0000007900237211 */ /* 0x000fc600000f0eff */
[----:B------:R-:W4:Y:S01]  /*a400*/  LDC R127, c[0x0][0x248] ;  /* 0x00009200ff7f7b82 */ /* 0x000f220000000800 */
[----:B------:R-:W-:Y:S01]  /*a410*/  IMAD R0, R49, 0x17d, RZ ;  /* 0x0000017d31007824 */ /* 0x000fe200078e02ff */
[----:B------:R-:W-:Y:S01]  /*a420*/  IADD3 R50, P0, R50, R120, RZ ;  /* 0x0000007832327210 */ /* 0x000fe20007f1e0ff */
[----:B-1----:R-:W-:Y:S01]  /*a430*/  IMAD R70, R92, 0x2f6, RZ ;  /* 0x000002f65c467824 */ /* 0x002fe200078e02ff */
[----:B------:R-:W2:Y:S01]  /*a440*/  LDG.E.U16 R35, desc[UR4][R34.64] ;  /* 0x0000000422237981 */ /* 0x000ea2000c1e1500 */
[----:B0-----:R-:W-:-:S03]  /*a450*/  IMAD R108, R108, 0x2fc, RZ ;  /* 0x000002fc6c6c7824 */ /* 0x001fc600078e02ff */
[----:B------:R-:W0:Y:S01]  /*a460*/  LDC R126, c[0x0][0x248] ;  /* 0x00009200ff7e7b82 */ /* 0x000e220000000800 */
[----:B------:R-:W-:Y:S01]  /*a470*/  IMAD R33, R110, 0x17b, RZ ;  /* 0x0000017b6e217824 */ /* 0x000fe200078e02ff */
[-C--:B------:R-:W-:Y:S01]  /*a480*/  LEA.HI.X.SX32 R51, R0, R121.reuse, 0x1, P0 ;  /* 0x0000007900337211 */ /* 0x080fe200000f0eff */
[----:B------:R-:W-:Y:S01]  /*a490*/  IMAD R68, R89, 0x2f8, RZ ;  /* 0x000002f859447824 */ /* 0x000fe200078e02ff */
[-C--:B------:R-:W-:Y:S02]  /*a4a0*/  IADD3 R70, P1, R70, R120.reuse, RZ ;  /* 0x0000007846467210 */ /* 0x080fe40007f3e0ff */
[----:B------:R-:W-:Y:S02]  /*a4b0*/  IADD3 R108, P0, R108, R120, RZ ;  /* 0x000000786c6c7210 */ /* 0x000fe40007f1e0ff */
[----:B------:R-:W1:Y:S01]  /*a4c0*/  LDC R122, c[0x0][0x248] ;  /* 0x00009200ff7a7b82 */ /* 0x000e620000000800 */
[-C--:B------:R-:W-:Y:S02]  /*a4d0*/  LEA.HI.X.SX32 R71, R33, R121.reuse, 0x1, P1 ;  /* 0x0000007921477211 */ /* 0x080fe400008f0eff */
[----:B------:R-:W-:-:S05]  /*a4e0*/  LEA.HI.X.SX32 R109, R109, R121, 0x1, P0 ;  /* 0x000000796d6d7211 */ /* 0x000fca00000f0eff */
[----:B------:R-:W1:Y:S01]  /*a4f0*/  LDC R89, c[0x0][0x248] ;  /* 0x00009200ff597b82 */ /* 0x000e620000000800 */
[----:B------:R-:W-:Y:S01]  /*a500*/  IADD3 R68, P2, R68, R120, RZ ;  /* 0x0000007844447210 */ /* 0x000fe20007f5e0ff */
[----:B------:R-:W-:Y:S01]  /*a510*/  IMAD R33, R52, 0x17f, RZ ;  /* 0x0000017f34217824 */ /* 0x000fe200078e02ff */
[----:B------:R4:W2:Y:S01]  /*a520*/  LDG.E.U16 R111, desc[UR4][R70.64] ;  /* 0x00000004466f7981 */ /* 0x0008a2000c1e1500 */
[----:B---3--:R-:W-:-:S03]  /*a530*/  IMAD R90, R90, 0x2fe, RZ ;  /* 0x000002fe5a5a7824 */ /* 0x008fc600078e02ff */
[----:B------:R-:W3:Y:S01]  /*a540*/  LDG.E.U16 R52, desc[UR4][R108.64] ;  /* 0x000000046c347981 */ /* 0x000ee2000c1e1500 */
[----:B------:R-:W1:Y:S01]  /*a550*/  LDC R49, c[0x0][0x248] ;  /* 0x00009200ff317b82 */ /* 0x000e620000000800 */
[----:B------:R-:W-:-:S07]  /*a560*/  LEA.HI.X.SX32 R69, R91, R121, 0x1, P2 ;  /* 0x000000795b457211 */ /* 0x000fce00010f0eff */
[----:B------:R-:W1:Y:S01]  /*a570*/  LDC R123, c[0x0][0x248] ;  /* 0x00009200ff7b7b82 */ /* 0x000e620000000800 */
[----:B------:R0:W3:Y:S01]  /*a580*/  LDG.E.U16 R71, desc[UR4][R50.64] ;  /* 0x0000000432477981 */ /* 0x0000e2000c1e1500 */
[----:B------:R-:W-:-:S03]  /*a590*/  IADD3 R90, P1, R90, R120, RZ ;  /* 0x000000785a5a7210 */ /* 0x000fc60007f3e0ff */
[----:B------:R0:W3:Y:S03]  /*a5a0*/  LDG.E.U16 R92, desc[UR4][R68.64] ;  /* 0x00000004445c7981 */ /* 0x0000e6000c1e1500 */
[----:B----4-:R-:W4:Y:S01]  /*a5b0*/  LDC R70, c[0x0][0x248] ;  /* 0x00009200ff467b82 */ /* 0x010f220000000800 */
[----:B0-----:R-:W-:-:S07]  /*a5c0*/  IMAD R50, R127, 0x308, RZ ;  /* 0x000003087f327824 */ /* 0x001fce00078e02ff */
[----:B------:R-:W0:Y:S01]  /*a5d0*/  LDC R109, c[0x0][0x248] ;  /* 0x00009200ff6d7b82 */ /* 0x000e220000000800 */
[----:B------:R-:W-:Y:S01]  /*a5e0*/  IMAD R68, R126, 0x306, RZ ;  /* 0x000003067e447824 */ /* 0x000fe200078e02ff */
[----:B------:R-:W-:Y:S02]  /*a5f0*/  LEA.HI.X.SX32 R91, R33, R121, 0x1, P1 ;  /* 0x00000079215b7211 */ /* 0x000fe400008f0eff */
[----:B------:R-:W-:Y:S01]  /*a600*/  IADD3 R50, P2, R50, R120, RZ ;  /* 0x0000007832327210 */ /* 0x000fe20007f5e0ff */
[----:B------:R-:W-:-:S03]  /*a610*/  IMAD R0, R131, 0x183, RZ ;  /* 0x0000018383007824 */ /* 0x000fc600078e02ff */
[----:B------:R-:W4:Y:S01]  /*a620*/  LDC R126, c[0x0][0x248] ;  /* 0x00009200ff7e7b82 */ /* 0x000f220000000800 */
[----:B------:R-:W-:Y:S01]  /*a630*/  IADD3 R68, P0, R68, R120, RZ ;  /* 0x0000007844447210 */ /* 0x000fe20007f1e0ff */
[----:B------:R1:W3:Y:S01]  /*a640*/  LDG.E.U16 R34, desc[UR4][R90.64] ;  /* 0x000000045a227981 */ /* 0x0002e2000c1e1500 */
[----:B------:R-:W-:Y:S01]  /*a650*/  LEA.HI.X.SX32 R51, R132, R121, 0x1, P2 ;  /* 0x0000007984337211 */ /* 0x000fe200010f0eff */
[----:B-1----:R-:W-:-:S04]  /*a660*/  IMAD R122, R122, 0x30a, RZ ;  /* 0x0000030a7a7a7824 */ /* 0x002fc800078e02ff */
[----:B------:R-:W1:Y:S01]  /*a670*/  LDC R127, c[0x0][0x248] ;  /* 0x00009200ff7f7b82 */ /* 0x000e620000000800 */
[----:B------:R-:W-:Y:S01]  /*a680*/  IMAD R108, R89, 0x30e, RZ ;  /* 0x0000030e596c7824 */ /* 0x000fe200078e02ff */
[----:B------:R-:W-:Y:S01]  /*a690*/  LEA.HI.X.SX32 R69, R0, R121, 0x1, P0 ;  /* 0x0000007900457211 */ /* 0x000fe200000f0eff */
[----:B------:R-:W-:-:S05]  /*a6a0*/  IMAD R0, R49, 0x185, RZ ;  /* 0x0000018531007824 */ /* 0x000fca00078e02ff */
[----:B------:R-:W1:Y:S01]  /*a6b0*/  LDC R90, c[0x0][0x248] ;  /* 0x00009200ff5a7b82 */ /* 0x000e620000000800 */
[----:B------:R-:W-:Y:S01]  /*a6c0*/  IADD3 R122, P0, R122, R120, RZ ;  /* 0x000000787a7a7210 */ /* 0x000fe20007f1e0ff */
[----:B------:R-:W-:-:S06]  /*a6d0*/  IMAD R33, R123, 0x187, RZ ;  /* 0x000001877b217824 */ /* 0x000fcc00078e02ff */
[----:B------:R-:W1:Y:S01]  /*a6e0*/  LDC R132, c[0x0][0x248] ;  /* 0x00009200ff847b82 */ /* 0x000e620000000800 */
[----:B------:R-:W-:Y:S01]  /*a6f0*/  IADD3 R108, P2, R108, R120, RZ ;  /* 0x000000786c6c7210 */ /* 0x000fe20007f5e0ff */
[----:B------:R0:W3:Y:S01]  /*a700*/  LDG.E.U16 R110, desc[UR4][R68.64] ;  /* 0x00000004446e7981 */ /* 0x0000e2000c1e1500 */
[----:B------:R-:W-:-:S05]  /*a710*/  LEA.HI.X.SX32 R123, R0, R121, 0x1, P0 ;  /* 0x00000079007b7211 */ /* 0x000fca00000f0eff */
[----:B------:R-:W5:Y:S01]  /*a720*/  LDC R131, c[0x0][0x248] ;  /* 0x00009200ff837b82 */ /* 0x000f620000000800 */
[----:B------:R4:W3:Y:S01]  /*a730*/  LDG.E.U16 R91, desc[UR4][R50.64] ;  /* 0x00000004325b7981 */ /* 0x0008e2000c1e1500 */
[----:B0-----:R-:W-:Y:S02]  /*a740*/  IMAD R0, R109, 0x18b, RZ ;  /* 0x0000018b6d007824 */ /* 0x001fe400078e02ff */
[----:B------:R-:W-:-:S04]  /*a750*/  IMAD R68, R129, 0x316, RZ ;  /* 0x0000031681447824 */ /* 0x000fc800078e02ff */
[----:B------:R-:W0:Y:S01]  /*a760*/  LDC R89, c[0x0][0x248] ;  /* 0x00009200ff597b82 */ /* 0x000e220000000800 */
[-C--:B------:R-:W-:Y:S01]  /*a770*/  LEA.HI.X.SX32 R109, R33, R121.reuse, 0x1, P2 ;  /* 0x00000079216d7211 */ /* 0x080fe200010f0eff */
[----:B----4-:R-:W-:Y:S01]  /*a780*/  IMAD R50, R70, 0x30c, RZ ;  /* 0x0000030c46327824 */ /* 0x010fe200078e02ff */
[-C--:B------:R-:W-:Y:S01]  /*a790*/  IADD3 R68, P0, R68, R120.reuse, RZ ;  /* 0x0000007844447210 */ /* 0x080fe20007f1e0ff */
[----:B------:R-:W-:Y:S02]  /*a7a0*/  IMAD R126, R126, 0x318, RZ ;  /* 0x000003187e7e7824 */ /* 0x000fe400078e02ff */
[----:B------:R4:W3:Y:S02]  /*a7b0*/  LDG.E.U16 R33, desc[UR4][R108.64] ;  /* 0x000000046c217981 */ /* 0x0008e4000c1e1500 */
[----:B------:R-:W0:Y:S01]  /*a7c0*/  LDC R129, c[0x0][0x248] ;  /* 0x00009200ff817b82 */ /* 0x000e220000000800 */
[----:B------:R-:W-:Y:S01]  /*a7d0*/  IADD3 R50, P1, R50, R120, RZ ;  /* 0x0000007832327210 */ /* 0x000fe20007f3e0ff */
[----:B------:R1:W3:Y:S01]  /*a7e0*/  LDG.E.U16 R70, desc[UR4][R122.64] ;  /* 0x000000047a467981 */ /* 0x0002e2000c1e1500 */
[----:B------:R-:W-:-:S02]  /*a7f0*/  LEA.HI.X.SX32 R69, R0, R121, 0x1, P0 ;  /* 0x0000007900457211 */ /* 0x000fc400000f0eff */
[----:B------:R-:W-:-:S03]  /*a800*/  LEA.HI.X.SX32 R51, R124, R121, 0x1, P1 ;  /* 0x000000797c337211 */ /* 0x000fc600008f0eff */
[----:B----4-:R-:W4:Y:S01]  /*a810*/  LDC R108, c[0x0][0x248] ;  /* 0x00009200ff6c7b82 */ /* 0x010f220000000800 */
[----:B-1----:R-:W-:Y:S01]  /*a820*/  IMAD R124, R127, 0x31c, RZ ;  /* 0x0000031c7f7c7824 */ /* 0x002fe200078e02ff */
[----:B------:R1:W3:Y:S01]  /*a830*/  LDG.E.U16 R109, desc[UR4][R68.64] ;  /* 0x00000004446d7981 */ /* 0x0002e2000c1e1500 */
[-C--:B------:R-:W-:Y:S01]  /*a840*/  IADD3 R126, P0, R126, R120.reuse, RZ ;  /* 0x000000787e7e7210 */ /* 0x080fe20007f1e0ff */
[----:B------:R-:W-:Y:S02]  /*a850*/  IMAD R122, R132, 0x31e, RZ ;  /* 0x0000031e847a7824 */ /* 0x000fe400078e02ff */
[-C--:B------:R-:W-:Y:S01]  /*a860*/  IADD3 R124, P2, R124, R120.reuse, RZ ;  /* 0x000000787c7c7210 */ /* 0x080fe20007f5e0ff */
[----:B-----5:R-:W-:Y:S01]  /*a870*/  IMAD R49, R131, 0x18d, RZ ;  /* 0x0000018d83317824 */ /* 0x020fe200078e02ff */
[-C--:B------:R-:W-:Y:S01]  /*a880*/  LEA.HI.X.SX32 R127, R125, R121.reuse, 0x1, P0 ;  /* 0x000000797d7f7211 */ /* 0x080fe200000f0eff */
[----:B------:R-:W-:Y:S01]  /*a890*/  IMAD R0, R137, 0x18f, RZ ;  /* 0x0000018f89007824 */ /* 0x000fe200078e02ff */
[----:B------:R-:W5:Y:S01]  /*a8a0*/  LDG.E.U16 R51, desc[UR4][R50.64] ;  /* 0x0000000432337981 */ /* 0x000f62000c1e1500 */
[----:B------:R-:W2:Y:S01]  /*a8b0*/  LDC R175, c[0x0][0x248] ;  /* 0x00009200ffaf7b82 */ /* 0x000ea20000000800 */
[----:B-1----:R-:W-:Y:S01]  /*a8c0*/  IMAD R68, R90, 0x31a, RZ ;  /* 0x0000031a5a447824 */ /* 0x002fe200078e02ff */
[----:B------:R-:W-:Y:S01]  /*a8d0*/  LEA.HI.X.SX32 R125, R128, R121, 0x1, P2 ;  /* 0x00000079807d7211 */ /* 0x000fe200010f0eff */
[----:B0-----:R-:W-:Y:S01]  /*a8e0*/  IMAD R128, R89, 0x326, RZ ;  /* 0x0000032659807824 */ /* 0x001fe200078e02ff */
[-C--:B------:R-:W-:Y:S01]  /*a8f0*/  IADD3 R122, P0, R122, R120.reuse, RZ ;  /* 0x000000787a7a7210 */ /* 0x080fe20007f1e0ff */
[----:B------:R4:W5:Y:S01]  /*a900*/  LDG.E.U16 R90, desc[UR4][R126.64] ;  /* 0x000000047e5a7981 */ /* 0x000962000c1e1500 */
[----:B------:R-:W-:-:S02]  /*a910*/  IADD3 R68, P1, R68, R120, RZ ;  /* 0x0000007844447210 */ /* 0x000fc40007f3e0ff */
[-C--:B------:R-:W-:Y:S01]  /*a920*/  LEA.HI.X.SX32 R123, R0, R121.reuse, 0x1, P0 ;  /* 0x00000079007b7211 */ /* 0x080fe200000f0eff */
[----:B------:R-:W0:Y:S01]  /*a930*/  LDC R131, c[0x0][0x248] ;  /* 0x00009200ff837b82 */ /* 0x000e220000000800 */
[-C--:B------:R-:W-:Y:S01]  /*a940*/  LEA.HI.X.SX32 R69, R49, R121.reuse, 0x1, P1 ;  /* 0x0000007931457211 */ /* 0x080fe200008f0eff */
[----:B------:R-:W-:Y:S01]  /*a950*/  IMAD R49, R129, 0x193, RZ ;  /* 0x0000019381317824 */ /* 0x000fe200078e02ff */
[-C--:B------:R-:W-:Y:S01]  /*a960*/  IADD3 R128, P0, R128, R120.reuse, RZ ;  /* 0x0000007880807210 */ /* 0x080fe20007f1e0ff */
[----:B------:R1:W5:Y:S03]  /*a970*/  LDG.E.U16 R0, desc[UR4][R122.64] ;  /* 0x000000047a007981 */ /* 0x000366000c1e1500 */
[-C--:B------:R-:W-:Y:S01]  /*a980*/  LEA.HI.X.SX32 R129, R49, R121.reuse, 0x1, P0 ;  /* 0x0000007931817211 */ /* 0x080fe200000f0eff */
[----:B------:R-:W0:Y:S01]  /*a990*/  LDC R132, c[0x0][0x248] ;  /* 0x00009200ff847b82 */ /* 0x000e220000000800 */
[----:B----4-:R-:W-:Y:S01]  /*a9a0*/  IMAD R126, R108, 0x328, RZ ;  /* 0x000003286c7e7824 */ /* 0x010fe200078e02ff */
[----:B------:R-:W4:Y:S04]  /*a9b0*/  LDG.E.U16 R50, desc[UR4][R124.64] ;  /* 0x000000047c327981 */ /* 0x000f28000c1e1500 */
[----:B------:R1:W5:Y:S02]  /*a9c0*/  LDG.E.U16 R108, desc[UR4][R128.64] ;  /* 0x00000004806c7981 */ /* 0x000364000c1e1500 */
[----:B------:R-:W0:Y:S01]  /*a9d0*/  LDC R137, c[0x0][0x248] ;  /* 0x00009200ff897b82 */ /* 0x000e220000000800 */
[-C--:B------:R-:W-:Y:S01]  /*a9e0*/  IADD3 R126, P1, R126, R120.reuse, RZ ;  /* 0x000000787e7e7210 */ /* 0x080fe20007f3e0ff */
[----:B-1----:R-:W-:Y:S01]  /*a9f0*/  IMAD R122, R141, 0x32c, RZ ;  /* 0x0000032c8d7a7824 */ /* 0x002fe200078e02ff */
[----:B------:R-:W4:Y:S05]  /*aa00*/  LDG.E.U16 R69, desc[UR4][R68.64] ;  /* 0x0000000444457981 */ /* 0x000f2a000c1e1500 */
[----:B------:R-:W1:Y:S01]  /*aa10*/  LDC R128, c[0x0][0x248] ;  /* 0x00009200ff807b82 */ /* 0x000e620000000800 */
[----:B------:R-:W-:Y:S01]  /*aa20*/  LEA.HI.X.SX32 R127, R249, R121, 0x1, P1 ;  /* 0x00000079f97f7211 */ /* 0x000fe200008f0eff */
[----:B------:R-:W-:Y:S01]  /*aa30*/  IMAD R124, R145, 0x32a, RZ ;  /* 0x0000032a917c7824 */ /* 0x000fe200078e02ff */
[----:B------:R-:W-:Y:S01]  /*aa40*/  IADD3 R122, P2, R122, R120, RZ ;  /* 0x000000787a7a7210 */ /* 0x000fe20007f5e0ff */
[----:B------:R-:W-:-:S02]  /*aa50*/  IMAD R49, R155, 0x195, RZ ;  /* 0x000001959b317824 */ /* 0x000fc400078e02ff */
[----:B------:R0:W4:Y:S01]  /*aa60*/  LDG.E.U16 R89, desc[UR4][R126.64] ;  /* 0x000000047e597981 */ /* 0x000122000c1e1500 */
[----:B------:R-:W-:Y:S01]  /*aa70*/  IADD3 R124, P0, R124, R120, RZ ;  /* 0x000000787c7c7210 */ /* 0x000fe20007f1e0ff */
[----:B------:R-:W1:Y:S01]  /*aa80*/  LDC R141, c[0x0][0x248] ;  /* 0x00009200ff8d7b82 */ /* 0x000e620000000800 */
[-C--:B------:R-:W-:Y:S01]  /*aa90*/  LEA.HI.X.SX32 R123, R130, R121.reuse, 0x1, P2 ;  /* 0x00000079827b7211 */ /* 0x080fe200010f0eff */
[----:B0-----:R-:W-:Y:S01]  /*aaa0*/  IMAD R130, R131, 0x32e, RZ ;  /* 0x0000032e83827824 */ /* 0x001fe200078e02ff */
[----:B------:R-:W-:-:S03]  /*aab0*/  LEA.HI.X.SX32 R125, R49, R121, 0x1, P0 ;  /* 0x00000079317d7211 */ /* 0x000fc600000f0eff */
[----:B------:R0:W4:Y:S02]  /*aac0*/  LDG.E.U16 R49, desc[UR4][R122.64] ;  /* 0x000000047a317981 */ /* 0x000124000c1e1500 */
[----:B------:R-:W1:Y:S01]  /*aad0*/  LDC R126, c[0x0][0x248] ;  /* 0x00009200ff7e7b82 */ /* 0x000e620000000800 */
[----:B------:R-:W-:Y:S01]  /*aae0*/  IADD3 R130, P0, R130, R120, RZ ;  /* 0x0000007882827210 */ /* 0x000fe20007f1e0ff */
[----:B------:R1:W4:Y:S06]  /*aaf0*/  LDG.E.U16 R68, desc[UR4][R124.64] ;  /* 0x000000047c447981 */ /* 0x00032c000c1e1500 */
[----:B------:R-:W1:Y:S01]  /*ab00*/  LDC R127, c[0x0][0x248] ;  /* 0x00009200ff7f7b82 */ /* 0x000e620000000800 */
[----:B0-----:R-:W-:-:S02]  /*ab10*/  IMAD R123, R132, 0x197, RZ ;  /* 0x00000197847b7824 */ /* 0x001fc400078e02ff */
[----:B------:R-:W-:Y:S02]  /*ab20*/  IMAD R132, R137, 0x338, RZ ;  /* 0x0000033889847824 */ /* 0x000fe400078e02ff */
[----:B------:R-:W-:-:S03]  /*ab30*/  IMAD R122, R149, 0x33a, RZ ;  /* 0x0000033a957a7824 */ /* 0x000fc600078e02ff */
[----:B------:R-:W0:Y:S01]  /*ab40*/  LDC R129, c[0x0][0x248] ;  /* 0x00009200ff817b82 */ /* 0x000e220000000800 */
[----:B------:R-:W-:Y:S01]  /*ab50*/  LEA.HI.X.SX32 R131, R123, R121, 0x1, P0 ;  /* 0x000000797b837211 */ /* 0x000fe200000f0eff */
[----:B-1----:R-:W-:Y:S01]  /*ab60*/  IMAD R123, R128, 0x19d, RZ ;  /* 0x0000019d807b7824 */ /* 0x002fe200078e02ff */
[----:B------:R-:W-:Y:S01]  /*ab70*/  IADD3 R132, P2, R132, R120, RZ ;  /* 0x0000007884847210 */ /* 0x000fe20007f5e0ff */
[----:B------:R-:W-:-:S04]  /*ab80*/  IMAD R124, R139, 0x336, RZ ;  /* 0x000003368b7c7824 */ /* 0x000fc800078e02ff */
[----:B------:R-:W1:Y:S01]  /*ab90*/  LDC R249, c[0x0][0x248] ;  /* 0x00009200fff97b82 */ /* 0x000e620000000800 */
[----:B------:R-:W-:Y:S01]  /*aba0*/  IADD3 R122, P0, R122, R120, RZ ;  /* 0x000000787a7a7210 */ /* 0x000fe20007f1e0ff */
[----:B------:R-:W-:Y:S01]  /*abb0*/  IMAD R125, R147, 0x19b, RZ ;  /* 0x0000019b937d7824 */ /* 0x000fe200078e02ff */
[-C--:B------:R-:W-:Y:S01]  /*abc0*/  LEA.HI.X.SX32 R133, R133, R121.reuse, 0x1, P2 ;  /* 0x0000007985857211 */ /* 0x080fe200010f0eff */
[----:B------:R-:W4:Y:S01]  /*abd0*/  LDG.E.U16 R130, desc[UR4][R130.64] ;  /* 0x0000000482827981 */ /* 0x000f22000c1e1500 */
[----:B------:R-:W-:-:S03]  /*abe0*/  LEA.HI.X.SX32 R123, R123, R121, 0x1, P0 ;  /* 0x000000797b7b7211 */ /* 0x000fc600000f0eff */
[----:B------:R-:W1:Y:S01]  /*abf0*/  LDC R145, c[0x0][0x248] ;  /* 0x00009200ff917b82 */ /* 0x000e620000000800 */
[----:B------:R-:W-:Y:S01]  /*ac00*/  IADD3 R124, P1, R124, R120, RZ ;  /* 0x000000787c7c7210 */ /* 0x000fe20007f3e0ff */
[----:B------:R-:W4:Y:S01]  /*ac10*/  LDG.E.U16 R132, desc[UR4][R132.64] ;  /* 0x0000000484847981 */ /* 0x000f22000c1e1500 */
[----:B------:R-:W-:Y:S02]  /*ac20*/  IMAD R128, R157, 0x348, RZ ;  /* 0x000003489d807824 */ /* 0x000fe400078e02ff */
[----:B------:R-:W-:-:S03]  /*ac30*/  LEA.HI.X.SX32 R125, R125, R121, 0x1, P1 ;  /* 0x000000797d7d7211 */ /* 0x000fc600008f0eff */
[----:B------:R-:W1:Y:S02]  /*ac40*/  LDC R147, c[0x0][0x248] ;  /* 0x00009200ff937b82 */ /* 0x000e640000000800 */
[----:B------:R-:W4:Y:S04]  /*ac50*/  LDG.E.U16 R131, desc[UR4][R124.64] ;  /* 0x000000047c837981 */ /* 0x000f28000c1e1500 */
[----:B------:R0:W4:Y:S02]  /*ac60*/  LDG.E.U16 R133, desc[UR4][R122.64] ;  /* 0x000000047a857981 */ /* 0x000124000c1e1500 */
[----:B------:R-:W2:Y:S08]  /*ac70*/  LDC R149, c[0x0][0x248] ;  /* 0x00009200ff957b82 */ /* 0x000eb00000000800 */
[----:B------:R-:W2:Y:S01]  /*ac80*/  LDC R155, c[0x0][0x248] ;  /* 0x00009200ff9b7b82 */ /* 0x000ea20000000800 */
[----:B0-----:R-:W-:-:S02]  /*ac90*/  IMAD R122, R126, 0x33c, RZ ;  /* 0x0000033c7e7a7824 */ /* 0x001fc400078e02ff */
[----:B------:R-:W-:-:S05]  /*aca0*/  IMAD R124, R127, 0x33e, RZ ;  /* 0x0000033e7f7c7824 */ /* 0x000fca00078e02ff */
[----:B------:R-:W0:Y:S01]  /*acb0*/  LDC R157, c[0x0][0x248] ;  /* 0x00009200ff9d7b82 */ /* 0x000e220000000800 */
[-C--:B------:R-:W-:Y:S01]  /*acc0*/  IADD3 R122, P0, R122, R120.reuse, RZ ;  /* 0x000000787a7a7210 */ /* 0x080fe20007f1e0ff */
[----:B------:R-:W-:Y:S01]  /*acd0*/  IMAD R126, R141, 0x346, RZ ;  /* 0x000003468d7e7824 */ /* 0x000fe200078e02ff */
[-C--:B------:R-:W-:Y:S01]  /*ace0*/  IADD3 R124, P1, R124, R120.reuse, RZ ;  /* 0x000000787c7c7210 */ /* 0x080fe20007f3e0ff */
[----:B------:R-:W-:Y:S01]  /*acf0*/  IMAD R125, R129, 0x19f, RZ ;  /* 0x0000019f817d7824 */ /* 0x000fe200078e02ff */
[-C--:B------:R-:W-:Y:S01]  /*ad00*/  LEA.HI.X.SX32 R123, R135, R121.reuse, 0x1, P0 ;  /* 0x00000079877b7211 */ /* 0x080fe200000f0eff */
[----:B------:R-:W-:Y:S01]  /*ad10*/  IMAD R127, R165, 0x1a3, RZ ;  /* 0x000001a3a57f7824 */ /* 0x000fe200078e02ff */
[-C--:B------:R-:W-:Y:S01]  /*ad20*/  IADD3 R126, P0, R126, R120.reuse, RZ ;  /* 0x000000787e7e7210 */ /* 0x080fe20007f1e0ff */
[----:B-1----:R-:W-:Y:S01]  /*ad30*/  IMAD R249, R249, 0x1a4, RZ ;  /* 0x000001a4f9f97824 */ /* 0x002fe200078e02ff */
[----:B------:R-:W-:Y:S01]  /*ad40*/  IADD3 R128, P2, R128, R120, RZ ;  /* 0x0000007880807210 */ /* 0x000fe20007f5e0ff */
[----:B------:R1:W4:Y:S01]  /*ad50*/  LDG.E.U16 R135, desc[UR4][R122.64] ;  /* 0x000000047a877981 */ /* 0x000322000c1e1500 */
[-C--:B------:R-:W-:Y:S01]  /*ad60*/  LEA.HI.X.SX32 R125, R125, R121.reuse, 0x1, P1 ;  /* 0x000000797d7d7211 */ /* 0x080fe200008f0eff */
[----:B------:R-:W0:Y:S01]  /*ad70*/  LDC R185, c[0x0][0x248] ;  /* 0x00009200ffb97b82 */ /* 0x000e220000000800 */
[----:B------:R-:W-:-:S02]  /*ad80*/  LEA.HI.X.SX32 R127, R127, R121, 0x1, P0 ;  /* 0x000000797f7f7211 */ /* 0x000fc400000f0eff */
[----:B------:R-:W-:Y:S01]  /*ad90*/  LEA.HI.X.SX32 R129, R249, R121, 0x1, P2 ;  /* 0x00000079f9817211 */ /* 0x000fe200010f0eff */
[----:B------:R2:W4:Y:S01]  /*ada0*/  LDG.E.U16 R137, desc[UR4][R124.64] ;  /* 0x000000047c897981 */ /* 0x000522000c1e1500 */
[----:B-1----:R-:W-:-:S03]  /*adb0*/  IMAD R122, R145, 0x34a, RZ ;  /* 0x0000034a917a7824 */ /* 0x002fc600078e02ff */
[----:B------:R1:W4:Y:S01]  /*adc0*/  LDG.E.U16 R139, desc[UR4][R126.64] ;  /* 0x000000047e8b7981 */ /* 0x000322000c1e1500 */
[----:B------:R-:W0:Y:S01]  /*add0*/  LDC R181, c[0x0][0x248] ;  /* 0x00009200ffb57b82 */ /* 0x000e220000000800 */
[----:B------:R-:W-:Y:S02]  /*ade0*/  IMAD R123, R147, 0x1a5, RZ ;  /* 0x000001a5937b7824 */ /* 0x000fe400078e02ff */
[----:B------:R1:W4:Y:S01]  /*adf0*/  LDG.E.U16 R141, desc[UR4][R128.64] ;  /* 0x00000004808d7981 */ /* 0x000322000c1e1500 */
[----:B--2---:R-:W-:Y:S01]  /*ae00*/  IMAD R124, R149, 0x34c, RZ ;  /* 0x0000034c957c7824 */ /* 0x004fe200078e02ff */
[----:B------:R-:W-:-:S03]  /*ae10*/  IADD3 R122, P0, R122, R120, RZ ;  /* 0x000000787a7a7210 */ /* 0x000fc60007f1e0ff */
[----:B------:R-:W2:Y:S01]  /*ae20*/  LDC R177, c[0x0][0x248] ;  /* 0x00009200ffb17b82 */ /* 0x000ea20000000800 */
[----:B-1----:R-:W-:Y:S02]  /*ae30*/  IMAD R126, R155, 0x34e, RZ ;  /* 0x0000034e9b7e7824 */ /* 0x002fe400078e02ff */
[----:B------:R-:W-:Y:S02]  /*ae40*/  IMAD R127, R159, 0x1a7, RZ ;  /* 0x000001a79f7f7824 */ /* 0x000fe400078e02ff */
[----:B------:R-:W-:-:S03]  /*ae50*/  IMAD R128, R163, 0x356, RZ ;  /* 0x00000356a3807824 */ /* 0x000fc600078e02ff */
[----:B------:R-:W1:Y:S01]  /*ae60*/  LDC R159, c[0x0][0x248] ;  /* 0x00009200ff9f7b82 */ /* 0x000e620000000800 */
[-C--:B------:R-:W-:Y:S01]  /*ae70*/  IADD3 R124, P1, R124, R120.reuse, RZ ;  /* 0x000000787c7c7210 */ /* 0x080fe20007f3e0ff */
[----:B0-----:R-:W-:Y:S01]  /*ae80*/  IMAD R129, R157, 0x1ab, RZ ;  /* 0x000001ab9d817824 */ /* 0x001fe200078e02ff */
[-C--:B------:R-:W-:Y:S02]  /*ae90*/  IADD3 R126, P2, R126, R120.reuse, RZ ;  /* 0x000000787e7e7210 */ /* 0x080fe40007f5e0ff */
[-C--:B------:R-:W-:Y:S02]  /*aea0*/  LEA.HI.X.SX32 R123, R123, R121.reuse, 0x1, P0 ;  /* 0x000000797b7b7211 */ /* 0x080fe400000f0eff */
[----:B------:R-:W-:Y:S01]  /*aeb0*/  IADD3 R128, P0, R128, R120, RZ ;  /* 0x0000007880807210 */ /* 0x000fe20007f1e0ff */
[----:B------:R-:W0:Y:S01]  /*aec0*/  LDC R163, c[0x0][0x248] ;  /* 0x00009200ffa37b82 */ /* 0x000e220000000800 */
[-C--:B------:R-:W-:Y:S02]  /*aed0*/  LEA.HI.X.SX32 R125, R143, R121.reuse, 0x1, P1 ;  /* 0x000000798f7d7211 */ /* 0x080fe400008f0eff */
[-C--:B------:R-:W-:Y:S01]  /*aee0*/  LEA.HI.X.SX32 R127, R127, R121.reuse, 0x1, P2 ;  /* 0x000000797f7f7211 */ /* 0x080fe200010f0eff */
[----:B------:R2:W4:Y:S01]  /*aef0*/  LDG.E.U16 R143, desc[UR4][R122.64] ;  /* 0x000000047a8f7981 */ /* 0x000522000c1e1500 */
[----:B------:R-:W-:-:S03]  /*af00*/  LEA.HI.X.SX32 R129, R129, R121, 0x1, P0 ;  /* 0x0000007981817211 */ /* 0x000fc600000f0eff */
[----:B------:R-:W0:Y:S01]  /*af10*/  LDC R165, c[0x0][0x248] ;  /* 0x00009200ffa57b82 */ /* 0x000e220000000800 */
[----:B------:R2:W4:Y:S04]  /*af20*/  LDG.E.U16 R147, desc[UR4][R126.64] ;  /* 0x000000047e937981 */ /* 0x000528000c1e1500 */
[----:B------:R2:W4:Y:S02]  /*af30*/  LDG.E.U16 R149, desc[UR4][R128.64] ;  /* 0x0000000480957981 */ /* 0x000524000c1e1500 */
[----:B--2---:R-:W-:Y:S01]  /*af40*/  IMAD R122, R171, 0x358, RZ ;  /* 0x00000358ab7a7824 */ /* 0x004fe200078e02ff */
[----:B------:R-:W2:Y:S01]  /*af50*/  LDC R169, c[0x0][0x248] ;  /* 0x00009200ffa97b82 */ /* 0x000ea20000000800 */
[----:B------:R1:W4:Y:S01]  /*af60*/  LDG.E.U16 R145, desc[UR4][R124.64] ;  /* 0x000000047c917981 */ /* 0x000322000c1e1500 */
[----:B------:R-:W-:-:S02]  /*af70*/  IMAD R126, R179, 0x35c, RZ ;  /* 0x0000035cb37e7824 */ /* 0x000fc400078e02ff */
[----:B------:R-:W-:Y:S01]  /*af80*/  IADD3 R122, P0, R122, R120, RZ ;  /* 0x000000787a7a7210 */ /* 0x000fe20007f1e0ff */
[----:B------:R-:W-:-:S03]  /*af90*/  IMAD R128, R183, 0x35e, RZ ;  /* 0x0000035eb7807824 */ /* 0x000fc600078e02ff */
[----:B------:R-:W2:Y:S01]  /*afa0*/  LDC R249, c[0x0][0x248] ;  /* 0x00009200fff97b82 */ /* 0x000ea20000000800 */
[-C--:B------:R-:W-:Y:S01]  /*afb0*/  IADD3 R126, P2, R126, R120.reuse, RZ ;  /* 0x000000787e7e7210 */ /* 0x080fe20007f5e0ff */
[----:B------:R-:W-:Y:S01]  /*afc0*/  IMAD R129, R185, 0x1af, RZ ;  /* 0x000001afb9817824 */ /* 0x000fe200078e02ff */
[----:B------:R-:W-:Y:S01]  /*afd0*/  LEA.HI.X.SX32 R123, R153, R121, 0x1, P0 ;  /* 0x00000079997b7211 */ /* 0x000fe200000f0eff */
[----:B-1----:R-:W-:Y:S01]  /*afe0*/  IMAD R124, R175, 0x35a, RZ ;  /* 0x0000035aaf7c7824 */ /* 0x002fe200078e02ff */
[----:B------:R-:W-:-:S03]  /*aff0*/  IADD3 R128, P0, R128, R120, RZ ;  /* 0x0000007880807210 */ /* 0x000fc60007f1e0ff */
[----:B------:R-:W1:Y:S01]  /*b000*/  LDC R173, c[0x0][0x248] ;  /* 0x00009200ffad7b82 */ /* 0x000e620000000800 */
[----:B------:R-:W-:Y:S01]  /*b010*/  IMAD R125, R181, 0x1ad, RZ ;  /* 0x000001adb57d7824 */ /* 0x000fe200078e02ff */
[-C--:B------:R-:W-:Y:S02]  /*b020*/  LEA.HI.X.SX32 R127, R151, R121.reuse, 0x1, P2 ;  /* 0x00000079977f7211 */ /* 0x080fe400010f0eff */
[-C--:B------:R-:W-:Y:S01]  /*b030*/  IADD3 R124, P1, R124, R120.reuse, RZ ;  /* 0x000000787c7c7210 */ /* 0x080fe20007f3e0ff */
[----:B------:R0:W4:Y:S01]  /*b040*/  LDG.E.U16 R151, desc[UR4][R122.64] ;  /* 0x000000047a977981 */ /* 0x000122000c1e1500 */
[-C--:B------:R-:W-:Y:S02]  /*b050*/  LEA.HI.X.SX32 R129, R129, R121.reuse, 0x1, P0 ;  /* 0x0000007981817211 */ /* 0x080fe400000f0eff */
[----:B------:R-:W3:Y:S01]  /*b060*/  LDC R175, c[0x0][0x248] ;  /* 0x00009200ffaf7b82 */ /* 0x000ee20000000800 */
[----:B------:R-:W-:Y:S01]  /*b070*/  LEA.HI.X.SX32 R125, R125, R121, 0x1, P1 ;  /* 0x000000797d7d7211 */ /* 0x000fe200008f0eff */
[----:B------:R-:W4:Y:S04]  /*b080*/  LDG.E.U16 R155, desc[UR4][R126.64] ;  /* 0x000000047e9b7981 */ /* 0x000f28000c1e1500 */
[----:B------:R2:W4:Y:S01]  /*b090*/  LDG.E.U16 R157, desc[UR4][R128.64] ;  /* 0x00000004809d7981 */ /* 0x000522000c1e1500 */
[----:B0-----:R-:W-:Y:S01]  /*b0a0*/  IMAD R122, R159, 0x366, RZ ;  /* 0x000003669f7a7824 */ /* 0x001fe200078e02ff */
[----:B------:R-:W0:Y:S01]  /*b0b0*/  LDC R179, c[0x0][0x248] ;  /* 0x00009200ffb37b82 */ /* 0x000e220000000800 */
[----:B------:R-:W-:Y:S01]  /*b0c0*/  IMAD R123, R163, 0x1b3, RZ ;  /* 0x000001b3a37b7824 */ /* 0x000fe200078e02ff */
[----:B------:R2:W4:Y:S02]  /*b0d0*/  LDG.E.U16 R153, desc[UR4][R124.64] ;  /* 0x000000047c997981 */ /* 0x000524000c1e1500 */
[----:B------:R-:W-:-:S04]  /*b0e0*/  IADD3 R122, P0, R122, R120, RZ ;  /* 0x000000787a7a7210 */ /* 0x000fc80007f1e0ff */
[----:B------:R-:W0:Y:S01]  /*b0f0*/  LDC R171, c[0x0][0x248] ;  /* 0x00009200ffab7b82 */ /* 0x000e220000000800 */
[----:B--2---:R-:W-:Y:S01]  /*b100*/  IMAD R128, R177, 0x36c, RZ ;  /* 0x0000036cb1807824 */ /* 0x004fe200078e02ff */
[----:B------:R-:W-:Y:S01]  /*b110*/  LEA.HI.X.SX32 R123, R123, R121, 0x1, P0 ;  /* 0x000000797b7b7211 */ /* 0x000fe200000f0eff */
[----:B------:R-:W-:-:S03]  /*b120*/  IMAD R124, R165, 0x368, RZ ;  /* 0x00000368a57c7824 */ /* 0x000fc600078e02ff */
[-C--:B------:R-:W-:Y:S02]  /*b130*/  IADD3 R128, P0, R128, R120.reuse, RZ ;  /* 0x0000007880807210 */ /* 0x080fe40007f1e0ff */
[----:B------:R-:W2:Y:S01]  /*b140*/  LDC R185, c[0x0][0x248] ;  /* 0x00009200ffb97b82 */ /* 0x000ea20000000800 */
[----:B------:R-:W-:Y:S01]  /*b150*/  IMAD R126, R169, 0x36a, RZ ;  /* 0x0000036aa97e7824 */ /* 0x000fe200078e02ff */
[-C--:B------:R-:W-:Y:S01]  /*b160*/  IADD3 R124, P1, R124, R120.reuse, RZ ;  /* 0x000000787c7c7210 */ /* 0x080fe20007f3e0ff */
[----:B------:R-:W-:Y:S01]  /*b170*/  IMAD R249, R249, 0x1b4, RZ ;  /* 0x000001b4f9f97824 */ /* 0x000fe200078e02ff */
[-C--:B------:R-:W-:Y:S01]  /*b180*/  LEA.HI.X.SX32 R129, R161, R121.reuse, 0x1, P0 ;  /* 0x00000079a1817211 */ /* 0x080fe200000f0eff */
[----:B-1----:R-:W-:Y:S01]  /*b190*/  IMAD R127, R173, 0x1b5, RZ ;  /* 0x000001b5ad7f7824 */ /* 0x002fe200078e02ff */
[----:B------:R-:W-:Y:S01]  /*b1a0*/  IADD3 R126, P2, R126, R120, RZ ;  /* 0x000000787e7e7210 */ /* 0x000fe20007f5e0ff */
[----:B------:R-:W4:Y:S01]  /*b1b0*/  LDG.E.U16 R159, desc[UR4][R122.64] ;  /* 0x000000047a9f7981 */ /* 0x000f22000c1e1500 */
[-C--:B------:R-:W-:Y:S01]  /*b1c0*/  LEA.HI.X.SX32 R125, R249, R121.reuse, 0x1, P1 ;  /* 0x00000079f97d7211 */ /* 0x080fe200008f0eff */
[----:B------:R-:W1:Y:S02]  /*b1d0*/  LDC R181, c[0x0][0x248] ;  /* 0x00009200ffb57b82 */ /* 0x000e640000000800 */
[----:B------:R3:W4:Y:S01]  /*b1e0*/  LDG.E.U16 R165, desc[UR4][R128.64] ;  /* 0x0000000480a57981 */ /* 0x000722000c1e1500 */
[----:B------:R-:W-:-:S03]  /*b1f0*/  LEA.HI.X.SX32 R127, R127, R121, 0x1, P2 ;  /* 0x000000797f7f7211 */ /* 0x000fc600010f0eff */
[----:B------:R3:W4:Y:S02]  /*b200*/  LDG.E.U16 R161, desc[UR4][R124.64] ;  /* 0x000000047ca17981 */ /* 0x000724000c1e1500 */
[----:B------:R-:W5:Y:S02]  /*b210*/  LDC R169, c[0x0][0x248] ;  /* 0x00009200ffa97b82 */ /* 0x000f640000000800 */
[----:B------:R0:W4:Y:S06]  /*b220*/  LDG.E.U16 R163, desc[UR4][R126.64] ;  /* 0x000000047ea37981 */ /* 0x00012c000c1e1500 */
[----:B---3--:R-:W3:Y:S01]  /*b230*/  LDC R128, c[0x0][0x248] ;  /* 0x00009200ff807b82 */ /* 0x008ee20000000800 */
[----:B------:R-:W-:-:S02]  /*b240*/  IMAD R124, R175, 0x376, RZ ;  /* 0x00000376af7c7824 */ /* 0x000fc400078e02ff */
[----:B0-----:R-:W-:-:S05]  /*b250*/  IMAD R122, R171, 0x36e, RZ ;  /* 0x0000036eab7a7824 */ /* 0x001fca00078e02ff */
[----:B------:R-:W0:Y:S01]  /*b260*/  LDC R129, c[0x0][0x248] ;  /* 0x00009200ff817b82 */ /* 0x000e220000000800 */
[----:B------:R-:W-:-:S07]  /*b270*/  IMAD R126, R179, 0x378, RZ ;  /* 0x00000378b37e7824 */ /* 0x000fce00078e02ff */
[----:B------:R-:W0:Y:S01]  /*b280*/  LDC R175, c[0x0][0x248] ;  /* 0x00009200ffaf7b82 */ /* 0x000e220000000800 */
[----:B--2---:R-:W-:Y:S01]  /*b290*/  IMAD R123, R185, 0x1b7, RZ ;  /* 0x000001b7b97b7824 */ /* 0x004fe200078e02ff */
[----:B------:R-:W-:-:S06]  /*b2a0*/  IADD3 R126, P2, R126, R120, RZ ;  /* 0x000000787e7e7210 */ /* 0x000fcc0007f5e0ff */
[----:B------:R-:W2:Y:S01]  /*b2b0*/  LDC R179, c[0x0][0x248] ;  /* 0x00009200ffb37b82 */ /* 0x000ea20000000800 */
[----:B------:R-:W-:-:S07]  /*b2c0*/  IADD3 R122, P0, R122, R120, RZ ;  /* 0x000000787a7a7210 */ /* 0x000fce0007f1e0ff */
[----:B------:R-:W2:Y:S01]  /*b2d0*/  LDC R183, c[0x0][0x248] ;  /* 0x00009200ffb77b82 */ /* 0x000ea20000000800 */
[-C--:B------:R-:W-:Y:S02]  /*b2e0*/  LEA.HI.X.SX32 R127, R167, R121.reuse, 0x1, P2 ;  /* 0x00000079a77f7211 */ /* 0x080fe400010f0eff */
[----:B------:R-:W-:-:S03]  /*b2f0*/  LEA.HI.X.SX32 R123, R123, R121, 0x1, P0 ;  /* 0x000000797b7b7211 */ /* 0x000fc600000f0eff */
[----:B------:R1:W4:Y:S02]  /*b300*/  LDG.E.U16 R171, desc[UR4][R126.64] ;  /* 0x000000047eab7981 */ /* 0x000324000c1e1500 */
[----:B------:R-:W2:Y:S02]  /*b310*/  LDC R173, c[0x0][0x248] ;  /* 0x00009200ffad7b82 */ /* 0x000ea40000000800 */
[----:B------:R3:W4:Y:S06]  /*b320*/  LDG.E.U16 R167, desc[UR4][R122.64] ;  /* 0x000000047aa77981 */ /* 0x00072c000c1e1500 */
[----:B------:R-:W2:Y:S01]  /*b330*/  LDC R187, c[0x0][0x248] ;  /* 0x00009200ffbb7b82 */ /* 0x000ea20000000800 */
[----:B-1----:R-:W-:-:S07]  /*b340*/  IMAD R127, R181, 0x1d3, RZ ;  /* 0x000001d3b57f7824 */ /* 0x002fce00078e02ff */
[----:B------:R-:W1:Y:S01]  /*b350*/  LDC R185, c[0x0][0x248] ;  /* 0x00009200ffb97b82 */ /* 0x000e620000000800 */
[----:B---3--:R-:W-:-:S07]  /*b360*/  IMAD R122, R128, 0x386, RZ ;  /* 0x00000386807a7824 */ /* 0x008fce00078e02ff */
[----:B------:R-:W3:Y:S01]  /*b370*/  LDC R215, c[0x0][0x248] ;  /* 0x00009200ffd77b82 */ /* 0x000ee20000000800 */
[----:B-----5:R-:W-:Y:S01]  /*b380*/  IMAD R125, R169, 0x1bb, RZ ;  /* 0x000001bba97d7824 */ /* 0x020fe200078e02ff */
[----:B------:R-:W-:Y:S01]  /*b390*/  IADD3 R124, P1, R124, R120, RZ ;  /* 0x000000787c7c7210 */ /* 0x000fe20007f3e0ff */
[----:B0-----:R-:W-:-:S05]  /*b3a0*/  IMAD R123, R129, 0x1c3, RZ ;  /* 0x000001c3817b7824 */ /* 0x001fca00078e02ff */
[----:B------:R-:W0:Y:S01]  /*b3b0*/  LDC R181, c[0x0][0x248] ;  /* 0x00009200ffb57b82 */ /* 0x000e220000000800 */
[-C--:B------:R-:W-:Y:S01]  /*b3c0*/  IADD3 R122, P0, R122, R120.reuse, RZ ;  /* 0x000000787a7a7210 */ /* 0x080fe20007f1e0ff */
[----:B------:R-:W-:Y:S01]  /*b3d0*/  IMAD R128, R175, 0x3b6, RZ ;  /* 0x000003b6af807824 */ /* 0x000fe200078e02ff */
[-C--:B------:R-:W-:Y:S01]  /*b3e0*/  LEA.HI.X.SX32 R125, R125, R121.reuse, 0x1, P1 ;  /* 0x000000797d7d7211 */ /* 0x080fe200008f0eff */
[----:B--2---:R-:W-:Y:S01]  /*b3f0*/  IMAD R129, R179, 0x1db, RZ ;  /* 0x000001dbb3817824 */ /* 0x004fe200078e02ff */
[-C--:B------:R-:W-:Y:S01]  /*b400*/  LEA.HI.X.SX32 R123, R123, R121.reuse, 0x1, P0 ;  /* 0x000000797b7b7211 */ /* 0x080fe200000f0eff */
[----:B------:R-:W-:Y:S01]  /*b410*/  IMAD R126, R183, 0x3a6, RZ ;  /* 0x000003a6b77e7824 */ /* 0x000fe200078e02ff */
[----:B------:R-:W-:Y:S01]  /*b420*/  IADD3 R128, P2, R128, R120, RZ ;  /* 0x0000007880807210 */ /* 0x000fe20007f5e0ff */
[----:B------:R-:W2:Y:S01]  /*b430*/  LDC R177, c[0x0][0x248] ;  /* 0x00009200ffb17b82 */ /* 0x000ea20000000800 */
[----:B------:R5:W4:Y:S02]  /*b440*/  LDG.E.U16 R169, desc[UR4][R124.64] ;  /* 0x000000047ca97981 */ /* 0x000b24000c1e1500 */
[----:B------:R-:W-:-:S05]  /*b450*/  LEA.HI.X.SX32 R129, R129, R121, 0x1, P2 ;  /* 0x0000007981817211 */ /* 0x000fca00010f0eff */
[----:B------:R-:W2:Y:S01]  /*b460*/  LDC R195, c[0x0][0x248] ;  /* 0x00009200ffc37b82 */ /* 0x000ea20000000800 */
[----:B------:R-:W-:Y:S01]  /*b470*/  IADD3 R126, P0, R126, R120, RZ ;  /* 0x000000787e7e7210 */ /* 0x000fe20007f1e0ff */
[----:B------:R-:W4:Y:S01]  /*b480*/  LDG.E.U16 R179, desc[UR4][R128.64] ;  /* 0x0000000480b37981 */ /* 0x000f22000c1e1500 */
[----:B-----5:R-:W-:-:S03]  /*b490*/  IMAD R125, R173, 0x1cb, RZ ;  /* 0x000001cbad7d7824 */ /* 0x020fc600078e02ff */
[----:B------:R5:W4:Y:S02]  /*b4a0*/  LDG.E.U16 R173, desc[UR4][R122.64] ;  /* 0x000000047aad7981 */ /* 0x000b24000c1e1500 */
[----:B------:R-:W2:Y:S01]  /*b4b0*/  LDC R249, c[0x0][0x248] ;  /* 0x00009200fff97b82 */ /* 0x000ea20000000800 */
[----:B------:R-:W-:Y:S01]  /*b4c0*/  LEA.HI.X.SX32 R127, R127, R121, 0x1, P0 ;  /* 0x000000797f7f7211 */ /* 0x000fe200000f0eff */
[----:B-----5:R-:W-:-:S06]  /*b4d0*/  IMAD R122, R187, 0x3c6, RZ ;  /* 0x000003c6bb7a7824 */ /* 0x020fcc00078e02ff */
[----:B------:R-:W5:Y:S01]  /*b4e0*/  LDC R205, c[0x0][0x248] ;  /* 0x00009200ffcd7b82 */ /* 0x000f620000000800 */
[----:B-1----:R-:W-:Y:S02]  /*b4f0*/  IMAD R123, R185, 0x1e3, RZ ;  /* 0x000001e3b97b7824 */ /* 0x002fe400078e02ff */
[----:B---3--:R-:W-:Y:S01]  /*b500*/  IMAD R128, R215, 0x3f6, RZ ;  /* 0x000003f6d7807824 */ /* 0x008fe200078e02ff */
[----:B------:R-:W-:Y:S01]  /*b510*/  IADD3 R122, P0, R122, R120, RZ ;  /* 0x000000787a7a7210 */ /* 0x000fe20007f1e0ff */
[----:B0-----:R-:W-:-:S03]  /*b520*/  IMAD R129, R181, 0x1fb, RZ ;  /* 0x000001fbb5817824 */ /* 0x001fc600078e02ff */
[-C--:B------:R-:W-:Y:S01]  /*b530*/  LEA.HI.X.SX32 R123, R123, R121.reuse, 0x1, P0 ;  /* 0x000000797b7b7211 */ /* 0x080fe200000f0eff */
[----:B------:R-:W0:Y:S01]  /*b540*/  LDC R203, c[0x0][0x248] ;  /* 0x00009200ffcb7b82 */ /* 0x000e220000000800 */
[----:B------:R-:W-:Y:S01]  /*b550*/  IADD3 R128, P0, R128, R120, RZ ;  /* 0x0000007880807210 */ /* 0x000fe20007f1e0ff */
[----:B--2---:R-:W-:Y:S02]  /*b560*/  IMAD R124, R177, 0x396, RZ ;  /* 0x00000396b17c7824 */ /* 0x004fe400078e02ff */
[----:B------:R-:W2:Y:S01]  /*b570*/  LDG.E.U16 R177, desc[UR4][R126.64] ;  /* 0x000000047eb17981 */ /* 0x000ea2000c1e1500 */
[----:B------:R-:W-:-:S03]  /*b580*/  LEA.HI.X.SX32 R129, R129, R121, 0x1, P0 ;  /* 0x0000007981817211 */ /* 0x000fc600000f0eff */
[----:B------:R-:W1:Y:S01]  /*b590*/  LDC R209, c[0x0][0x248] ;  /* 0x00009200ffd17b82 */ /* 0x000e620000000800 */
[----:B------:R-:W-:Y:S01]  /*b5a0*/  IMAD R249, R249, 0x1c4, RZ ;  /* 0x000001c4f9f97824 */ /* 0x000fe200078e02ff */
[----:B------:R3:W2:Y:S01]  /*b5b0*/  LDG.E.U16 R187, desc[UR4][R128.64] ;  /* 0x0000000480bb7981 */ /* 0x0006a2000c1e1500 */
[----:B------:R-:W-:-:S03]  /*b5c0*/  IADD3 R124, P1, R124, R120, RZ ;  /* 0x000000787c7c7210 */ /* 0x000fc60007f3e0ff */
[----:B------:R-:W2:Y:S02]  /*b5d0*/  LDG.E.U16 R181, desc[UR4][R122.64] ;  /* 0x000000047ab57981 */ /* 0x000ea4000c1e1500 */
[----:B------:R-:W1:Y:S01]  /*b5e0*/  LDC R213, c[0x0][0x248] ;  /* 0x00009200ffd57b82 */ /* 0x000e620000000800 */
[----:B---3--:R-:W-:Y:S01]  /*b5f0*/  IMAD R128, R195, 0x388, RZ ;  /* 0x00000388c3807824 */ /* 0x008fe200078e02ff */
[----:B------:R-:W-:-:S06]  /*b600*/  LEA.HI.X.SX32 R125, R125, R121, 0x1, P1 ;  /* 0x000000797d7d7211 */ /* 0x000fcc00008f0eff */
[----:B------:R-:W3:Y:S01]  /*b610*/  LDC R207, c[0x0][0x248] ;  /* 0x00009200ffcf7b82 */ /* 0x000ee20000000800 */
[----:B------:R-:W-:Y:S01]  /*b620*/  IADD3 R128, P0, R128, R120, RZ ;  /* 0x0000007880807210 */ /* 0x000fe20007f1e0ff */
[----:B------:R5:W2:Y:S03]  /*b630*/  LDG.E.U16 R175, desc[UR4][R124.64] ;  /* 0x000000047caf7981 */ /* 0x000aa6000c1e1500 */
[----:B------:R-:W-:-:S03]  /*b640*/  LEA.HI.X.SX32 R129, R249, R121, 0x1, P0 ;  /* 0x00000079f9817211 */ /* 0x000fc600000f0eff */
[----:B------:R-:W3:Y:S01]  /*b650*/  LDC R249, c[0x0][0x248] ;  /* 0x00009200fff97b82 */ /* 0x000ee20000000800 */
[----:B-----5:R-:W-:Y:S02]  /*b660*/  IMAD R124, R205, 0x3d6, RZ ;  /* 0x000003d6cd7c7824 */ /* 0x020fe400078e02ff */
[----:B0-----:R-:W-:-:S05]  /*b670*/  IMAD R125, R203, 0x1eb, RZ ;  /* 0x000001ebcb7d7824 */ /* 0x001fca00078e02ff */
[----:B------:R-:W0:Y:S01]  /*b680*/  LDC R197, c[0x0][0x248] ;  /* 0x00009200ffc57b82 */ /* 0x000e220000000800 */
[----:B------:R-:W-:Y:S01]  /*b690*/  IADD3 R124, P1, R124, R120, RZ ;  /* 0x000000787c7c7210 */ /* 0x000fe20007f3e0ff */
[----:B-1----:R-:W-:-:S03]  /*b6a0*/  IMAD R126, R209, 0x3e6, RZ ;  /* 0x000003e6d17e7824 */ /* 0x002fc600078e02ff */
[----:B------:R-:W-:-:S03]  /*b6b0*/  LEA.HI.X.SX32 R125, R125, R121, 0x1, P1 ;  /* 0x000000797d7d7211 */ /* 0x000fc600008f0eff */
[----:B------:R-:W1:Y:S01]  /*b6c0*/  LDC R211, c[0x0][0x248] ;  /* 0x00009200ffd37b82 */ /* 0x000e620000000800 */
[----:B------:R-:W-:Y:S01]  /*b6d0*/  IMAD R127, R213, 0x1f3, RZ ;  /* 0x000001f3d57f7824 */ /* 0x000fe200078e02ff */
[----:B------:R3:W5:Y:S06]  /*b6e0*/  LDG.E.U16 R183, desc[UR4][R124.64] ;  /* 0x000000047cb77981 */ /* 0x00076c000c1e1500 */
[----:B------:R-:W0:Y:S01]  /*b6f0*/  LDC R217, c[0x0][0x248] ;  /* 0x00009200ffd97b82 */ /* 0x000e220000000800 */
[----:B------:R-:W-:Y:S01]  /*b700*/  IADD3 R126, P2, R126, R120, RZ ;  /* 0x000000787e7e7210 */ /* 0x000fe20007f5e0ff */
[----:B---3--:R-:W-:-:S03]  /*b710*/  IMAD R124, R207, 0x3a8, RZ ;  /* 0x000003a8cf7c7824 */ /* 0x008fc600078e02ff */
[-C--:B------:R-:W-:Y:S01]  /*b720*/  LEA.HI.X.SX32 R127, R127, R121.reuse, 0x1, P2 ;  /* 0x000000797f7f7211 */ /* 0x080fe200010f0eff */
[----:B------:R-:W-:Y:S02]  /*b730*/  IMAD R249, R249, 0x1d4, RZ ;  /* 0x000001d4f9f97824 */ /* 0x000fe400078e02ff */
[----:B------:R-:W3:Y:S01]  /*b740*/  LDC R205, c[0x0][0x248] ;  /* 0x00009200ffcd7b82 */ /* 0x000ee20000000800 */
[----:B------:R-:W-:Y:S01]  /*b750*/  IADD3 R124, P2, R124, R120, RZ ;  /* 0x000000787c7c7210 */ /* 0x000fe20007f5e0ff */
[----:B------:R0:W5:Y:S03]  /*b760*/  LDG.E.U16 R185, desc[UR4][R126.64] ;  /* 0x000000047eb97981 */ /* 0x000166000c1e1500 */
[----:B------:R-:W-:-:S03]  /*b770*/  LEA.HI.X.SX32 R125, R249, R121, 0x1, P2 ;  /* 0x00000079f97d7211 */ /* 0x000fc600010f0eff */
[----:B------:R-:W3:Y:S01]  /*b780*/  LDC R249, c[0x0][0x248] ;  /* 0x00009200fff97b82 */ /* 0x000ee20000000800 */
[----:B-1----:R-:W-:Y:S02]  /*b790*/  IMAD R122, R211, 0x3b8, RZ ;  /* 0x000003b8d37a7824 */ /* 0x002fe400078e02ff */
[----:B0-----:R-:W-:-:S03]  /*b7a0*/  IMAD R126, R197, 0x398, RZ ;  /* 0x00000398c57e7824 */ /* 0x001fc600078e02ff */
[-C--:B------:R-:W-:Y:S01]  /*b7b0*/  IADD3 R122, P3, R122, R120.reuse, RZ ;  /* 0x000000787a7a7210 */ /* 0x080fe20007f7e0ff */
[----:B------:R-:W-:Y:S01]  /*b7c0*/  IMAD R123, R217, 0x218, RZ ;  /* 0x00000218d97b7824 */ /* 0x000fe200078e02ff */
[-C--:B------:R-:W-:Y:S01]  /*b7d0*/  IADD3 R126, P1, R126, R120.reuse, RZ ;  /* 0x000000787e7e7210 */ /* 0x080fe20007f3e0ff */
[----:B------:R-:W0:Y:S03]  /*b7e0*/  LDC R209, c[0x0][0x248] ;  /* 0x00009200ffd17b82 */ /* 0x000e260000000800 */
[-C--:B------:R-:W-:Y:S02]  /*b7f0*/  LEA.HI.X.SX32 R127, R189, R121.reuse, 0x1, P1 ;  /* 0x00000079bd7f7211 */ /* 0x080fe400008f0eff */
[----:B------:R1:W5:Y:S03]  /*b800*/  LDG.E.U16 R189, desc[UR4][R128.64] ;  /* 0x0000000480bd7981 */ /* 0x000366000c1e1500 */
[----:B------:R-:W0:Y:S01]  /*b810*/  LDC R213, c[0x0][0x248] ;  /* 0x00009200ffd57b82 */ /* 0x000e220000000800 */
[----:B-1----:R-:W-:Y:S01]  /*b820*/  IADD3 R128, P0, R123, R120, RZ ;  /* 0x000000787b807210 */ /* 0x002fe20007f1e0ff */
[----:B---3--:R-:W-:Y:S01]  /*b830*/  IMAD R249, R249, 0x1e4, RZ ;  /* 0x000001e4f9f97824 */ /* 0x008fe200078e02ff */
[----:B------:R-:W-:-:S05]  /*b840*/  LEA.HI.X.SX32 R123, R191, R121, 0x1, P3 ;  /* 0x00000079bf7b7211 */ /* 0x000fca00018f0eff */
[----:B------:R-:W1:Y:S01]  /*b850*/  LDC R203, c[0x0][0x248] ;  /* 0x00009200ffcb7b82 */ /* 0x000e620000000800 */
[----:B------:R-:W-:Y:S01]  /*b860*/  LEA.HI.X.SX32 R129, R193, R121, 0x1, P0 ;  /* 0x00000079c1817211 */ /* 0x000fe200000f0eff */
[----:B------:R-:W3:Y:S04]  /*b870*/  LDG.E.U16 R191, desc[UR4][R126.64] ;  /* 0x000000047ebf7981 */ /* 0x000ee8000c1e1500 */
[----:B------:R0:W3:Y:S02]  /*b880*/  LDG.E.U16 R195, desc[UR4][R122.64] ;  /* 0x000000047ac37981 */ /* 0x0000e4000c1e1500 */
[----:B------:R-:W1:Y:S02]  /*b890*/  LDC R217, c[0x0][0x248] ;  /* 0x00009200ffd97b82 */ /* 0x000e640000000800 */
[----:B------:R0:W3:Y:S04]  /*b8a0*/  LDG.E.U16 R197, desc[UR4][R128.64] ;  /* 0x0000000480c57981 */ /* 0x0000e8000c1e1500 */
[----:B------:R1:W3:Y:S01]  /*b8b0*/  LDG.E.U16 R193, desc[UR4][R124.64] ;  /* 0x000000047cc17981 */ /* 0x0002e2000c1e1500 */
[----:B0-----:R-:W-:Y:S01]  /*b8c0*/  IMAD R122, R205, 0x3c8, RZ ;  /* 0x000003c8cd7a7824 */ /* 0x001fe200078e02ff */
[----:B------:R-:W0:Y:S04]  /*b8d0*/  LDC R207, c[0x0][0x248] ;  /* 0x00009200ffcf7b82 */ /* 0x000e280000000800 */
[----:B------:R-:W-:-:S04]  /*b8e0*/  IADD3 R122, P0, R122, R120, RZ ;  /* 0x000000787a7a7210 */ /* 0x000fc80007f1e0ff */
[----:B------:R-:W-:Y:S01]  /*b8f0*/  LEA.HI.X.SX32 R123, R249, R121, 0x1, P0 ;  /* 0x00000079f97b7211 */ /* 0x000fe200000f0eff */
[----:B------:R-:W0:Y:S08]  /*b900*/  LDC R211, c[0x0][0x248] ;  /* 0x00009200ffd37b82 */ /* 0x000e300000000800 */
[----:B------:R-:W1:Y:S01]  /*b910*/  LDC R249, c[0x0][0x248] ;  /* 0x00009200fff97b82 */ /* 0x000e620000000800 */
[----:B------:R-:W-:-:S02]  /*b920*/  IMAD R126, R209, 0x3e8, RZ ;  /* 0x000003e8d17e7824 */ /* 0x000fc400078e02ff */
[----:B------:R-:W-:-:S05]  /*b930*/  IMAD R128, R213, 0x3f8, RZ ;  /* 0x000003f8d5807824 */ /* 0x000fca00078e02ff */
[----:B------:R-:W0:Y:S08]  /*b940*/  LDC R209, c[0x0][0x248] ;  /* 0x00009200ffd17b82 */ /* 0x000e300000000800 */
[----:B------:R-:W0:Y:S01]  /*b950*/  LDC R213, c[0x0][0x248] ;  /* 0x00009200ffd57b82 */ /* 0x000e220000000800 */
[-C--:B------:R-:W-:Y:S02]  /*b960*/  IADD3 R128, P0, R128, R120.reuse, RZ ;  /* 0x0000007880807210 */ /* 0x080fe40007f1e0ff */
[----:B------:R-:W-:-:S02]  /*b970*/  IADD3 R126, P2, R126, R120, RZ ;  /* 0x000000787e7e7210 */ /* 0x000fc40007f5e0ff */
[-C--:B------:R-:W-:Y:S01]  /*b980*/  LEA.HI.X.SX32 R129, R201, R121.reuse, 0x1, P0 ;  /* 0x00000079c9817211 */ /* 0x080fe200000f0eff */
[----:B-1----:R-:W-:Y:S02]  /*b990*/  IMAD R249, R249, 0x1f4, RZ ;  /* 0x000001f4f9f97824 */ /* 0x002fe400078e02ff */
[----:B------:R-:W1:Y:S01]  /*b9a0*/  LDC R223, c[0x0][0x248] ;  /* 0x00009200ffdf7b82 */ /* 0x000e620000000800 */
[----:B------:R-:W-:Y:S01]  /*b9b0*/  IMAD R124, R203, 0x3d8, RZ ;  /* 0x000003d8cb7c7824 */ /* 0x000fe200078e02ff */
[----:B------:R0:W3:Y:S01]  /*b9c0*/  LDG.E.U16 R205, desc[UR4][R128.64] ;  /* 0x0000000480cd7981 */ /* 0x0000e2000c1e1500 */
[----:B------:R-:W-:-:S03]  /*b9d0*/  LEA.HI.X.SX32 R127, R249, R121, 0x1, P2 ;  /* 0x00000079f97f7211 */ /* 0x000fc600010f0eff */
[----:B------:R-:W-:Y:S02]  /*b9e0*/  IADD3 R124, P1, R124, R120, RZ ;  /* 0x000000787c7c7210 */ /* 0x000fe40007f3e0ff */
[----:B------:R-:W4:Y:S01]  /*b9f0*/  LDC R225, c[0x0][0x248] ;  /* 0x00009200ffe17b82 */ /* 0x000f220000000800 */
[----:B------:R0:W3:Y:S01]  /*ba00*/  LDG.E.U16 R203, desc[UR4][R126.64] ;  /* 0x000000047ecb7981 */ /* 0x0000e2000c1e1500 */
[----:B------:R-:W-:-:S03]  /*ba10*/  LEA.HI.X.SX32 R125, R199, R121, 0x1, P1 ;  /* 0x00000079c77d7211 */ /* 0x000fc600008f0eff */
[----:B------:R0:W3:Y:S03]  /*ba20*/  LDG.E.U16 R199, desc[UR4][R122.64] ;  /* 0x000000047ac77981 */ /* 0x0000e6000c1e1500 */
[----:B0-----:R-:W0:Y:S01]  /*ba30*/  LDC R129, c[0x0][0x248] ;  /* 0x00009200ff817b82 */ /* 0x001e220000000800 */
[----:B------:R1:W3:Y:S01]  /*ba40*/  LDG.E.U16 R201, desc[UR4][R124.64] ;  /* 0x000000047cc97981 */ /* 0x0002e2000c1e1500 */
[----:B------:R-:W-:Y:S02]  /*ba50*/  IMAD R126, R209, 0x39a, RZ ;  /* 0x0000039ad17e7824 */ /* 0x000fe400078e02ff */
[----:B------:R-:W-:-:S04]  /*ba60*/  IMAD R127, R213, 0x1cd, RZ ;  /* 0x000001cdd57f7824 */ /* 0x000fc800078e02ff */
[----:B------:R-:W0:Y:S01]  /*ba70*/  LDC R227, c[0x0][0x248] ;  /* 0x00009200ffe37b82 */ /* 0x000e220000000800 */
[----:B------:R-:W-:Y:S01]  /*ba80*/  IMAD R123, R217, 0x1bd, RZ ;  /* 0x000001bdd97b7824 */ /* 0x000fe200078e02ff */
[----:B------:R-:W-:Y:S01]  /*ba90*/  IADD3 R126, P2, R126, R120, RZ ;  /* 0x000000787e7e7210 */ /* 0x000fe20007f5e0ff */
[----:B------:R-:W-:-:S05]  /*baa0*/  IMAD R122, R207, 0x37a, RZ ;  /* 0x0000037acf7a7824 */ /* 0x000fca00078e02ff */
[----:B------:R-:W0:Y:S08]  /*bab0*/  LDC R128, c[0x0][0x248] ;  /* 0x00009200ff807b82 */ /* 0x000e300000000800 */
[----:B------:R-:W2:Y:S01]  /*bac0*/  LDC R213, c[0x0][0x248] ;  /* 0x00009200ffd57b82 */ /* 0x000ea20000000800 */
[----:B------:R-:W-:Y:S02]  /*bad0*/  LEA.HI.X.SX32 R127, R127, R121, 0x1, P2 ;  /* 0x000000797f7f7211 */ /* 0x000fe400010f0eff */
[----:B------:R-:W-:-:S05]  /*bae0*/  IADD3 R122, P0, R122, R120, RZ ;  /* 0x000000787a7a7210 */ /* 0x000fca0007f1e0ff */
[----:B------:R-:W2:Y:S01]  /*baf0*/  LDC R217, c[0x0][0x248] ;  /* 0x00009200ffd97b82 */ /* 0x000ea20000000800 */
[----:B-1----:R-:W-:Y:S01]  /*bb00*/  IMAD R124, R211, 0x38a, RZ ;  /* 0x0000038ad37c7824 */ /* 0x002fe200078e02ff */
[----:B------:R-:W-:Y:S01]  /*bb10*/  LEA.HI.X.SX32 R123, R123, R121, 0x1, P0 ;  /* 0x000000797b7b7211 */ /* 0x000fe200000f0eff */
[----:B------:R1:W3:Y:S05]  /*bb20*/  LDG.E.U16 R211, desc[UR4][R126.64] ;  /* 0x000000047ed37981 */ /* 0x0002ea000c1e1500 */
[----:B------:R-:W2:Y:S01]  /*bb30*/  LDC R219, c[0x0][0x248] ;  /* 0x00009200ffdb7b82 */ /* 0x000ea20000000800 */
[----:B------:R0:W3:Y:S01]  /*bb40*/  LDG.E.U16 R207, desc[UR4][R122.64] ;  /* 0x000000047acf7981 */ /* 0x0000e2000c1e1500 */
[----:B-1----:R-:W-:-:S06]  /*bb50*/  IMAD R126, R223, 0x3ca, RZ ;  /* 0x000003cadf7e7824 */ /* 0x002fcc00078e02ff */
[----:B------:R-:W1:Y:S01]  /*bb60*/  LDC R215, c[0x0][0x248] ;  /* 0x00009200ffd77b82 */ /* 0x000e620000000800 */
[----:B----4-:R-:W-:Y:S02]  /*bb70*/  IMAD R125, R225, 0x1c5, RZ ;  /* 0x000001c5e17d7824 */ /* 0x010fe400078e02ff */
[----:B0-----:R-:W-:-:S05]  /*bb80*/  IMAD R122, R129, 0x3aa, RZ ;  /* 0x000003aa817a7824 */ /* 0x001fca00078e02ff */
[----:B------:R-:W0:Y:S01]  /*bb90*/  LDC R223, c[0x0][0x248] ;  /* 0x00009200ffdf7b82 */ /* 0x000e220000000800 */
[-C--:B------:R-:W-:Y:S01]  /*bba0*/  IADD3 R124, P1, R124, R120.reuse, RZ ;  /* 0x000000787c7c7210 */ /* 0x080fe20007f3e0ff */
[----:B------:R-:W-:Y:S01]  /*bbb0*/  IMAD R127, R227, 0x1e5, RZ ;  /* 0x000001e5e37f7824 */ /* 0x000fe200078e02ff */
[----:B------:R-:W-:Y:S01]  /*bbc0*/  IADD3 R122, P0, R122, R120, RZ ;  /* 0x000000787a7a7210 */ /* 0x000fe20007f1e0ff */
[----:B------:R-:W-:Y:S02]  /*bbd0*/  IMAD R123, R128, 0x1d5, RZ ;  /* 0x000001d5807b7824 */ /* 0x000fe400078e02ff */
[----:B--2---:R-:W-:Y:S02]  /*bbe0*/  IMAD R128, R213, 0x3da, RZ ;  /* 0x000003dad5807824 */ /* 0x004fe400078e02ff */
[----:B------:R-:W2:Y:S01]  /*bbf0*/  LDC R227, c[0x0][0x248] ;  /* 0x00009200ffe37b82 */ /* 0x000ea20000000800 */
[-C--:B------:R-:W-:Y:S01]  /*bc00*/  LEA.HI.X.SX32 R125, R125, R121.reuse, 0x1, P1 ;  /* 0x000000797d7d7211 */ /* 0x080fe200008f0eff */
[----:B------:R-:W-:Y:S01]  /*bc10*/  IMAD R129, R217, 0x1ed, RZ ;  /* 0x000001edd9817824 */ /* 0x000fe200078e02ff */
[----:B------:R-:W-:-:S02]  /*bc20*/  LEA.HI.X.SX32 R123, R123, R121, 0x1, P0 ;  /* 0x000000797b7b7211 */ /* 0x000fc400000f0eff */
[----:B------:R-:W-:Y:S01]  /*bc30*/  IADD3 R128, P0, R128, R120, RZ ;  /* 0x0000007880807210 */ /* 0x000fe20007f1e0ff */
[----:B------:R4:W3:Y:S02]  /*bc40*/  LDG.E.U16 R209, desc[UR4][R124.64] ;  /* 0x000000047cd17981 */ /* 0x0008e4000c1e1500 */
[----:B------:R-:W2:Y:S01]  /*bc50*/  LDC R225, c[0x0][0x248] ;  /* 0x00009200ffe17b82 */ /* 0x000ea20000000800 */
[----:B------:R-:W-:Y:S01]  /*bc60*/  LEA.HI.X.SX32 R129, R129, R121, 0x1, P0 ;  /* 0x0000007981817211 */ /* 0x000fe200000f0eff */
[----:B------:R1:W3:Y:S01]  /*bc70*/  LDG.E.U16 R213, desc[UR4][R122.64] ;  /* 0x000000047ad57981 */ /* 0x0002e2000c1e1500 */
[----:B----4-:R-:W-:-:S05]  /*bc80*/  IMAD R124, R219, 0x3ba, RZ ;  /* 0x000003badb7c7824 */ /* 0x010fca00078e02ff */
[----:B------:R-:W4:Y:S01]  /*bc90*/  LDC R245, c[0x0][0x248] ;  /* 0x00009200fff57b82 */ /* 0x000f220000000800 */
[----:B-1----:R-:W-:Y:S01]  /*bca0*/  IMAD R125, R215, 0x1dd, RZ ;  /* 0x000001ddd77d7824 */ /* 0x002fe200078e02ff */
[----:B------:R0:W3:Y:S01]  /*bcb0*/  LDG.E.U16 R219, desc[UR4][R128.64] ;  /* 0x0000000480db7981 */ /* 0x0000e2000c1e1500 */
[----:B------:R-:W-:-:S04]  /*bcc0*/  IADD3 R124, P1, R124, R120, RZ ;  /* 0x000000787c7c7210 */ /* 0x000fc80007f3e0ff */
[----:B------:R-:W-:Y:S01]  /*bcd0*/  LEA.HI.X.SX32 R125, R125, R121, 0x1, P1 ;  /* 0x000000797d7d7211 */ /* 0x000fe200008f0eff */
[----:B------:R-:W1:Y:S01]  /*bce0*/  LDC R123, c[0x0][0x248] ;  /* 0x00009200ff7b7b82 */ /* 0x000e620000000800 */
[----:B0-----:R-:W-:-:S03]  /*bcf0*/  IMAD R128, R223, 0x37e, RZ ;  /* 0x0000037edf807824 */ /* 0x001fc600078e02ff */
[----:B------:R2:W3:Y:S04]  /*bd00*/  LDG.E.U16 R215, desc[UR4][R124.64] ;  /* 0x000000047cd77981 */ /* 0x0004e8000c1e1500 */
[----:B------:R-:W0:Y:S01]  /*bd10*/  LDC R223, c[0x0][0x248] ;  /* 0x00009200ffdf7b82 */ /* 0x000e220000000800 */
[----:B--2---:R-:W-:-:S07]  /*bd20*/  IMAD R124, R227, 0x37c, RZ ;  /* 0x0000037ce37c7824 */ /* 0x004fce00078e02ff */
[----:B------:R-:W2:Y:S01]  /*bd30*/  LDC R227, c[0x0][0x248] ;  /* 0x00009200ffe37b82 */ /* 0x000ea20000000800 */
[----:B------:R-:W-:Y:S01]  /*bd40*/  IADD3 R126, P2, R126, R120, RZ ;  /* 0x000000787e7e7210 */ /* 0x000fe20007f5e0ff */
[----:B------:R-:W-:-:S03]  /*bd50*/  IMAD R122, R225, 0x3ea, RZ ;  /* 0x000003eae17a7824 */ /* 0x000fc600078e02ff */
[----:B------:R-:W-:Y:S02]  /*bd60*/  LEA.HI.X.SX32 R127, R127, R121, 0x1, P2 ;  /* 0x000000797f7f7211 */ /* 0x000fe400010f0eff */
[----:B------:R-:W-:Y:S01]  /*bd70*/  IADD3 R122, P1, R122, R120, RZ ;  /* 0x000000787a7a7210 */ /* 0x000fe20007f3e0ff */
[----:B------:R-:W4:Y:S02]  /*bd80*/  LDC R247, c[0x0][0x248] ;  /* 0x00009200fff77b82 */ /* 0x000f240000000800 */
[----:B------:R1:W3:Y:S01]  /*bd90*/  LDG.E.U16 R217, desc[UR4][R126.64] ;  /* 0x000000047ed97981 */ /* 0x0002e2000c1e1500 */
[----:B0-----:R-:W-:-:S05]  /*bda0*/  IMAD R125, R223, 0x1fd, RZ ;  /* 0x000001fddf7d7824 */ /* 0x001fca00078e02ff */
[----:B------:R-:W0:Y:S08]  /*bdb0*/  LDC R249, c[0x0][0x248] ;  /* 0x00009200fff97b82 */ /* 0x000e300000000800 */
[----:B------:R-:W5:Y:S01]  /*bdc0*/  LDC R223, c[0x0][0x248] ;  /* 0x00009200ffdf7b82 */ /* 0x000f620000000800 */
[----:B-1----:R-:W-:Y:S02]  /*bdd0*/  IMAD R126, R123, 0x3fa, RZ ;  /* 0x000003fa7b7e7824 */ /* 0x002fe400078e02ff */
[----:B--2---:R-:W-:Y:S01]  /*bde0*/  IMAD R123, R227, 0x1f5, RZ ;  /* 0x000001f5e37b7824 */ /* 0x004fe200078e02ff */
[----:B------:R-:W-:-:S02]  /*bdf0*/  IADD3 R124, P0, R124, R120, RZ ;  /* 0x000000787c7c7210 */ /* 0x000fc40007f1e0ff */
[-C--:B------:R-:W-:Y:S02]  /*be00*/  IADD3 R126, P2, R126, R120.reuse, RZ ;  /* 0x000000787e7e7210 */ /* 0x080fe40007f5e0ff */
[-C--:B------:R-:W-:Y:S02]  /*be10*/  LEA.HI.X.SX32 R123, R123, R121.reuse, 0x1, P1 ;  /* 0x000000797b7b7211 */ /* 0x080fe400008f0eff */
[-C--:B------:R-:W-:Y:S02]  /*be20*/  LEA.HI.X.SX32 R127, R125, R121.reuse, 0x1, P2 ;  /* 0x000000797d7f7211 */ /* 0x080fe400010f0eff */
[----:B------:R-:W-:Y:S02]  /*be30*/  LEA.HI.X.SX32 R125, R221, R121, 0x1, P0 ;  /* 0x00000079dd7d7211 */ /* 0x000fe400000f0eff */
[----:B------:R1:W2:Y:S01]  /*be40*/  LDG.E.U16 R221, desc[UR4][R122.64] ;  /* 0x000000047add7981 */ /* 0x0002a2000c1e1500 */
[----:B------:R-:W-:-:S03]  /*be50*/  IADD3 R128, P1, R128, R120, RZ ;  /* 0x0000007880807210 */ /* 0x000fc60007f3e0ff */
[----:B------:R-:W2:Y:S01]  /*be60*/  LDG.E.U16 R225, desc[UR4][R124.64] ;  /* 0x000000047ce17981 */ /* 0x000ea2000c1e1500 */
[----:B-1----:R-:W1:Y:S01]  /*be70*/  LDC R122, c[0x0][0x248] ;  /* 0x00009200ff7a7b82 */ /* 0x002e620000000800 */
[----:B-----5:R-:W-:Y:S02]  /*be80*/  IMAD R129, R223, 0x1bf, RZ ;  /* 0x000001bfdf817824 */ /* 0x020fe400078e02ff */
[----:B------:R4:W5:Y:S05]  /*be90*/  LDG.E.U16 R223, desc[UR4][R126.64] ;  /* 0x000000047edf7981 */ /* 0x00096a000c1e1500 */
[----:B------:R-:W1:Y:S01]  /*bea0*/  LDC R123, c[0x0][0x248] ;  /* 0x00009200ff7b7b82 */ /* 0x000e620000000800 */
[----:B------:R-:W-:-:S05]  /*beb0*/  LEA.HI.X.SX32 R129, R129, R121, 0x1, P1 ;  /* 0x0000007981817211 */ /* 0x000fca00008f0eff */
[----:B------:R1:W5:Y:S01]  /*bec0*/  LDG.E.U16 R227, desc[UR4][R128.64] ;  /* 0x0000000480e37981 */ /* 0x000362000c1e1500 */
[----:B----4-:R-:W-:Y:S02]  /*bed0*/  IMAD R126, R247, 0x39c, RZ ;  /* 0x0000039cf77e7824 */ /* 0x010fe400078e02ff */
[----:B0-----:R-:W-:Y:S01]  /*bee0*/  IMAD R124, R249, 0x3ac, RZ ;  /* 0x000003acf97c7824 */ /* 0x001fe200078e02ff */
[----:B------:R-:W0:Y:S01]  /*bef0*/  LDC R247, c[0x0][0x248] ;  /* 0x00009200fff77b82 */ /* 0x000e220000000800 */
[----:B-1----:R-:W-:Y:S01]  /*bf00*/  IMAD R128, R245, 0x38c, RZ ;  /* 0x0000038cf5807824 */ /* 0x002fe200078e02ff */
[----:B------:R-:W-:Y:S01]  /*bf10*/  IADD3 R126, P1, R126, R120, RZ ;  /* 0x000000787e7e7210 */ /* 0x000fe20007f3e0ff */
[----:B------:R-:W-:-:S05]  /*bf20*/  IMAD R122, R122, 0x3bc, RZ ;  /* 0x000003bc7a7a7824 */ /* 0x000fca00078e02ff */
[----:B------:R-:W1:Y:S01]  /*bf30*/  LDC R245, c[0x0][0x248] ;  /* 0x00009200fff57b82 */ /* 0x000e620000000800 */
[----:B------:R-:W-:Y:S01]  /*bf40*/  IADD3 R128, P0, R128, R120, RZ ;  /* 0x0000007880807210 */ /* 0x000fe20007f1e0ff */
[----:B------:R-:W-:-:S03]  /*bf50*/  IMAD R123, R123, 0x3cc, RZ ;  /* 0x000003cc7b7b7824 */ /* 0x000fc600078e02ff */
[-C--:B------:R-:W-:Y:S02]  /*bf60*/  LEA.HI.X.SX32 R129, R229, R121.reuse, 0x1, P0 ;  /* 0x00000079e5817211 */ /* 0x080fe400000f0eff */
[-C--:B------:R-:W-:Y:S01]  /*bf70*/  IADD3 R122, P2, R122, R120.reuse, RZ ;  /* 0x000000787a7a7210 */ /* 0x080fe20007f5e0ff */
[----:B------:R-:W4:Y:S01]  /*bf80*/  LDC R249, c[0x0][0x248] ;  /* 0x00009200fff97b82 */ /* 0x000f220000000800 */
[-C--:B------:R-:W-:Y:S01]  /*bf90*/  LEA.HI.X.SX32 R127, R235, R121.reuse, 0x1, P1 ;  /* 0x00000079eb7f7211 */ /* 0x080fe200008f0eff */
[----:B------:R0:W5:Y:S02]  /*bfa0*/  LDG.E.U16 R229, desc[UR4][R128.64] ;  /* 0x0000000480e57981 */ /* 0x000164000c1e1500 */
[-C--:B0-----:R-:W-:Y:S02]  /*bfb0*/  IADD3 R128, P1, R123, R120.reuse, RZ ;  /* 0x000000787b807210 */ /* 0x081fe40007f3e0ff */
[----:B------:R-:W-:Y:S02]  /*bfc0*/  LEA.HI.X.SX32 R123, R231, R121, 0x1, P2 ;  /* 0x00000079e77b7211 */ /* 0x000fe400010f0eff */
[----:B------:R0:W5:Y:S01]  /*bfd0*/  LDG.E.U16 R231, desc[UR4][R126.64] ;  /* 0x000000047ee77981 */ /* 0x000162000c1e1500 */
[----:B------:R-:W-:-:S02]  /*bfe0*/  IADD3 R124, P0, R124, R120, RZ ;  /* 0x000000787c7c7210 */ /* 0x000fc40007f1e0ff */
[-C--:B------:R-:W-:Y:S01]  /*bff0*/  LEA.HI.X.SX32 R129, R233, R121.reuse, 0x1, P1 ;  /* 0x00000079e9817211 */ /* 0x080fe200008f0eff */
[----:B------:R1:W5:Y:S01]  /*c000*/  LDG.E.U16 R235, desc[UR4][R122.64] ;  /* 0x000000047aeb7981 */ /* 0x000362000c1e1500 */
[----:B0-----:R-:W0:Y:S01]  /*c010*/  LDC R127, c[0x0][0x248] ;  /* 0x00009200ff7f7b82 */ /* 0x001e220000000800 */
[----:B------:R-:W-:Y:S02]  /*c020*/  LEA.HI.X.SX32 R125, R237, R121, 0x1, P0 ;  /* 0x00000079ed7d7211 */ /* 0x000fe400000f0eff */
[----:B------:R4:W5:Y:S01]  /*c030*/  LDG.E.U16 R237, desc[UR4][R128.64] ;  /* 0x0000000480ed7981 */ /* 0x000962000c1e1500 */
[----:B-1----:R-:W-:-:S03]  /*c040*/  IMAD R122, R245, 0x3dc, RZ ;  /* 0x000003dcf57a7824 */ /* 0x002fc600078e02ff */
[----:B------:R0:W5:Y:S01]  /*c050*/  LDG.E.U16 R233, desc[UR4][R124.64] ;  /* 0x000000047ce97981 */ /* 0x000162000c1e1500 */
[----:B----4-:R-:W-:Y:S01]  /*c060*/  IMAD R126, R249, 0x3fc, RZ ;  /* 0x000003fcf97e7824 */ /* 0x010fe200078e02ff */
[----:B------:R-:W1:Y:S08]  /*c070*/  LDC R245, c[0x0][0x248] ;  /* 0x00009200fff57b82 */ /* 0x000e700000000800 */
[----:B------:R-:W4:Y:S08]  /*c080*/  LDC R129, c[0x0][0x248] ;  /* 0x00009200ff817b82 */ /* 0x000f300000000800 */
[----:B------:R-:W1:Y:S01]  /*c090*/  LDC R128, c[0x0][0x248] ;  /* 0x00009200ff807b82 */ /* 0x000e620000000800 */
[----:B0-----:R-:W-:Y:S01]  /*c0a0*/  IMAD R124, R127, 0x3ec, RZ ;  /* 0x000003ec7f7c7824 */ /* 0x001fe200078e02ff */
[----:B------:R-:W-:-:S04]  /*c0b0*/  IADD3 R122, P0, R122, R120, RZ ;  /* 0x000000787a7a7210 */ /* 0x000fc80007f1e0ff */
[-C--:B------:R-:W-:Y:S02]  /*c0c0*/  IADD3 R124, P1, R124, R120.reuse, RZ ;  /* 0x000000787c7c7210 */ /* 0x080fe40007f3e0ff */
[----:B------:R-:W-:Y:S01]  /*c0d0*/  IADD3 R126, P2, R126, R120, RZ ;  /* 0x000000787e7e7210 */ /* 0x000fe20007f5e0ff */
[----:B------:R-:W0:Y:S01]  /*c0e0*/  LDC R249, c[0x0][0x248] ;  /* 0x00009200fff97b82 */ /* 0x000e220000000800 */
[-C--:B------:R-:W-:Y:S02]  /*c0f0*/  LEA.HI.X.SX32 R123, R243, R121.reuse, 0x1, P0 ;  /* 0x00000079f37b7211 */ /* 0x080fe400000f0eff */
[-C--:B------:R-:W-:Y:S02]  /*c100*/  LEA.HI.X.SX32 R125, R241, R121.reuse, 0x1, P1 ;  /* 0x00000079f17d7211 */ /* 0x080fe400008f0eff */
[----:B------:R-:W-:Y:S02]  /*c110*/  LEA.HI.X.SX32 R127, R239, R121, 0x1, P2 ;  /* 0x00000079ef7f7211 */ /* 0x000fe400010f0eff */
[----:B------:R4:W5:Y:S04]  /*c120*/  LDG.E.U16 R239, desc[UR4][R122.64] ;  /* 0x000000047aef7981 */ /* 0x000968000c1e1500 */
[----:B------:R1:W5:Y:S04]  /*c130*/  LDG.E.U16 R241, desc[UR4][R124.64] ;  /* 0x000000047cf17981 */ /* 0x000368000c1e1500 */
[----:B------:R1:W5:Y:S01]  /*c140*/  LDG.E.U16 R243, desc[UR4][R126.64] ;  /* 0x000000047ef37981 */ /* 0x000362000c1e1500 */
[----:B----4-:R-:W-:-:S02]  /*c150*/  IMAD R122, R129, 0x38e, RZ ;  /* 0x0000038e817a7824 */ /* 0x010fc400078e02ff */
[----:B-1----:R-:W-:Y:S01]  /*c160*/  IMAD R123, R128, 0x1c7, RZ ;  /* 0x000001c7807b7824 */ /* 0x002fe200078e02ff */
[----:B------:R-:W1:Y:S02]  /*c170*/  LDC R129, c[0x0][0x248] ;  /* 0x00009200ff817b82 */ /* 0x000e640000000800 */
[----:B------:R-:W-:-:S06]  /*c180*/  IADD3 R122, P0, R122, R120, RZ ;  /* 0x000000787a7a7210 */ /* 0x000fcc0007f1e0ff */
[----:B------:R-:W4:Y:S01]  /*c190*/  LDC R124, c[0x0][0x248] ;  /* 0x00009200ff7c7b82 */ /* 0x000f220000000800 */
[----:B------:R-:W-:Y:S01]  /*c1a0*/  LEA.HI.X.SX32 R123, R123, R121, 0x1, P0 ;  /* 0x000000797b7b7211 */ /* 0x000fe200000f0eff */
[----:B------:R-:W-:-:S04]  /*c1b0*/  IMAD R127, R245, 0x1d7, RZ ;  /* 0x000001d7f57f7824 */ /* 0x000fc800078e02ff */
[----:B------:R0:W5:Y:S02]  /*c1c0*/  LDG.E.U16 R245, desc[UR4][R122.64] ;  /* 0x000000047af57981 */ /* 0x000164000c1e1500 */
[----:B0-----:R-:W-:Y:S01]  /*c1d0*/  IMAD R126, R249, 0x3ae, RZ ;  /* 0x000003aef97e7824 */ /* 0x001fe200078e02ff */
[----:B------:R-:W0:Y:S08]  /*c1e0*/  LDC R128, c[0x0][0x248] ;  /* 0x00009200ff807b82 */ /* 0x000e300000000800 */
[----:B------:R-:W3:Y:S08]  /*c1f0*/  LDC R122, c[0x0][0x248] ;  /* 0x00009200ff7a7b82 */ /* 0x000ef00000000800 */
[----:B------:R-:W1:Y:S01]  /*c200*/  LDC R123, c[0x0][0x248] ;  /* 0x00009200ff7b7b82 */ /* 0x000e620000000800 */
[----:B----4-:R-:W-:-:S02]  /*c210*/  IMAD R124, R124, 0x39e, RZ ;  /* 0x0000039e7c7c7824 */ /* 0x010fc400078e02ff */
[----:B------:R-:W-:Y:S01]  /*c220*/  IMAD R125, R247, 0x1cf, RZ ;  /* 0x000001cff77d7824 */ /* 0x000fe200078e02ff */
[-C--:B------:R-:W-:Y:S02]  /*c230*/  IADD3 R126, P2, R126, R120.reuse, RZ ;  /* 0x000000787e7e7210 */ /* 0x080fe40007f5e0ff */
[----:B------:R-:W-:Y:S02]  /*c240*/  IADD3 R124, P1, R124, R120, RZ ;  /* 0x000000787c7c7210 */ /* 0x000fe40007f3e0ff */
[-C--:B------:R-:W-:Y:S02]  /*c250*/  LEA.HI.X.SX32 R127, R127, R121.reuse, 0x1, P2 ;  /* 0x000000797f7f7211 */ /* 0x080fe400010f0eff */
[----:B------:R-:W-:-:S03]  /*c260*/  LEA.HI.X.SX32 R125, R125, R121, 0x1, P1 ;  /* 0x000000797d7d7211 */ /* 0x000fc600008f0eff */
[----:B------:R1:W4:Y:S04]  /*c270*/  LDG.E.U16 R249, desc[UR4][R126.64] ;  /* 0x000000047ef97981 */ /* 0x000328000c1e1500 */
[----:B------:R3:W4:Y:S01]  /*c280*/  LDG.E.U16 R247, desc[UR4][R124.64] ;  /* 0x000000047cf77981 */ /* 0x000722000c1e1500 */
[----:B-1----:R-:W-:Y:S02]  /*c290*/  IMAD R126, R123, 0x3ce, RZ ;  /* 0x000003ce7b7e7824 */ /* 0x002fe400078e02ff */
[----:B------:R-:W1:Y:S01]  /*c2a0*/  LDC R123, c[0x0][0x248] ;  /* 0x00009200ff7b7b82 */ /* 0x000e620000000800 */
[----:B---3--:R-:W-:-:S07]  /*c2b0*/  IMAD R125, R122, 0x1e7, RZ ;  /* 0x000001e77a7d7824 */ /* 0x008fce00078e02ff */
[----:B------:R-:W3:Y:S08]  /*c2c0*/  LDC R124, c[0x0][0x248] ;  /* 0x00009200ff7c7b82 */ /* 0x000ef00000000800 */
[----:B------:R-:W2:Y:S01]  /*c2d0*/  LDC R122, c[0x0][0x248] ;  /* 0x00009200ff7a7b82 */ /* 0x000ea20000000800 */
[----:B0-----:R-:W-:Y:S02]  /*c2e0*/  IMAD R128, R128, 0x3be, RZ ;  /* 0x000003be80807824 */ /* 0x001fe400078e02ff */
[----:B------:R-:W-:-:S03]  /*c2f0*/  IMAD R129, R129, 0x1df, RZ ;  /* 0x000001df81817824 */ /* 0x000fc600078e02ff */
[----:B------:R-:W-:Y:S01]  /*c300*/  IADD3 R128, P0, R128, R120, RZ ;  /* 0x0000007880807210 */ /* 0x000fe20007f1e0ff */
[----:B-1----:R-:W-:-:S03]  /*c310*/  IMAD R123, R123, 0x3fe, RZ ;  /* 0x000003fe7b7b7824 */ /* 0x002fc600078e02ff */
[----:B------:R-:W-:Y:S02]  /*c320*/  LEA.HI.X.SX32 R129, R129, R121, 0x1, P0 ;  /* 0x0000007981817211 */ /* 0x000fe400000f0eff */
[----:B------:R-:W-:-:S03]  /*c330*/  IADD3 R126, P0, R126, R120, RZ ;  /* 0x000000787e7e7210 */ /* 0x000fc60007f1e0ff */
[----:B------:R0:W4:Y:S01]  /*c340*/  LDG.E.U16 R128, desc[UR4][R128.64] ;  /* 0x0000000480807981 */ /* 0x000122000c1e1500 */
[----:B---3--:R-:W-:Y:S01]  /*c350*/  IMAD R124, R124, 0x3de, RZ ;  /* 0x000003de7c7c7824 */ /* 0x008fe200078e02ff */
[----:B------:R-:W-:Y:S02]  /*c360*/  LEA.HI.X.SX32 R127, R125, R121, 0x1, P0 ;  /* 0x000000797d7f7211 */ /* 0x000fe400000f0eff */
[----:B------:R-:W1:Y:S01]  /*c370*/  LDC R125, c[0x0][0x248] ;  /* 0x00009200ff7d7b82 */ /* 0x000e620000000800 */
[----:B--2---:R-:W-:Y:S01]  /*c380*/  IMAD R122, R122, 0x3ee, RZ ;  /* 0x000003ee7a7a7824 */ /* 0x004fe200078e02ff */
[-C--:B------:R-:W-:Y:S01]  /*c390*/  IADD3 R124, P1, R124, R120.reuse, RZ ;  /* 0x000000787c7c7210 */ /* 0x080fe20007f3e0ff */
[----:B------:R-:W2:Y:S05]  /*c3a0*/  LDG.E.U16 R126, desc[UR4][R126.64] ;  /* 0x000000047e7e7981 */ /* 0x000eaa000c1e1500 */
[----:B0-----:R-:W0:Y:S01]  /*c3b0*/  LDC R129, c[0x0][0x248] ;  /* 0x00009200ff817b82 */ /* 0x001e220000000800 */
[----:B------:R-:W-:-:S02]  /*c3c0*/  IADD3 R122, P2, R122, R120, RZ ;  /* 0x000000787a7a7210 */ /* 0x000fc40007f5e0ff */
[----:B------:R-:W-:-:S05]  /*c3d0*/  IADD3 R120, P0, R123, R120, RZ ;  /* 0x000000787b787210 */ /* 0x000fca0007f1e0ff */
[----:B------:R-:W3:Y:S01]  /*c3e0*/  LDC R123, c[0x0][0x248] ;  /* 0x00009200ff7b7b82 */ /* 0x000ee20000000800 */
[----:B------:R-:W5:Y:S01]  /*c3f0*/  LDL.LU R127, [R1+0x4] ;  /* 0x00000400017f7983 */ /* 0x000f620000300800 */
[----:B-1----:R-:W-:-:S05]  /*c400*/  IMAD R125, R125, 0x1ef, RZ ;  /* 0x000001ef7d7d7824 */ /* 0x002fca00078e02ff */
[----:B------:R-:W-:Y:S02]  /*c410*/  LEA.HI.X.SX32 R125, R125, R121, 0x1, P1 ;  /* 0x000000797d7d7211 */ /* 0x000fe400008f0eff */
[----:B0-----:R-:W-:-:S03]  /*c420*/  LEA R129, R129, -R129, 0x9 ;  /* 0x8000008181817211 */ /* 0x001fc600078e48ff */
[----:B------:R-:W2:Y:S01]  /*c430*/  LDG.E.U16 R124, desc[UR4][R124.64] ;  /* 0x000000047c7c7981 */ /* 0x000ea2000c1e1500 */
[----:B---3--:R-:W-:-:S05]  /*c440*/  IMAD R123, R123, 0x1f7, RZ ;  /* 0x000001f77b7b7824 */ /* 0x008fca00078e02ff */
[-C--:B------:R-:W-:Y:S02]  /*c450*/  LEA.HI.X.SX32 R123, R123, R121.reuse, 0x1, P2 ;  /* 0x000000797b7b7211 */ /* 0x080fe400010f0eff */
[----:B------:R-:W-:Y:S02]  /*c460*/  LEA.HI.X.SX32 R121, R129, R121, 0x1, P0 ;  /* 0x0000007981797211 */ /* 0x000fe400000f0eff */
[----:B------:R-:W3:Y:S04]  /*c470*/  LDL.LU R129, [R1+0x8] ;  /* 0x0000080001817983 */ /* 0x000ee80000300800 */
[----:B------:R-:W4:Y:S04]  /*c480*/  LDL.LU R125, [R1+0xc] ;  /* 0x00000c00017d7983 */ /* 0x000f280000300800 */
[----:B------:R-:W2:Y:S04]  /*c490*/  LDG.E.U16 R122, desc[UR4][R122.64] ;  /* 0x000000047a7a7981 */ /* 0x000ea8000c1e1500 */
[----:B------:R-:W2:Y:S04]  /*c4a0*/  LDG.E.U16 R120, desc[UR4][R120.64] ;  /* 0x0000000478787981 */ /* 0x000ea8000c1e1500 */
[----:B------:R0:W-:Y:S04]  /*c4b0*/  STS.U16 [R2+0x2180], R220 ;  /* 0x002180dc02007388 */ /* 0x0001e80000000400 */
[----:B------:R-:W5:Y:S04]  /*c4c0*/  LDL.LU R123, [R1+0x10] ;  /* 0x00001000017b7983 */ /* 0x000f680000300800 */
[----:B------:R-:W3:Y:S04]  /*c4d0*/  LDL.LU R121, [R1+0x14] ;  /* 0x0000140001797983 */ /* 0x000ee80000300800 */
[----:B0-----:R-:W4:Y:S04]  /*c4e0*/  LDL.LU R220, [R1+0x18] ;  /* 0x0000180001dc7983 */ /* 0x001f280000300800 */
[----:B------:R0:W-:Y:S04]  /*c4f0*/  STS.U16 [R2+0x2580], R216 ;  /* 0x002580d802007388 */ /* 0x0001e80000000400 */
[----:B------:R1:W-:Y:S04]  /*c500*/  STS.U16 [R2+0x2980], R212 ;  /* 0x002980d402007388 */ /* 0x0003e80000000400 */
[----:B------:R1:W-:Y:S04]  /*c510*/  STS.U16 [R2+0x2d80], R208 ;  /* 0x002d80d002007388 */ /* 0x0003e80000000400 */
[----:B0-----:R-:W2:Y:S04]  /*c520*/  LDL.LU R216, [R1+0x1c] ;  /* 0x00001c0001d87983 */ /* 0x001ea80000300800 */
[----:B-1----:R-:W5:Y:S04]  /*c530*/  LDL.LU R212, [R1+0x20] ;  /* 0x0000200001d47983 */ /* 0x002f680000300800 */
[----:B------:R-:W3:Y:S04]  /*c540*/  LDL.LU R208, [R1+0x24] ;  /* 0x0000240001d07983 */ /* 0x000ee80000300800 */
[----:B------:R0:W-:Y:S04]  /*c550*/  STS.U16 [R2+0x3180], R204 ;  /* 0x003180cc02007388 */ /* 0x0001e80000000400 */
[----:B------:R1:W-:Y:S04]  /*c560*/  STS.U16 [R2+0x3580], R200 ;  /* 0x003580c802007388 */ /* 0x0003e80000000400 */
[----:B------:R1:W-:Y:S04]  /*c570*/  STS.U16 [R2+0x3980], R196 ;  /* 0x003980c402007388 */ /* 0x0003e80000000400 */
[----:B0-----:R-:W4:Y:S04]  /*c580*/  LDL.LU R204, [R1+0x28] ;  /* 0x0000280001cc7983 */ /* 0x001f280000300800 */
[----:B-1----:R-:W4:Y:S04]  /*c590*/  LDL.LU R200, [R1+0x2c] ;  /* 0x00002c0001c87983 */ /* 0x002f280000300800 */
[----:B------:R-:W4:Y:S04]  /*c5a0*/  LDL.LU R196, [R1+0x30] ;  /* 0x0000300001c47983 */ /* 0x000f280000300800 */
        /* <DEDUP_REMOVED lines=23> */
[----:B------:R0:W-:Y:S04]  /*c720*/  STS.U16 [R2+0x7d80], R3 ;  /* 0x007d800302007388 */ /* 0x0001e80000000400 */
[----:B------:R-:W4:Y:S04]  /*c730*/  LDL.LU R31, [R1+0xb0] ;  /* 0x0000b000011f7983 */ /* 0x000f280000300800 */
[----:B------:R1:W-:Y:S01]  /*c740*/  STS.U16 [R2+0x6d80], R30 ;  /* 0x006d801e02007388 */ /* 0x0003e20000000400 */
[----:B0-----:R-:W-:-:S03]  /*c750*/  LOP3.LUT R3, R12, 0x40, RZ, 0x3c, !PT ;  /* 0x000000400c037812 */ /* 0x001fc600078e3cff */
[----:B------:R0:W-:Y:S01]  /*c760*/  STS.U16 [R2+0x7180], R14 ;  /* 0x0071800e02007388 */ /* 0x0001e20000000400 */
[----:B------:R-:W-:-:S03]  /*c770*/  IADD3 R3, R252, R3, RZ ;  /* 0x00000003fc037210 */ /* 0x000fc60007ffe0ff */
[----:B------:R0:W-:Y:S04]  /*c780*/  STS.U16 [R2+0x7580], R32 ;  /* 0x0075802002007388 */ /* 0x0001e80000000400 */
[----:B-1----:R-:W4:Y:S04]  /*c790*/  LDL.LU R30, [R1+0xc0] ;  /* 0x0000c000011e7983 */ /* 0x002f280000300800 */
[----:B0-----:R-:W4:Y:S04]  /*c7a0*/  LDL.LU R14, [R1+0xd0] ;  /* 0x0000d000010e7983 */ /* 0x001f280000300800 */
[----:B------:R-:W4:Y:S04]  /*c7b0*/  LDL.LU R32, [R1+0xe0] ;  /* 0x0000e00001207983 */ /* 0x000f280000300800 */
[----:B------:R0:W-:Y:S04]  /*c7c0*/  STS.U16 [R2+0x7980], R15 ;  /* 0x0079800f02007388 */ /* 0x0001e80000000400 */
[----:B------:R1:W-:Y:S04]  /*c7d0*/  STS.U16 [R2+0x20180], R24 ;  /* 0x0201801802007388 */ /* 0x0003e80000000400 */
[----:B0-----:R-:W4:Y:S04]  /*c7e0*/  LDL.LU R15, [R1+0xf0] ;  /* 0x0000f000010f7983 */ /* 0x001f280000300800 */
        /* <DEDUP_REMOVED lines=31> */
[----:B-1----:R-:W4:Y:S04]  /*c9e0*/  LDL.LU R24, [R1+0x100] ;  /* 0x0001000001187983 */ /* 0x002f280000300800 */
[----:B--2---:R-:W-:Y:S04]  /*c9f0*/  STS.U16 [R3+0x5e00], R216 ;  /* 0x005e00d803007388 */ /* 0x004fe80000000400 */
[----:B-----5:R-:W-:Y:S04]  /*ca00*/  STS.U16 [R3+0x5a00], R212 ;  /* 0x005a00d403007388 */ /* 0x020fe80000000400 */
[----:B---3--:R-:W-:Y:S04]  /*ca10*/  STS.U16 [R3+0x5600], R208 ;  /* 0x005600d003007388 */ /* 0x008fe80000000400 */
[----:B----4-:R-:W-:Y:S04]  /*ca20*/  STS.U16 [R3+0x6200], R220 ;  /* 0x006200dc03007388 */ /* 0x010fe80000000400 */
        /* <DEDUP_REMOVED lines=11> */
[----:B0-----:R-:W2:Y:S04]  /*cae0*/  LDL.LU R160, [R1+0x10c] ;  /* 0x00010c0001a07983 */ /* 0x001ea80000300800 */
[----:B------:R-:W3:Y:S04]  /*caf0*/  LDL.LU R166, [R1+0xfc] ;  /* 0x0000fc0001a67983 */ /* 0x000ee80000300800 */
[----:B------:R-:W4:Y:S04]  /*cb00*/  LDL.LU R172, [R1+0xec] ;  /* 0x0000ec0001ac7983 */ /* 0x000f280000300800 */
[----:B------:R-:W5:Y:S04]  /*cb10*/  LDL.LU R178, [R1+0xdc] ;  /* 0x0000dc0001b27983 */ /* 0x000f680000300800 */
[----:B------:R-:W2:Y:S04]  /*cb20*/  LDL.LU R184, [R1+0xcc] ;  /* 0x0000cc0001b87983 */ /* 0x000ea80000300800 */
[----:B------:R-:W3:Y:S04]  /*cb30*/  LDL.LU R190, [R1+0xbc] ;  /* 0x0000bc0001be7983 */ /* 0x000ee80000300800 */
[----:B------:R-:W4:Y:S04]  /*cb40*/  LDL.LU R196, [R1+0xac] ;  /* 0x0000ac0001c47983 */ /* 0x000f280000300800 */
[----:B------:R-:W5:Y:S04]  /*cb50*/  LDL.LU R200, [R1+0x9c] ;  /* 0x00009c0001c87983 */ /* 0x000f680000300800 */
[----:B------:R-:W5:Y:S04]  /*cb60*/  LDL.LU R204, [R1+0x90] ;  /* 0x0000900001cc7983 */ /* 0x000f680000300800 */
[----:B------:R-:W5:Y:S04]  /*cb70*/  LDL.LU R208, [R1+0x84] ;  /* 0x0000840001d07983 */ /* 0x000f680000300800 */
[----:B------:R-:W5:Y:S04]  /*cb80*/  LDL.LU R212, [R1+0x78] ;  /* 0x0000780001d47983 */ /* 0x000f680000300800 */
[----:B------:R-:W5:Y:S04]  /*cb90*/  LDL.LU R216, [R1+0x6c] ;  /* 0x00006c0001d87983 */ /* 0x000f680000300800 */
[----:B------:R-:W5:Y:S04]  /*cba0*/  LDL.LU R220, [R1+0x60] ;  /* 0x0000600001dc7983 */ /* 0x000f680000300800 */
[----:B------:R-:W5:Y:S04]  /*cbb0*/  LDL.LU R121, [R1+0x54] ;  /* 0x0000540001797983 */ /* 0x000f680000300800 */
[----:B------:R0:W-:Y:S04]  /*cbc0*/  STS.U16 [R3+0x6e00], R125 ;  /* 0x006e007d03007388 */ /* 0x0001e80000000400 */
[----:B------:R-:W5:Y:S04]  /*cbd0*/  LDL.LU R123, [R1+0x48] ;  /* 0x00004800017b7983 */ /* 0x000f680000300800 */
[----:B------:R1:W-:Y:S04]  /*cbe0*/  STS.U16 [R3+0x7200], R129 ;  /* 0x0072008103007388 */ /* 0x0003e80000000400 */
[----:B0-----:R-:W5:Y:S04]  /*cbf0*/  LDL.LU R125, [R1+0x40] ;  /* 0x00004000017d7983 */ /* 0x001f680000300800 */
[----:B------:R0:W-:Y:S04]  /*cc00*/  STS.U16 [R3+0x7a00], R127 ;  /* 0x007a007f03007388 */ /* 0x0001e80000000400 */
[----:B-1----:R-:W5:Y:S04]  /*cc10*/  LDL.LU R129, [R1+0x38] ;  /* 0x0000380001817983 */ /* 0x002f680000300800 */
[----:B0-----:R-:W5:Y:S04]  /*cc20*/  LDL.LU R127, [R1] ;  /* 0x00000000017f7983 */ /* 0x001f680000300800 */
[----:B------:R0:W-:Y:S02]  /*cc30*/  STS.U16 [R3+0xa00], R15 ;  /* 0x000a000f03007388 */ /* 0x0001e40000000400 */
[----:B0-----:R-:W-:-:S04]  /*cc40*/  LOP3.LUT R15, R12, 0x50, RZ, 0x3c, !PT ;  /* 0x000000500c0f7812 */ /* 0x001fc800078e3cff */
[----:B------:R-:W-:Y:S01]  /*cc50*/  IADD3 R2, R252, R15, RZ ;  /* 0x0000000ffc027210 */ /* 0x000fe20007ffe0ff */
        /* <DEDUP_REMOVED lines=45> */
[----:B--2---:R0:W-:Y:S04]  /*cf30*/  STS.U16 [R2+0x1280], R184 ;  /* 0x001280b802007388 */ /* 0x0041e80000000400 */
[----:B---3--:R1:W-:Y:S04]  /*cf40*/  STS.U16 [R2+0x1680], R190 ;  /* 0x001680be02007388 */ /* 0x0083e80000000400 */
[----:B----4-:R2:W-:Y:S04]  /*cf50*/  STS.U16 [R2+0x1a80], R196 ;  /* 0x001a80c402007388 */ /* 0x0105e80000000400 */
[----:B0-----:R-:W3:Y:S04]  /*cf60*/  LDL.LU R184, [R1+0x108] ;  /* 0x0001080001b87983 */ /* 0x001ee80000300800 */
[----:B-1----:R-:W4:Y:S04]  /*cf70*/  LDL.LU R190, [R1+0xf8] ;  /* 0x0000f80001be7983 */ /* 0x002f280000300800 */
[----:B-----5:R0:W-:Y:S04]  /*cf80*/  STS.U16 [R2+0x1e80], R200 ;  /* 0x001e80c802007388 */ /* 0x0201e80000000400 */
[----:B--2---:R-:W2:Y:S04]  /*cf90*/  LDL.LU R196, [R1+0xe8] ;  /* 0x0000e80001c47983 */ /* 0x004ea80000300800 */
[----:B------:R1:W-:Y:S04]  /*cfa0*/  STS.U16 [R2+0x2280], R204 ;  /* 0x002280cc02007388 */ /* 0x0003e80000000400 */
[----:B0-----:R-:W5:Y:S04]  /*cfb0*/  LDL.LU R200, [R1+0xd8] ;  /* 0x0000d80001c87983 */ /* 0x001f680000300800 */
[----:B------:R0:W-:Y:S04]  /*cfc0*/  STS.U16 [R2+0x2680], R208 ;  /* 0x002680d002007388 */ /* 0x0001e80000000400 */
[----:B-1----:R-:W5:Y:S04]  /*cfd0*/  LDL.LU R204, [R1+0xc8] ;  /* 0x0000c80001cc7983 */ /* 0x002f680000300800 */
[----:B------:R1:W-:Y:S04]  /*cfe0*/  STS.U16 [R2+0x2a80], R212 ;  /* 0x002a80d402007388 */ /* 0x0003e80000000400 */
[----:B0-----:R-:W5:Y:S04]  /*cff0*/  LDL.LU R208, [R1+0xb8] ;  /* 0x0000b80001d07983 */ /* 0x001f680000300800 */
[----:B------:R0:W-:Y:S04]  /*d000*/  STS.U16 [R2+0x2e80], R216 ;  /* 0x002e80d802007388 */ /* 0x0001e80000000400 */
[----:B-1----:R-:W5:Y:S04]  /*d010*/  LDL.LU R212, [R1+0xa8] ;  /* 0x0000a80001d47983 */ /* 0x002f680000300800 */
[----:B------:R1:W-:Y:S04]  /*d020*/  STS.U16 [R2+0x3280], R220 ;  /* 0x003280dc02007388 */ /* 0x0003e80000000400 */
[----:B0-----:R-:W3:Y:S04]  /*d030*/  LDL.LU R216, [R1+0x98] ;  /* 0x0000980001d87983 */ /* 0x001ee80000300800 */
[----:B------:R0:W-:Y:S04]  /*d040*/  STS.U16 [R2+0x3680], R121 ;  /* 0x0036807902007388 */ /* 0x0001e80000000400 */
[----:B-1----:R-:W4:Y:S04]  /*d050*/  LDL.LU R220, [R1+0x8c] ;  /* 0x00008c0001dc7983 */ /* 0x002f280000300800 */
[----:B------:R1:W-:Y:S04]  /*d060*/  STS.U16 [R2+0x3a80], R123 ;  /* 0x003a807b02007388 */ /* 0x0003e80000000400 */
[----:B0-----:R-:W2:Y:S04]  /*d070*/  LDL.LU R121, [R1+0x80] ;  /* 0x0000800001797983 */ /* 0x001ea80000300800 */
[----:B------:R0:W-:Y:S04]  /*d080*/  STS.U16 [R2+0x3e80], R125 ;  /* 0x003e807d02007388 */ /* 0x0001e80000000400 */
[----:B-1----:R-:W5:Y:S04]  /*d090*/  LDL.LU R123, [R1+0x74] ;  /* 0x00007400017b7983 */ /* 0x002f680000300800 */
[----:B------:R1:W-:Y:S04]  /*d0a0*/  STS.U16 [R2+0x4280], R129 ;  /* 0x0042808102007388 */ /* 0x0003e80000000400 */
[----:B0-----:R-:W5:Y:S04]  /*d0b0*/  LDL.LU R125, [R1+0x68] ;  /* 0x00006800017d7983 */ /* 0x001f680000300800 */
[----:B------:R0:W-:Y:S04]  /*d0c0*/  STS.U16 [R2+0x4680], R127 ;  /* 0x0046807f02007388 */ /* 0x0001e80000000400 */
[----:B-1----:R-:W5:Y:S04]  /*d0d0*/  LDL.LU R129, [R1+0x5c] ;  /* 0x00005c0001817983 */ /* 0x002f680000300800 */
[----:B0-----:R-:W5:Y:S01]  /*d0e0*/  LDL.LU R127, [R1+0x50] ;  /* 0x00005000017f7983 */ /* 0x001f620000300800 */
[----:B------:R-:W-:-:S04]  /*d0f0*/  LOP3.LUT R3, R12, 0x60, RZ, 0x3c, !PT ;  /* 0x000000600c037812 */ /* 0x000fc800078e3cff */
        /* <DEDUP_REMOVED lines=50> */
[----:B------:R0:W-:Y:S01]  /*d420*/  STS.U16 [R2+0x27e80], R223 ;  /* 0x027e80df02007388 */ /* 0x0001e20000000400 */
[----:B------:R-:W-:Y:S01]  /*d430*/  LOP3.LUT R3, R12, 0x70, RZ, 0x3c, !PT ;  /* 0x000000700c037812 */ /* 0x000fe200078e3cff */
[----:B0-----:R-:W0:Y:S02]  /*d440*/  LDC R2, c[0x0][0x280] ;  /* 0x0000a000ff027b82 */ /* 0x001e240000000800 */
[----:B---3--:R1:W-:Y:S04]  /*d450*/  STS.U16 [R14+0x1f00], R216 ;  /* 0x001f00d80e007388 */ /* 0x0083e80000000400 */
[----:B----4-:R3:W-:Y:S04]  /*d460*/  STS.U16 [R14+0x2300], R220 ;  /* 0x002300dc0e007388 */ /* 0x0107e80000000400 */
[----:B-1----:R-:W4:Y:S04]  /*d470*/  LDL.LU R216, [R1+0x104] ;  /* 0x0001040001d87983 */ /* 0x002f280000300800 */
[----:B--2---:R1:W-:Y:S04]  /*d480*/  STS.U16 [R14+0x2700], R121 ;  /* 0x002700790e007388 */ /* 0x0043e80000000400 */
[----:B---3--:R-:W2:Y:S04]  /*d490*/  LDL.LU R220, [R1+0xf4] ;  /* 0x0000f40001dc7983 */ /* 0x008ea80000300800 */
[----:B-----5:R3:W-:Y:S04]  /*d4a0*/  STS.U16 [R14+0x2b00], R123 ;  /* 0x002b007b0e007388 */ /* 0x0207e80000000400 */
[----:B-1----:R-:W5:Y:S04]  /*d4b0*/  LDL.LU R121, [R1+0xe4] ;  /* 0x0000e40001797983 */ /* 0x002f680000300800 */
[----:B------:R1:W-:Y:S04]  /*d4c0*/  STS.U16 [R14+0x2f00], R125 ;  /* 0x002f007d0e007388 */ /* 0x0003e80000000400 */
[----:B---3--:R-:W3:Y:S04]  /*d4d0*/  LDL.LU R123, [R1+0xd4] ;  /* 0x0000d400017b7983 */ /* 0x008ee80000300800 */
[----:B------:R0:W-:Y:S04]  /*d4e0*/  STS.U16 [R14+0x3300], R129 ;  /* 0x003300810e007388 */ /* 0x0001e80000000400 */
[----:B-1----:R-:W3:Y:S04]  /*d4f0*/  LDL.LU R125, [R1+0xc4] ;  /* 0x0000c400017d7983 */ /* 0x002ee80000300800 */
[----:B------:R1:W-:Y:S04]  /*d500*/  STS.U16 [R14+0x3700], R127 ;  /* 0x0037007f0e007388 */ /* 0x0003e80000000400 */
[----:B0-----:R-:W3:Y:S04]  /*d510*/  LDL.LU R129, [R1+0xb4] ;  /* 0x0000b40001817983 */ /* 0x001ee80000300800 */
[----:B-1----:R-:W3:Y:S01]  /*d520*/  LDL.LU R127, [R1+0xa4] ;  /* 0x0000a400017f7983 */ /* 0x002ee20000300800 */
[----:B------:R-:W-:-:S03]  /*d530*/  IADD3 R3, R252, R3, RZ ;  /* 0x00000003fc037210 */ /* 0x000fc60007ffe0ff */
        /* <DEDUP_REMOVED lines=60> */
[----:B0-----:R-:W-:-:S03]  /*d900*/  MOV R4, 0x3f800000 ;  /* 0x3f80000000047802 */ /* 0x001fc60000000f00 */
[----:B------:R-:W-:Y:S04]  /*d910*/  STS.U16 [R3+0x2780], R214 ;  /* 0x002780d603007388 */ /* 0x000fe80000000400 */
[----:B------:R-:W-:Y:S04]  /*d920*/  STS.U16 [R3+0x2b80], R210 ;  /* 0x002b80d203007388 */ /* 0x000fe80000000400 */
[----:B------:R-:W-:Y:S04]  /*d930*/  STS.U16 [R3+0x2f80], R206 ;  /* 0x002f80ce03007388 */ /* 0x000fe80000000400 */
[----:B----4-:R-:W-:Y:S04]  /*d940*/  STS.U16 [R3+0x380], R216 ;  /* 0x000380d803007388 */ /* 0x010fe80000000400 */
[----:B------:R-:W-:Y:S04]  /*d950*/  STS.U16 [R3+0x3380], R202 ;  /* 0x003380ca03007388 */ /* 0x000fe80000000400 */
[----:B--2---:R-:W-:Y:S04]  /*d960*/  STS.U16 [R3+0x780], R220 ;  /* 0x000780dc03007388 */ /* 0x004fe80000000400 */
[----:B------:R-:W-:Y:S04]  /*d970*/  STS.U16 [R3+0x3780], R198 ;  /* 0x003780c603007388 */ /* 0x000fe80000000400 */
[----:B-----5:R-:W-:Y:S04]  /*d980*/  STS.U16 [R3+0xb80], R121 ;  /* 0x000b807903007388 */ /* 0x020fe80000000400 */
[----:B------:R-:W-:Y:S04]  /*d990*/  STS.U16 [R3+0x3b80], R192 ;  /* 0x003b80c003007388 */ /* 0x000fe80000000400 */
[----:B---3--:R-:W-:Y:S04]  /*d9a0*/  STS.U16 [R3+0xf80], R123 ;  /* 0x000f807b03007388 */ /* 0x008fe80000000400 */
        /* <DEDUP_REMOVED lines=52> */
[----:B------:R1:W-:Y:S01]  /*dcf0*/  STL [R1+0x604], R4 ;  /* 0x0006040401007387 */ /* 0x0003e20000100800 */
[----:B0-----:R-:W-:-:S02]  /*dd00*/  MOV R3, 0xff800000 ;  /* 0xff80000000037802 */ /* 0x001fc40000000f00 */
[----:B-1----:R-:W-:-:S03]  /*dd10*/  MOV R4, 0xff800000 ;  /* 0xff80000000047802 */ /* 0x002fc60000000f00 */
[----:B------:R-:W-:Y:S04]  /*dd20*/  STL [R1+0xa18], R3 ;  /* 0x000a180301007387 */ /* 0x000fe80000100800 */
[----:B------:R0:W-:Y:S04]  /*dd30*/  STL [R1+0xa14], R0 ;  /* 0x000a140001007387 */ /* 0x0001e80000100800 */
[----:B------:R1:W-:Y:S01]  /*dd40*/  STL [R1+0xa10], R4 ;  /* 0x000a100401007387 */ /* 0x0003e20000100800 */
[----:B0-----:R-:W-:-:S03]  /*dd50*/  MOV R0, 0x3f800000 ;  /* 0x3f80000000007802 */ /* 0x001fc60000000f00 */
[----:B------:R1:W-:Y:S04]  /*dd60*/  STL [R1+0xa08], R3 ;  /* 0x000a080301007387 */ /* 0x0003e80000100800 */
[----:B------:R1:W-:Y:S04]  /*dd70*/  STL [R1+0x600], R0 ;  /* 0x0006000001007387 */ /* 0x0003e80000100800 */
[----:B------:R1:W-:Y:S04]  /*dd80*/  STL [R1+0x400], RZ ;  /* 0x000400ff01007387 */ /* 0x0003e80000100800 */
        /* <DEDUP_REMOVED lines=255> */
[----:B------:R1:W-:Y:S04]  /*ed80*/  STL [R1], RZ ;  /* 0x000000ff01007387 */ /* 0x0003e80000100800 */
        /* <DEDUP_REMOVED lines=126> */
[----:B------:R1:W-:Y:S01]  /*f570*/  STL [R1+0x1fc], RZ ;  /* 0x0001fcff01007387 */ /* 0x0003e20000100800 */
[----:B------:R-:W-:-:S02]  /*f580*/  ISETP.GE.AND P0, PT, R2, 0x1, PT ;  /* 0x000000010200780c */ /* 0x000fc40003f06270 */
[----:B------:R-:W-:Y:S02]  /*f590*/  CS2R R24, SRZ ;  /* 0x0000000000187805 */ /* 0x000fe4000001ff00 */
[----:B------:R-:W-:Y:S02]  /*f5a0*/  MOV R251, 0x3f800000 ;  /* 0x3f80000000fb7802 */ /* 0x000fe40000000f00 */
[----:B------:R-:W-:Y:S02]  /*f5b0*/  CS2R R26, SRZ ;  /* 0x00000000001a7805 */ /* 0x000fe4000001ff00 */
[----:B------:R-:W-:Y:S02]  /*f5c0*/  MOV R250, 0x3f800000 ;  /* 0x3f80000000fa7802 */ /* 0x000fe40000000f00 */
[----:B------:R-:W-:Y:S02]  /*f5d0*/  CS2R R28, SRZ ;  /* 0x00000000001c7805 */ /* 0x000fe4000001ff00 */
[----:B------:R-:W-:-:S02]  /*f5e0*/  CS2R R30, SRZ ;  /* 0x00000000001e7805 */ /* 0x000fc4000001ff00 */
[----:B------:R-:W-:Y:S02]  /*f5f0*/  CS2R R32, SRZ ;  /* 0x0000000000207805 */ /* 0x000fe4000001ff00 */
[----:B------:R-:W-:Y:S02]  /*f600*/  CS2R R34, SRZ ;  /* 0x0000000000227805 */ /* 0x000fe4000001ff00 */
[----:B------:R-:W-:Y:S02]  /*f610*/  CS2R R36, SRZ ;  /* 0x0000000000247805 */ /* 0x000fe4000001ff00 */
[----:B------:R-:W-:Y:S02]  /*f620*/  CS2R R38, SRZ ;  /* 0x0000000000267805 */ /* 0x000fe4000001ff00 */
        /* <DEDUP_REMOVED lines=55> */
[----:B------:R-:W-:Y:S01]  /*f9a0*/  CS2R R150, SRZ ;  /* 0x0000000000967805 */ /* 0x000fe2000001ff00 */
[----:B-1----:R-:W-:Y:S06]  /*f9b0*/  @!P0 BRA `(.L_x_0) ;  /* 0x000000f400388947 */ /* 0x002fec0003800000 */
[----:B------:R-:W0:Y:S01]  /*f9c0*/  S2R R220, SR_TID.X ;  /* 0x0000000000dc7919 */ /* 0x000e220000002100 */
[----:B------:R-:W1:Y:S01]  /*f9d0*/  LDC.64 R2, c[0x0][0x260] ;  /* 0x00009800ff027b82 */ /* 0x000e620000000a00 */
[----:B------:R-:W-:Y:S01]  /*f9e0*/  UMOV UR9, 0x80000020 ;  /* 0x8000002000097882 */ /* 0x000fe20000000000 */
[----:B------:R-:W-:Y:S01]  /*f9f0*/  MOV R228, RZ ;  /* 0x000000ff00e47202 */ /* 0x000fe20000000f00 */
[----:B------:R-:W2:Y:S01]  /*fa00*/  S2R R216, SR_TID.X ;  /* 0x0000000000d87919 */ /* 0x000ea20000002100 */
[----:B------:R-:W-:Y:S02]  /*fa10*/  MOV R177, UR9 ;  /* 0x0000000900b17c02 */ /* 0x000fe40008000f00 */
[----:B------:R-:W-:Y:S02]  /*fa20*/  CS2R R48, SRZ ;  /* 0x0000000000307805 */ /* 0x000fe4000001ff00 */
[----:B------:R-:W-:Y:S02]  /*fa30*/  MOV R251, 0x3f800000 ;  /* 0x3f80000000fb7802 */ /* 0x000fe40000000f00 */
[----:B------:R-:W-:Y:S01]  /*fa40*/  CS2R R50, SRZ ;  /* 0x0000000000327805 */ /* 0x000fe2000001ff00 */
[----:B------:R-:W3:Y:S01]  /*fa50*/  LDC R41, c[0x0][0x268] ;  /* 0x00009a00ff297b82 */ /* 0x000ee20000000800 */
[----:B------:R-:W-:-:S02]  /*fa60*/  MOV R250, 0x3f800000 ;  /* 0x3f80000000fa7802 */ /* 0x000fc40000000f00 */
[----:B------:R-:W-:Y:S02]  /*fa70*/  CS2R R52, SRZ ;  /* 0x0000000000347805 */ /* 0x000fe4000001ff00 */
[----:B------:R-:W-:Y:S02]  /*fa80*/  MOV R190, 0xff800000 ;  /* 0xff80000000be7802 */ /* 0x000fe40000000f00 */
[----:B------:R-:W-:Y:S02]  /*fa90*/  CS2R R54, SRZ ;  /* 0x0000000000367805 */ /* 0x000fe4000001ff00 */
[----:B------:R-:W-:Y:S02]  /*faa0*/  MOV R195, 0xff800000 ;  /* 0xff80000000c37802 */ /* 0x000fe40000000f00 */
[----:B------:R-:W-:Y:S02]  /*fab0*/  CS2R R56, SRZ ;  /* 0x0000000000387805 */ /* 0x000fe4000001ff00 */
[----:B------:R-:W-:Y:S01]  /*fac0*/  MOV R206, 0xff800000 ;  /* 0xff80000000ce7802 */ /* 0x000fe20000000f00 */
[----:B------:R-:W4:Y:S01]  /*fad0*/  LDC.64 R188, c[0x0][0x250] ;  /* 0x00009400ffbc7b82 */ /* 0x000f220000000a00 */
[----:B------:R-:W-:-:S02]  /*fae0*/  CS2R R58, SRZ ;  /* 0x00000000003a7805 */ /* 0x000fc4000001ff00 */
[----:B------:R-:W-:Y:S02]  /*faf0*/  CS2R R60, SRZ ;  /* 0x00000000003c7805 */ /* 0x000fe4000001ff00 */
[----:B------:R-:W-:Y:S02]  /*fb00*/  CS2R R62, SRZ ;  /* 0x00000000003e7805 */ /* 0x000fe4000001ff00 */
[----:B------:R-:W-:Y:S02]  /*fb10*/  CS2R R64, SRZ ;  /* 0x0000000000407805 */ /* 0x000fe4000001ff00 */
[----:B------:R-:W-:Y:S02]  /*fb20*/  CS2R R66, SRZ ;  /* 0x0000000000427805 */ /* 0x000fe4000001ff00 */
[----:B------:R-:W-:Y:S02]  /*fb30*/  CS2R R68, SRZ ;  /* 0x0000000000447805 */ /* 0x000fe4000001ff00 */
[----:B------:R-:W-:-:S02]  /*fb40*/  CS2R R70, SRZ ;  /* 0x0000000000467805 */ /* 0x000fc4000001ff00 */
[----:B-1----:R-:W-:Y:S01]  /*fb50*/  MOV R20, R2 ;  /* 0x0000000200147202 */ /* 0x002fe20000000f00 */
[----:B------:R-:W1:Y:S01]  /*fb60*/  LDC.64 R36, c[0x0][0x220] ;  /* 0x00008800ff247b82 */ /* 0x000e620000000a00 */
[----:B------:R5:W-:Y:S01]  /*fb70*/  STL [R1+0xa0c], R3 ;  /* 0x000a0c0301007387 */ /* 0x000be20000100800 */
[----:B------:R-:W-:Y:S02]  /*fb80*/  MOV R5, R3 ;  /* 0x0000000300057202 */ /* 0x000fe40000000f00 */
[----:B------:R-:W-:Y:S02]  /*fb90*/  CS2R R72, SRZ ;  /* 0x0000000000487805 */ /* 0x000fe4000001ff00 */
[----:B------:R-:W-:Y:S02]  /*fba0*/  CS2R R74, SRZ ;  /* 0x00000000004a7805 */ /* 0x000fe4000001ff00 */
[----:B------:R-:W-:Y:S02]  /*fbb0*/  CS2R R76, SRZ ;  /* 0x00000000004c7805 */ /* 0x000fe4000001ff00 */
[----:B0-----:R-:W-:-:S02]  /*fbc0*/  LOP3.LUT R212, R220, 0xc0, RZ, 0xc0, !PT ;  /* 0x000000c0dcd47812 */ /* 0x001fc400078ec0ff */
[----:B------:R-:W-:Y:S02]  /*fbd0*/  CS2R R78, SRZ ;  /* 0x00000000004e7805 */ /* 0x000fe4000001ff00 */
[----:B------:R-:W-:Y:S01]  /*fbe0*/  SHF.L.U32 R220, R220, 0x1, RZ ;  /* 0x00000001dcdc7819 */ /* 0x000fe200000006ff */
[----:B------:R-:W0:Y:S01]  /*fbf0*/  LDC R23, c[0x0][0x258] ;  /* 0x00009600ff177b82 */ /* 0x000e220000000800 */
[----:B------:R-:W-:Y:S02]  /*fc00*/  SHF.R.U32.HI R2, RZ, 0x2, R212 ;  /* 0x00000002ff027819 */ /* 0x000fe400000116d4 */
[----:B------:R-:W-:Y:S02]  /*fc10*/  CS2R R80, SRZ ;  /* 0x0000000000507805 */ /* 0x000fe4000001ff00 */
[----:B------:R-:W-:Y:S02]  /*fc20*/  LOP3.LUT R220, R220, 0x7e, RZ, 0xc0, !PT ;  /* 0x0000007edcdc7812 */ /* 0x000fe400078ec0ff */
[----:B------:R-:W-:-:S02]  /*fc30*/  CS2R R82, SRZ ;  /* 0x0000000000527805 */ /* 0x000fc4000001ff00 */
[----:B--2---:R-:W-:Y:S01]  /*fc40*/  SHF.R.U32.HI R0, RZ, 0x5, R216 ;  /* 0x00000005ff007819 */ /* 0x004fe200000116d8 */
[C---:B----4-:R-:W-:Y:S01]  /*fc50*/  IMAD R152, R189.reuse, 0xa, RZ ;  /* 0x0000000abd987824 */ /* 0x050fe200078e02ff */
[----:B------:R-:W-:Y:S01]  /*fc60*/  LEA R12, R212, R220, 0x6 ;  /* 0x000000dcd40c7211 */ /* 0x000fe200078e30ff */
[----:B------:R-:W2:Y:S01]  /*fc70*/  LDC.64 R38, c[0x0][0x218] ;  /* 0x00008600ff267b82 */ /* 0x000ea20000000a00 */
[----:B------:R-:W-:Y:S01]  /*fc80*/  LOP3.LUT R220, R216, 0xff, RZ, 0xc0, !PT ;  /* 0x000000ffd8dc7812 */ /* 0x000fe200078ec0ff */
[C---:B------:R-:W-:Y:S01]  /*fc90*/  IMAD R153, R189.reuse, 0xb, RZ ;  /* 0x0000000bbd997824 */ /* 0x040fe200078e02ff */
[----:B------:R-:W-:Y:S01]  /*fca0*/  SGXT.U32 R0, R0, 0x3 ;  /* 0x000000030000781a */ /* 0x000fe20000000000 */
[C---:B------:R-:W-:Y:S01]  /*fcb0*/  IMAD R154, R189.reuse, 0xc, RZ ;  /* 0x0000000cbd9a7824 */ /* 0x040fe200078e02ff */
[----:B------:R-:W-:Y:S01]  /*fcc0*/  SHF.L.U32 R7, R220, 0x1, RZ ;  /* 0x00000001dc077819 */ /* 0x000fe200000006ff */
[----:B------:R-:W-:Y:S01]  /*fcd0*/  IMAD R155, R189, 0xd, RZ ;  /* 0x0000000dbd9b7824 */ /* 0x000fe200078e02ff */
[----:B-----5:R-:W-:Y:S01]  /*fce0*/  MOV R3, RZ ;  /* 0x000000ff00037202 */ /* 0x020fe20000000f00 */
[----:B---3--:R-:W-:Y:S01]  /*fcf0*/  IMAD R6, R0, R41, RZ ;  /* 0x0000002900067224 */ /* 0x008fe200078e02ff */
[----:B------:R-:W-:Y:S01]  /*fd00*/  LOP3.LUT R7, R7, R2, RZ, 0x3c, !PT ;  /* 0x0000000207077212 */ /* 0x000fe200078e3cff */
[C---:B------:R-:W-:Y:S01]  /*fd10*/  IMAD R156, R189.reuse, 0xe, RZ ;  /* 0x0000000ebd9c7824 */ /* 0x040fe200078e02ff */
[----:B------:R-:W-:Y:S01]  /*fd20*/  LOP3.LUT R2, R216, 0x1f, RZ, 0xc0, !PT ;  /* 0x0000001fd8027812 */ /* 0x000fe200078ec0ff */
[----:B------:R-:W-:Y:S01]  /*fd30*/  IMAD R160, R189, 0x12, RZ ;  /* 0x00000012bda07824 */ /* 0x000fe200078e02ff */
[----:B------:R-:W3:Y:S01]  /*fd40*/  S2R R216, SR_CTAID.Y ;  /* 0x0000000000d87919 */ /* 0x000ee20000002600 */
[----:B------:R-:W-:Y:S01]  /*fd50*/  LEA R8, R41, R6, 0x3 ;  /* 0x0000000629087211 */ /* 0x000fe200078e18ff */
[----:B------:R-:W-:Y:S01]  /*fd60*/  IMAD R161, R189, 0x13, RZ ;  /* 0x00000013bda17824 */ /* 0x000fe200078e02ff */
[----:B------:R-:W-:Y:S01]  /*fd70*/  IADD3 R0, R252, 0x40000, RZ ;  /* 0x00040000fc007810 */ /* 0x000fe20007ffe0ff */
[----:B------:R-:W-:Y:S01]  /*fd80*/  IMAD R5, R2, R5, RZ ;  /* 0x0000000502057224 */ /* 0x000fe200078e02ff */
[----:B------:R-:W-:Y:S01]  /*fd90*/  LEA R9, R41, R8, 0x3 ;  /* 0x0000000829097211 */ /* 0x000fe200078e18ff */
[C---:B------:R-:W-:Y:S01]  /*fda0*/  IMAD R162, R189.reuse, 0x14, RZ ;  /* 0x00000014bda27824 */ /* 0x040fe200078e02ff */
[----:B------:R-:W-:Y:S01]  /*fdb0*/  SHF.R.U32.HI R0, RZ, 0x4, R0 ;  /* 0x00000004ff007819 */ /* 0x000fe20000011600 */
[----:B------:R-:W-:Y:S01]  /*fdc0*/  IMAD R163, R189, 0x15, RZ ;  /* 0x00000015bda37824 */ /* 0x000fe200078e02ff */
[----:B------:R-:W-:Y:S01]  /*fdd0*/  LEA R10, R41, R9, 0x3 ;  /* 0x00000009290a7211 */ /* 0x000fe200078e18ff */
[C---:B------:R-:W-:Y:S01]  /*fde0*/  IMAD R164, R189.reuse, 0x16, RZ ;  /* 0x00000016bda47824 */ /* 0x040fe200078e02ff */
[----:B------:R-:W-:Y:S01]  /*fdf0*/  SGXT.U32 R0, R0, 0xe ;  /* 0x0000000e0000781a */ /* 0x000fe20000000000 */
[----:B------:R-:W-:Y:S01]  /*fe00*/  IMAD R165, R189, 0x17, RZ ;  /* 0x00000017bda57824 */ /* 0x000fe200078e02ff */
[----:B------:R-:W-:Y:S01]  /*fe10*/  LEA R11, R41, R10, 0x3 ;  /* 0x0000000a290b7211 */ /* 0x000fe200078e18ff */
[C---:B------:R-:W-:Y:S01]  /*fe20*/  IMAD R166, R189.reuse, 0x18, RZ ;  /* 0x00000018bda67824 */ /* 0x040fe200078e02ff */
[C---:B------:R-:W-:Y:S01]  /*fe30*/  R2UR UR10, R0.reuse ;  /* 0x00000000000a72ca */ /* 0x040fe200000e0000 */
[C---:B------:R-:W-:Y:S01]  /*fe40*/  IMAD R167, R189.reuse, 0x19, RZ ;  /* 0x00000019bda77824 */ /* 0x040fe200078e02ff */
[----:B------:R-:W-:Y:S01]  /*fe50*/  IADD3 R0, P0, R0, 0x2, RZ ;  /* 0x0000000200007810 */ /* 0x000fe20007f1e0ff */
[----:B------:R-:W-:Y:S01]  /*fe60*/  IMAD R168, R189, 0x1a, RZ ;  /* 0x0000001abda87824 */ /* 0x000fe200078e02ff */
[----:B------:R-:W-:Y:S01]  /*fe70*/  LEA R13, R41, R11, 0x3 ;  /* 0x0000000b290d7211 */ /* 0x000fe200078e18ff */
[C---:B------:R-:W-:Y:S01]  /*fe80*/  IMAD R169, R189.reuse, 0x1b, RZ ;  /* 0x0000001bbda97824 */ /* 0x040fe200078e02ff */
[----:B------:R-:W-:Y:S01]  /*fe90*/  R2UR UR54, R0 ;  /* 0x00000000003672ca */ /* 0x000fe200000e0000 */
[----:B------:R-:W-:Y:S01]  /*fea0*/  IMAD R170, R189, 0x1c, RZ ;  /* 0x0000001cbdaa7824 */ /* 0x000fe200078e02ff */
[----:B------:R-:W-:Y:S01]  /*feb0*/  IADD3.X R4, R3, 0x40000040, RZ, P0, !PT ;  /* 0x4000004003047810 */ /* 0x000fe200007fe4ff */
[----:B------:R-:W-:Y:S01]  /*fec0*/  IMAD R171, R189, 0x1d, RZ ;  /* 0x0000001dbdab7824 */ /* 0x000fe200078e02ff */
[----:B------:R-:W-:Y:S01]  /*fed0*/  LEA R14, R41, R13, 0x3 ;  /* 0x0000000d290e7211 */ /* 0x000fe200078e18ff */
[----:B------:R-:W-:Y:S01]  /*fee0*/  IMAD R172, R189, 0x1e, RZ ;  /* 0x0000001ebdac7824 */ /* 0x000fe200078e02ff */
[----:B------:R-:W-:Y:S01]  /*fef0*/  R2UR UR55, R4 ;  /* 0x00000000043772ca */ /* 0x000fe200000e0000 */
[----:B------:R-:W-:Y:S01]  /*ff00*/  UMOV UR8, UR10 ;  /* 0x0000000a00087c82 */ /* 0x000fe20008000000 */
[----:B------:R-:W-:-:S02]  /*ff10*/  IADD3.X R4, R3, -0x7fffffe0, RZ, P0, !PT ;  /* 0x8000002003047810 */ /* 0x000fc400007fe4ff */
[----:B------:R-:W-:Y:S02]  /*ff20*/  CS2R R84, SRZ ;  /* 0x0000000000547805 */ /* 0x000fe4000001ff00 */
[----:B------:R-:W-:Y:S01]  /*ff30*/  SHF.L.U32 R2, R5, 0x1, RZ ;  /* 0x0000000105027819 */ /* 0x000fe200000006ff */
[C---:B---3--:R-:W-:Y:S01]  /*ff40*/  IMAD R0, R216.reuse, R20, RZ ;  /* 0x00000014d8007224 */ /* 0x048fe200078e02ff */
[----:B------:R-:W-:Y:S01]  /*ff50*/  LEA R15, R41, R14, 0x3 ;  /* 0x0000000e290f7211 */ /* 0x000fe200078e18ff */
[----:B------:R-:W-:Y:S01]  /*ff60*/  IMAD R188, R216, R188, RZ ;  /* 0x000000bcd8bc7224 */ /* 0x000fe200078e02ff */
[----:B------:R-:W-:Y:S01]  /*ff70*/  R2UR UR6, R4 ;  /* 0x00000000040672ca */ /* 0x000fe200000e0000 */
[C---:B------:R-:W-:Y:S01]  /*ff80*/  IMAD.HI R4, R0.reuse, 0x2, RZ ;  /* 0x0000000200047827 */ /* 0x040fe200078e02ff */
[----:B------:R-:W-:Y:S02]  /*ff90*/  SHF.L.U32 R3, R0, 0x1, RZ ;  /* 0x0000000100037819 */ /* 0x000fe400000006ff */
[----:B------:R-:W-:-:S02]  /*ffa0*/  CS2R R86, SRZ ;  /* 0x0000000000567805 */ /* 0x000fc4000001ff00 */
[----:B------:R-:W-:Y:S01]  /*ffb0*/  LEA R16, R41, R15, 0x3 ;  /* 0x0000000f29107211 */ /* 0x000fe200078e18ff */
[----:B------:R-:W-:Y:S01]  /*ffc0*/  IMAD.HI R5, R5, 0x2, RZ ;  /* 0x0000000205057827 */ /* 0x000fe200078e02ff */
[----:B-1----:R-:W-:Y:S01]  /*ffd0*/  IADD3 R35, P2, P3, R2, R36, R3 ;  /* 0x0000002402237210 */ /* 0x002fe20007b5e003 */
[----:B------:R-:W-:Y:S01]  /*ffe0*/  UIADD3.64 UR12, UR54, 0x2, URZ ;  /* 0x00000002360c7897 */ /* 0x000fe2000fffe03f */
[----:B--2---:R-:W-:Y:S01]  /*fff0*/  LEA R21, P0, R188, R38, 0x1 ;  /* 0x00000026bc157211 */ /* 0x004fe200078008ff */
[----:B0-----:R-:W-:Y:S01]  /*10000*/  IMAD R2, R220, R23, RZ ;  /* 0x00000017dc027224 */ /* 0x001fe200078e02ff */
[----:B------:R-:W-:Y:S01]  /*10010*/  LEA R17, R41, R16, 0x3 ;  /* 0x0000001029117211 */ /* 0x000fe200078e18ff */
[----:B------:R-:W-:Y:S01]  /*10020*/  UIADD3.64 UR12, UR54, 0xfe, URZ ;  /* 0x000000fe360c7897 */ /* 0x000fe2000fffe03f */
[----:B------:R-:W-:Y:S01]  /*10030*/  LEA.HI.X.SX32 R39, R188, R39, 0x1, P0 ;  /* 0x00000027bc277211 */ /* 0x000fe200000f0eff */
[----:B------:R-:W-:Y:S01]  /*10040*/  UMOV UR7, UR6 ;  /* 0x0000000600077c82 */ /* 0x000fe20008000000 */
[----:B------:R-:W-:Y:S01]  /*10050*/  LEA R0, R23, R2, 0x8 ;  /* 0x0000000217007211 */ /* 0x000fe200078e40ff */
[----:B------:R-:W-:Y:S01]  /*10060*/  UMOV UR6, UR54 ;  /* 0x0000003600067c82 */ /* 0x000fe20008000000 */
[C---:B------:R-:W-:Y:S01]  /*10070*/  LEA R18, R41.reuse, R17, 0x3 ;  /* 0x0000001129127211 */ /* 0x040fe200078e18ff */
[----:B------:R-:W-:Y:S01]  /*10080*/  UIADD3.64 UR12, UR54, 0x102, URZ ;  /* 0x00000102360c7897 */ /* 0x000fe2000fffe03f */
[-C--:B------:R-:W-:Y:S01]  /*10090*/  LEA R22, P0, R2, R21.reuse, 0x1 ;  /* 0x0000001502167211 */ /* 0x080fe200078008ff */
[----:B------:R-:W-:Y:S01]  /*100a0*/  UIADD3.64 UR12, UR54, 0x1fe, URZ ;  /* 0x000001fe360c7897 */ /* 0x000fe2000fffe03f */
[----:B------:R-:W-:Y:S01]  /*100b0*/  LEA R20, P1, R0, R21, 0x1 ;  /* 0x0000001500147211 */ /* 0x000fe200078208ff */
[----:B------:R-:W-:Y:S01]  /*100c0*/  UIADD3.64 UR12, UR54, 0x202, URZ ;  /* 0x00000202360c7897 */ /* 0x000fe2000fffe03f */
[----:B------:R-:W-:Y:S01]  /*100d0*/  LEA R19, R41, R18, 0x3 ;  /* 0x0000001229137211 */ /* 0x000fe200078e18ff */
[----:B------:R-:W-:Y:S01]  /*100e0*/  UIADD3.64 UR12, UR54, 0x2fe, URZ ;  /* 0x000002fe360c7897 */ /* 0x000fe2000fffe03f */
[----:B------:R-:W-:-:S02]  /*100f0*/  LEA.HI.X.SX32 R23, R2, R39, 0x1, P0 ;  /* 0x0000002702177211 */ /* 0x000fc400000f0eff */
[----:B------:R-:W-:Y:S02]  /*10100*/  CS2R R88, SRZ ;  /* 0x0000000000587805 */ /* 0x000fe4000001ff00 */
[----:B------:R-:W-:Y:S02]  /*10110*/  IADD3.X R37, R5, R37, R4, P2, P3 ;  /* 0x0000002505257210 */ /* 0x000fe400017e6404 */
[----:B------:R-:W-:Y:S02]  /*10120*/  CS2R R90, SRZ ;  /* 0x00000000005a7805 */ /* 0x000fe4000001ff00 */
[----:B------:R-:W-:Y:S02]  /*10130*/  LEA.HI.X.SX32 R21, R0, R39, 0x1, P1 ;  /* 0x0000002700157211 */ /* 0x000fe400008f0eff */
[----:B------:R-:W-:Y:S02]  /*10140*/  CS2R R92, SRZ ;  /* 0x00000000005c7805 */ /* 0x000fe4000001ff00 */
[----:B------:R-:W-:-:S02]  /*10150*/  LEA R46, P0, R6, R35, 0x1 ;  /* 0x00000023062e7211 */ /* 0x000fc400078008ff */
[----:B------:R-:W-:Y:S02]  /*10160*/  CS2R R94, SRZ ;  /* 0x00000000005e7805 */ /* 0x000fe4000001ff00 */
[-C--:B------:R-:W-:Y:S02]  /*10170*/  LEA R44, P1, R8, R35.reuse, 0x1 ;  /* 0x00000023082c7211 */ /* 0x080fe400078208ff */
[----:B------:R-:W-:Y:S02]  /*10180*/  CS2R R96, SRZ ;  /* 0x0000000000607805 */ /* 0x000fe4000001ff00 */
[----:B------:R-:W-:Y:S02]  /*10190*/  LEA R42, P2, R9, R35, 0x1 ;  /* 0x00000023092a7211 */ /* 0x000fe400078408ff */
[----:B------:R-:W-:Y:S02]  /*101a0*/  CS2R R98, SRZ ;  /* 0x0000000000627805 */ /* 0x000fe4000001ff00 */
[----:B------:R-:W-:-:S02]  /*101b0*/  LEA R24, R41, R19, 0x3 ;  /* 0x0000001329187211 */ /* 0x000fc400078e18ff */
[----:B------:R-:W-:Y:S02]  /*101c0*/  CS2R R100, SRZ ;  /* 0x0000000000647805 */ /* 0x000fe4000001ff00 */
[-C--:B------:R-:W-:Y:S02]  /*101d0*/  LEA.HI.X.SX32 R47, R6, R37.reuse, 0x1, P0 ;  /* 0x00000025062f7211 */ /* 0x080fe400000f0eff */
[----:B------:R-:W-:Y:S02]  /*101e0*/  CS2R R102, SRZ ;  /* 0x0000000000667805 */ /* 0x000fe4000001ff00 */
[-C--:B------:R-:W-:Y:S02]  /*101f0*/  LEA.HI.X.SX32 R45, R8, R37.reuse, 0x1, P1 ;  /* 0x00000025082d7211 */ /* 0x080fe400008f0eff */
[----:B------:R-:W-:Y:S02]  /*10200*/  CS2R R104, SRZ ;  /* 0x0000000000687805 */ /* 0x000fe4000001ff00 */
[----:B------:R-:W-:Y:S01]  /*10210*/  LEA.HI.X.SX32 R43, R9, R37, 0x1, P2 ;  /* 0x00000025092b7211 */ /* 0x000fe200010f0eff */
[----:B------:R-:W-:Y:S01]  /*10220*/  STL.64 [R1+0x800], R46 ;  /* 0x0008002e01007387 */ /* 0x000fe20000100a00 */
[----:B------:R-:W-:-:S02]  /*10230*/  LEA R25, R41, R24, 0x3 ;  /* 0x0000001829197211 */ /* 0x000fc400078e18ff */
[----:B------:R-:W-:Y:S02]  /*10240*/  CS2R R106, SRZ ;  /* 0x00000000006a7805 */ /* 0x000fe4000001ff00 */
[----:B------:R-:W-:Y:S01]  /*10250*/  LEA R38, P2, R13, R35, 0x1 ;  /* 0x000000230d267211 */ /* 0x000fe200078408ff */
[----:B------:R0:W-:Y:S01]  /*10260*/  STL.64 [R1+0x7f8], R44 ;  /* 0x0007f82c01007387 */ /* 0x0001e20000100a00 */
[----:B------:R-:W-:Y:S02]  /*10270*/  LEA R26, R41, R25, 0x3 ;  /* 0x00000019291a7211 */ /* 0x000fe400078e18ff */
[----:B------:R-:W-:Y:S02]  /*10280*/  CS2R R108, SRZ ;  /* 0x00000000006c7805 */ /* 0x000fe4000001ff00 */
[----:B------:R-:W-:Y:S01]  /*10290*/  LEA.HI.X.SX32 R39, R13, R37, 0x1, P2 ;  /* 0x000000250d277211 */ /* 0x000fe200010f0eff */
[----:B------:R1:W-:Y:S01]  /*102a0*/  STL.64 [R1+0x7f0], R42 ;  /* 0x0007f02a01007387 */ /* 0x0003e20000100a00 */
[----:B------:R-:W-:-:S02]  /*102b0*/  LEA R27, R41, R26, 0x3 ;  /* 0x0000001a291b7211 */ /* 0x000fc400078e18ff */
[----:B------:R-:W-:Y:S02]  /*102c0*/  CS2R R110, SRZ ;  /* 0x00000000006e7805 */ /* 0x000fe4000001ff00 */
[----:B------:R-:W-:Y:S01]  /*102d0*/  MOV R176, UR8 ;  /* 0x0000000800b07c02 */ /* 0x000fe20008000f00 */
[----:B------:R-:W-:Y:S01]  /*102e0*/  UIADD3.64 UR8, UR54, 0x4, URZ ;  /* 0x0000000436087897 */ /* 0x000fe2000fffe03f */
[----:B------:R-:W-:Y:S01]  /*102f0*/  LEA R28, R41, R27, 0x3 ;  /* 0x0000001b291c7211 */ /* 0x000fe200078e18ff */
[----:B------:R-:W-:Y:S01]  /*10300*/  UIADD3.64 UR8, UR54, 0x100, URZ ;  /* 0x0000010036087897 */ /* 0x000fe2000fffe03f */
[----:B------:R-:W-:Y:S01]  /*10310*/  LEA R157, R189, -R189, 0x4 ;  /* 0x800000bdbd9d7211 */ /* 0x000fe200078e20ff */
[----:B------:R-:W-:Y:S01]  /*10320*/  UIADD3.64 UR8, UR54, 0x104, URZ ;  /* 0x0000010436087897 */ /* 0x000fe2000fffe03f */
[CC--:B0-----:R-:W-:Y:S01]  /*10330*/  LEA R44, P0, R10.reuse, R35.reuse, 0x1 ;  /* 0x000000230a2c7211 */ /* 0x0c1fe200078008ff */
[----:B------:R-:W-:Y:S01]  /*10340*/  UIADD3.64 UR8, UR54, 0x200, URZ ;  /* 0x0000020036087897 */ /* 0x000fe2000fffe03f */
[----:B------:R-:W-:Y:S01]  /*10350*/  LEA R29, R41, R28, 0x3 ;  /* 0x0000001c291d7211 */ /* 0x000fe200078e18ff */
[----:B------:R-:W-:Y:S01]  /*10360*/  UIADD3.64 UR8, UR54, 0x204, URZ ;  /* 0x0000020436087897 */ /* 0x000fe2000fffe03f */
[C---:B-1----:R-:W-:Y:S01]  /*10370*/  LEA R42, P1, R11.reuse, R35, 0x1 ;  /* 0x000000230b2a7211 */ /* 0x042fe200078208ff */
[----:B------:R-:W-:Y:S01]  /*10380*/  UIADD3.64 UR8, UR54, 0x300, URZ ;  /* 0x0000030036087897 */ /* 0x000fe2000fffe03f */
[-C--:B------:R-:W-:Y:S01]  /*10390*/  LEA.HI.X.SX32 R45, R10, R37.reuse, 0x1, P0 ;  /* 0x000000250a2d7211 */ /* 0x080fe200000f0eff */
[----:B------:R-:W-:Y:S01]  /*103a0*/  UIADD3.64 UR8, UR54, 0x304, URZ ;  /* 0x0000030436087897 */ /* 0x000fe2000fffe03f */
[----:B------:R-:W-:Y:S01]  /*103b0*/  LEA.HI.X.SX32 R43, R11, R37, 0x1, P1 ;  /* 0x000000250b2b7211 */ /* 0x000fe200008f0eff */
[----:B------:R-:W-:Y:S01]  /*103c0*/  UIADD3.64 UR8, UR54, 0x400, URZ ;  /* 0x0000040036087897 */ /* 0x000fe2000fffe03f */
[C---:B------:R-:W-:Y:S01]  /*103d0*/  LEA R30, R41.reuse, R29, 0x3 ;  /* 0x0000001d291e7211 */ /* 0x040fe200078e18ff */
[----:B------:R0:W-:Y:S01]  /*103e0*/  STL.64 [R1+0x7e8], R44 ;  /* 0x0007e82c01007387 */ /* 0x0001e20000100a00 */
[C---:B------:R-:W-:Y:S01]  /*103f0*/  LEA R10, P2, R16.reuse, R35, 0x1 ;  /* 0x00000023100a7211 */ /* 0x040fe200078408ff */
[----:B------:R-:W-:Y:S01]  /*10400*/  UIADD3.64 UR8, UR54, 0x404, URZ ;  /* 0x0000040436087897 */ /* 0x000fe2000fffe03f */
[C---:B------:R-:W-:Y:S01]  /*10410*/  LEA R31, R41.reuse, R30, 0x3 ;  /* 0x0000001e291f7211 */ /* 0x040fe200078e18ff */
[----:B------:R1:W-:Y:S01]  /*10420*/  STL.64 [R1+0x7e0], R42 ;  /* 0x0007e02a01007387 */ /* 0x0003e20000100a00 */
[----:B------:R-:W-:Y:S01]  /*10430*/  LEA.HI.X.SX32 R11, R16, R37, 0x1, P2 ;  /* 0x00000025100b7211 */ /* 0x000fe200010f0eff */
[----:B------:R-:W-:Y:S01]  /*10440*/  UIADD3.64 UR8, UR54, 0x500, URZ ;  /* 0x0000050036087897 */ /* 0x000fe2000fffe03f */
[----:B------:R-:W-:Y:S01]  /*10450*/  LEA R3, R41, R31, 0x3 ;  /* 0x0000001f29037211 */ /* 0x000fe200078e18ff */
[----:B------:R2:W-:Y:S01]  /*10460*/  STL.64 [R1+0x7d8], R38 ;  /* 0x0007d82601007387 */ /* 0x0005e20000100a00 */
[----:B------:R-:W-:Y:S01]  /*10470*/  SHF.L.U32 R158, R189, 0x4, RZ ;  /* 0x00000004bd9e7819 */ /* 0x000fe200000006ff */
[----:B------:R-:W-:Y:S01]  /*10480*/  UIADD3.64 UR8, UR6, 0x3fe, URZ ;  /* 0x000003fe06087897 */ /* 0x000fe2000fffe03f */
[----:B------:R-:W-:-:S02]  /*10490*/  LEA R32, R41, R3, 0x3 ;  /* 0x0000000329207211 */ /* 0x000fc400078e18ff */
[----:B0-----:R-:W-:Y:S02]  /*104a0*/  CS2R R44, SRZ ;  /* 0x00000000002c7805 */ /* 0x001fe4000001ff00 */
[----:B------:R-:W-:Y:S02]  /*104b0*/  LEA R159, R189, R189, 0x4 ;  /* 0x000000bdbd9f7211 */ /* 0x000fe400078e20ff */
[----:B------:R-:W-:Y:S02]  /*104c0*/  CS2R R46, SRZ ;  /* 0x00000000002e7805 */ /* 0x000fe4000001ff00 */
[----:B------:R-:W-:Y:S02]  /*104d0*/  LEA R33, R41, R32, 0x3 ;  /* 0x0000002029217211 */ /* 0x000fe400078e18ff */
[----:B------:R-:W-:Y:S02]  /*104e0*/  CS2R R112, SRZ ;  /* 0x0000000000707805 */ /* 0x000fe4000001ff00 */
[----:B-1----:R-:W-:-:S02]  /*104f0*/  LEA R42, P0, R14, R35, 0x1 ;  /* 0x000000230e2a7211 */ /* 0x002fc400078008ff */
[----:B------:R-:W-:Y:S02]  /*10500*/  CS2R R114, SRZ ;  /* 0x0000000000727805 */ /* 0x000fe4000001ff00 */
[----:B------:R-:W-:Y:S02]  /*10510*/  LEA R0, R41, R33, 0x3 ;  /* 0x0000002129007211 */ /* 0x000fe400078e18ff */
[----:B------:R-:W-:Y:S02]  /*10520*/  CS2R R116, SRZ ;  /* 0x0000000000747805 */ /* 0x000fe4000001ff00 */
[----:B--2---:R-:W-:Y:S02]  /*10530*/  LEA R38, P1, R15, R35, 0x1 ;  /* 0x000000230f267211 */ /* 0x004fe400078208ff */
[----:B------:R-:W-:Y:S02]  /*10540*/  CS2R R118, SRZ ;  /* 0x0000000000767805 */ /* 0x000fe4000001ff00 */
[----:B------:R-:W-:-:S02]  /*10550*/  LEA.HI.X.SX32 R43, R14, R37, 0x1, P0 ;  /* 0x000000250e2b7211 */ /* 0x000fc400000f0eff */
[----:B------:R-:W-:Y:S02]  /*10560*/  CS2R R120, SRZ ;  /* 0x0000000000787805 */ /* 0x000fe4000001ff00 */
[----:B------:R-:W-:Y:S02]  /*10570*/  LEA.HI.X.SX32 R39, R15, R37, 0x1, P1 ;  /* 0x000000250f277211 */ /* 0x000fe400008f0eff */
[----:B------:R-:W-:Y:S02]  /*10580*/  CS2R R122, SRZ ;  /* 0x00000000007a7805 */ /* 0x000fe4000001ff00 */
[----:B------:R-:W-:Y:S01]  /*10590*/  LEA R14, P2, R19, R35, 0x1 ;  /* 0x00000023130e7211 */ /* 0x000fe200078408ff */
[----:B------:R0:W-:Y:S01]  /*105a0*/  STL.64 [R1+0x7d0], R42 ;  /* 0x0007d02a01007387 */ /* 0x0001e20000100a00 */
[----:B------:R-:W-:Y:S02]  /*105b0*/  LEA R2, R41, R0, 0x3 ;  /* 0x0000000029027211 */ /* 0x000fe400078e18ff */
[----:B------:R-:W-:-:S02]  /*105c0*/  CS2R R124, SRZ ;  /* 0x00000000007c7805 */ /* 0x000fc4000001ff00 */
[----:B------:R-:W-:Y:S01]  /*105d0*/  LEA.HI.X.SX32 R15, R19, R37, 0x1, P2 ;  /* 0x00000025130f7211 */ /* 0x000fe200010f0eff */
[----:B------:R1:W-:Y:S01]  /*105e0*/  STL.64 [R1+0x7c8], R38 ;  /* 0x0007c82601007387 */ /* 0x0003e20000100a00 */
[----:B------:R-:W-:Y:S02]  /*105f0*/  LEA R4, R41, R2, 0x3 ;  /* 0x0000000229047211 */ /* 0x000fe400078e18ff */
[----:B------:R-:W-:Y:S02]  /*10600*/  CS2R R126, SRZ ;  /* 0x00000000007e7805 */ /* 0x000fe4000001ff00 */
[----:B------:R-:W-:Y:S01]  /*10610*/  LEA R173, R189, -R189, 0x5 ;  /* 0x800000bdbdad7211 */ /* 0x000fe200078e28ff */
[----:B------:R2:W-:Y:S01]  /*10620*/  STL.64 [R1+0x7c0], R10 ;  /* 0x0007c00a01007387 */ /* 0x0005e20000100a00 */
[----:B------:R-:W-:Y:S02]  /*10630*/  LEA R5, R41, R4, 0x3 ;  /* 0x0000000429057211 */ /* 0x000fe400078e18ff */
[----:B------:R-:W-:-:S02]  /*10640*/  CS2R R128, SRZ ;  /* 0x0000000000807805 */ /* 0x000fc4000001ff00 */
[----:B------:R-:W-:Y:S02]  /*10650*/  MOV R188, 0xff800000 ;  /* 0xff80000000bc7802 */ /* 0x000fe40000000f00 */
[----:B------:R-:W-:Y:S02]  /*10660*/  CS2R R130, SRZ ;  /* 0x0000000000827805 */ /* 0x000fe4000001ff00 */
[----:B0-----:R-:W-:Y:S02]  /*10670*/  LEA R42, P0, R17, R35, 0x1 ;  /* 0x00000023112a7211 */ /* 0x001fe400078008ff */
[----:B------:R-:W-:Y:S02]  /*10680*/  CS2R R132, SRZ ;  /* 0x0000000000847805 */ /* 0x000fe4000001ff00 */
[----:B------:R-:W-:Y:S02]  /*10690*/  LEA R6, R41, R5, 0x3 ;  /* 0x0000000529067211 */ /* 0x000fe400078e18ff */
[----:B------:R-:W-:-:S02]  /*106a0*/  CS2R R134, SRZ ;  /* 0x0000000000867805 */ /* 0x000fc4000001ff00 */
[C---:B-1----:R-:W-:Y:S02]  /*106b0*/  LEA R38, P1, R18.reuse, R35, 0x1 ;  /* 0x0000002312267211 */ /* 0x042fe400078208ff */
[----:B------:R-:W-:Y:S02]  /*106c0*/  CS2R R136, SRZ ;  /* 0x0000000000887805 */ /* 0x000fe4000001ff00 */
[-C--:B------:R-:W-:Y:S02]  /*106d0*/  LEA.HI.X.SX32 R43, R17, R37.reuse, 0x1, P0 ;  /* 0x00000025112b7211 */ /* 0x080fe400000f0eff */
[----:B------:R-:W-:Y:S02]  /*106e0*/  CS2R R138, SRZ ;  /* 0x00000000008a7805 */ /* 0x000fe4000001ff00 */
[----:B------:R-:W-:Y:S02]  /*106f0*/  LEA.HI.X.SX32 R39, R18, R37, 0x1, P1 ;  /* 0x0000002512277211 */ /* 0x000fe400008f0eff */
[----:B------:R-:W-:-:S02]  /*10700*/  CS2R R140, SRZ ;  /* 0x00000000008c7805 */ /* 0x000fc4000001ff00 */
[----:B------:R-:W-:Y:S01]  /*10710*/  LEA R16, P1, R25, R35, 0x1 ;  /* 0x0000002319107211 */ /* 0x000fe200078208ff */
[----:B------:R0:W-:Y:S01]  /*10720*/  STL.64 [R1+0x7b8], R42 ;  /* 0x0007b82a01007387 */ /* 0x0001e20000100a00 */
[----:B------:R-:W-:Y:S02]  /*10730*/  LEA R8, R41, R6, 0x3 ;  /* 0x0000000629087211 */ /* 0x000fe400078e18ff */
[----:B------:R-:W-:Y:S02]  /*10740*/  CS2R R142, SRZ ;  /* 0x00000000008e7805 */ /* 0x000fe4000001ff00 */
[----:B------:R-:W-:Y:S01]  /*10750*/  LEA.HI.X.SX32 R17, R25, R37, 0x1, P1 ;  /* 0x0000002519117211 */ /* 0x000fe200008f0eff */
[----:B------:R1:W-:Y:S01]  /*10760*/  STL.64 [R1+0x7b0], R38 ;  /* 0x0007b02601007387 */ /* 0x0003e20000100a00 */
[----:B------:R-:W-:Y:S02]  /*10770*/  LEA R18, P1, R28, R35, 0x1 ;  /* 0x000000231c127211 */ /* 0x000fe400078208ff */
[----:B------:R-:W-:-:S02]  /*10780*/  CS2R R144, SRZ ;  /* 0x0000000000907805 */ /* 0x000fc4000001ff00 */
[C---:B------:R-:W-:Y:S01]  /*10790*/  LEA R9, R41.reuse, R8, 0x3 ;  /* 0x0000000829097211 */ /* 0x040fe200078e18ff */
[----:B------:R3:W-:Y:S01]  /*107a0*/  STL.64 [R1+0x7a8], R14 ;  /* 0x0007a80e01007387 */ /* 0x0007e20000100a00 */
[----:B------:R-:W-:Y:S02]  /*107b0*/  LEA.HI.X.SX32 R19, R28, R37, 0x1, P1 ;  /* 0x000000251c137211 */ /* 0x000fe400008f0eff */
[----:B------:R-:W-:Y:S02]  /*107c0*/  CS2R R146, SRZ ;  /* 0x0000000000927805 */ /* 0x000fe4000001ff00 */
[----:B--2---:R-:W-:Y:S02]  /*107d0*/  LEA R10, R41, R9, 0x3 ;  /* 0x00000009290a7211 */ /* 0x004fe400078e18ff */
[----:B0-----:R-:W-:Y:S02]  /*107e0*/  CS2R R42, SRZ ;  /* 0x00000000002a7805 */ /* 0x001fe4000001ff00 */
[----:B------:R-:W-:-:S02]  /*107f0*/  CS2R R148, SRZ ;  /* 0x0000000000947805 */ /* 0x000fc4000001ff00 */
[----:B------:R-:W-:Y:S02]  /*10800*/  CS2R R150, SRZ ;  /* 0x0000000000967805 */ /* 0x000fe4000001ff00 */
[C---:B------:R-:W-:Y:S01]  /*10810*/  LEA R11, R41.reuse, R10, 0x3 ;  /* 0x0000000a290b7211 */ /* 0x040fe200078e18ff */
[----:B------:R-:W-:Y:S01]  /*10820*/  UIADD3.64 UR12, UR54, 0x302, URZ ;  /* 0x00000302360c7897 */ /* 0x000fe2000fffe03f */
[----:B-1----:R-:W-:Y:S01]  /*10830*/  LEA R38, P0, R24, R35, 0x1 ;  /* 0x0000002318267211 */ /* 0x002fe200078008ff */
[----:B------:R-:W-:Y:S01]  /*10840*/  UIADD3.64 UR12, UR54, 0x3fe, URZ ;  /* 0x000003fe360c7897 */ /* 0x000fe2000fffe03f */
[----:B------:R-:W-:Y:S01]  /*10850*/  LEA R13, R41, R11, 0x3 ;  /* 0x0000000b290d7211 */ /* 0x000fe200078e18ff */
[----:B------:R-:W-:Y:S01]  /*10860*/  UIADD3.64 UR12, UR54, 0x402, URZ ;  /* 0x00000402360c7897 */ /* 0x000fe2000fffe03f */
[----:B---3--:R-:W-:Y:S01]  /*10870*/  LEA R14, P2, R26, R35, 0x1 ;  /* 0x000000231a0e7211 */ /* 0x008fe200078408ff */
[----:B------:R-:W-:Y:S01]  /*10880*/  UMOV UR11, 0x40000040 ;  /* 0x40000040000b7882 */ /* 0x000fe20000000000 */
[-C--:B------:R-:W-:Y:S01]  /*10890*/  LEA.HI.X.SX32 R39, R24, R37.reuse, 0x1, P0 ;  /* 0x0000002518277211 */ /* 0x080fe200000f0eff */
[----:B------:R-:W-:Y:S01]  /*108a0*/  UIADD3.64 UR12, UR54, 0x4fe, URZ ;  /* 0x000004fe360c7897 */ /* 0x000fe2000fffe03f */
[----:B------:R-:W-:Y:S01]  /*108b0*/  LEA.HI.X.SX32 R15, R26, R37, 0x1, P2 ;  /* 0x000000251a0f7211 */ /* 0x000fe200010f0eff */
[----:B------:R-:W-:Y:S01]  /*108c0*/  UIADD3.64 UR14, UR54, 0x502, URZ ;  /* 0x00000502360e7897 */ /* 0x000fe2000fffe03f */
[C---:B------:R-:W-:Y:S01]  /*108d0*/  LEA R24, P0, R27.reuse, R35, 0x1 ;  /* 0x000000231b187211 */ /* 0x040fe200078008ff */
[----:B------:R-:W-:Y:S01]  /*108e0*/  UIADD3.64 UR18, UR54, 0x504, URZ ;  /* 0x0000050436127897 */ /* 0x000fe2000fffe03f */
[----:B------:R-:W-:Y:S01]  /*108f0*/  IADD3 R7, R252, R7, RZ ;  /* 0x00000007fc077210 */ /* 0x000fe20007ffe0ff */
[----:B------:R0:W-:Y:S01]  /*10900*/  STL.64 [R1+0x790], R14 ;  /* 0x0007900e01007387 */ /* 0x0001e20000100a00 */
[----:B------:R-:W-:Y:S01]  /*10910*/  LEA.HI.X.SX32 R25, R27, R37, 0x1, P0 ;  /* 0x000000251b197211 */ /* 0x000fe200000f0eff */
[----:B------:R-:W-:Y:S01]  /*10920*/  UIADD3.64 UR22, UR54, 0x5fe, URZ ;  /* 0x000005fe36167897 */ /* 0x000fe2000fffe03f */
[----:B------:R-:W-:Y:S01]  /*10930*/  LEA R26, P0, R30, R35, 0x1 ;  /* 0x000000231e1a7211 */ /* 0x000fe200078008ff */
[----:B------:R1:W-:Y:S01]  /*10940*/  STL.64 [R1+0x7a0], R38 ;  /* 0x0007a02601007387 */ /* 0x0003e20000100a00 */
[----:B------:R-:W-:-:S02]  /*10950*/  UIADD3.64 UR26, UR54, 0x600, URZ ;  /* 0x00000600361a7897 */ /* 0x000fc4000fffe03f */
[----:B------:R-:W-:Y:S01]  /*10960*/  LEA.HI.X.SX32 R27, R30, R37, 0x1, P0 ;  /* 0x000000251e1b7211 */ /* 0x000fe200000f0eff */
[----:B------:R2:W-:Y:S01]  /*10970*/  STL.64 [R1+0x798], R16 ;  /* 0x0007981001007387 */ /* 0x0005e20000100a00 */
[----:B------:R-:W-:Y:S01]  /*10980*/  LEA R28, P0, R32, R35, 0x1 ;  /* 0x00000023201c7211 */ /* 0x000fe200078008ff */
[----:B------:R-:W-:Y:S01]  /*10990*/  UIADD3.64 UR30, UR54, 0x602, URZ ;  /* 0x00000602361e7897 */ /* 0x000fe2000fffe03f */
[C---:B0-----:R-:W-:Y:S01]  /*109a0*/  LEA R14, R41.reuse, R13, 0x3 ;  /* 0x0000000d290e7211 */ /* 0x041fe200078e18ff */
[----:B------:R-:W-:Y:S02]  /*109b0*/  UIADD3.64 UR34, UR54, 0x604, URZ ;  /* 0x0000060436227897 */ /* 0x000fe4000fffe03f */
[----:B------:R-:W-:Y:S01]  /*109c0*/  UIADD3.64 UR38, UR54, 0x6fe, URZ ;  /* 0x000006fe36267897 */ /* 0x000fe2000fffe03f */
[----:B------:R-:W-:Y:S02]  /*109d0*/  LEA R15, R41, R14, 0x3 ;  /* 0x0000000e290f7211 */ /* 0x000fe400078e18ff */
[----:B-1----:R-:W-:Y:S01]  /*109e0*/  CS2R R38, SRZ ;  /* 0x0000000000267805 */ /* 0x002fe2000001ff00 */
[----:B------:R-:W-:Y:S01]  /*109f0*/  UIADD3.64 UR42, UR54, 0x700, URZ ;  /* 0x00000700362a7897 */ /* 0x000fe2000fffe03f */
[----:B--2---:R-:W-:Y:S01]  /*10a00*/  LEA R16, P2, R29, R35, 0x1 ;  /* 0x000000231d107211 */ /* 0x004fe200078408ff */
[----:B------:R-:W-:-:S02]  /*10a10*/  UIADD3.64 UR46, UR54, 0x702, URZ ;  /* 0x00000702362e7897 */ /* 0x000fc4000fffe03f */
[----:B------:R-:W-:Y:S01]  /*10a20*/  UIADD3.64 UR50, UR54, 0x704, URZ ;  /* 0x0000070436327897 */ /* 0x000fe2000fffe03f */
[-C--:B------:R-:W-:Y:S02]  /*10a30*/  LEA.HI.X.SX32 R17, R29, R37.reuse, 0x1, P2 ;  /* 0x000000251d117211 */ /* 0x080fe400010f0eff */
[----:B------:R-:W-:-:S03]  /*10a40*/  LEA.HI.X.SX32 R29, R32, R37, 0x1, P0 ;  /* 0x00000025201d7211 */ /* 0x000fc600000f0eff */
[----:B------:R0:W-:Y:S04]  /*10a50*/  STL.64 [R1+0x778], R16 ;  /* 0x0007781001007387 */ /* 0x0001e80000100a00 */
[----:B------:R1:W-:Y:S04]  /*10a60*/  STL.64 [R1+0x788], R24 ;  /* 0x0007881801007387 */ /* 0x0003e80000100a00 */
[----:B------:R2:W-:Y:S04]  /*10a70*/  STL.64 [R1+0x780], R18 ;  /* 0x0007801201007387 */ /* 0x0005e80000100a00 */
[----:B------:R3:W-:Y:S01]  /*10a80*/  STL.64 [R1+0x770], R26 ;  /* 0x0007701a01007387 */ /* 0x0007e20000100a00 */
[----:B0-----:R-:W-:-:S02]  /*10a90*/  LEA R16, R41, R15, 0x3 ;  /* 0x0000000f29107211 */ /* 0x001fc400078e18ff */
[----:B-1----:R-:W-:Y:S02]  /*10aa0*/  LEA R24, P1, R31, R35, 0x1 ;  /* 0x000000231f187211 */ /* 0x002fe400078208ff */
[----:B------:R-:W-:Y:S02]  /*10ab0*/  LEA R17, R41, R16, 0x3 ;  /* 0x0000001029117211 */ /* 0x000fe400078e18ff */
[----:B------:R-:W-:Y:S02]  /*10ac0*/  LEA.HI.X.SX32 R25, R31, R37, 0x1, P1 ;  /* 0x000000251f197211 */ /* 0x000fe400008f0eff */
[----:B------:R-:W-:Y:S02]  /*10ad0*/  CS2R R30, SRZ ;  /* 0x00000000001e7805 */ /* 0x000fe4000001ff00 */
[-C--:B--2---:R-:W-:Y:S02]  /*10ae0*/  LEA R18, P2, R3, R35.reuse, 0x1 ;  /* 0x0000002303127211 */ /* 0x084fe400078408ff */
[----:B---3--:R-:W-:Y:S01]  /*10af0*/  LEA R26, P1, R33, R35, 0x1 ;  /* 0x00000023211a7211 */ /* 0x008fe200078208ff */
[----:B------:R0:W-:Y:S01]  /*10b00*/  STL.64 [R1+0x768], R24 ;  /* 0x0007681801007387 */ /* 0x0001e20000100a00 */
[----:B------:R-:W-:-:S02]  /*10b10*/  LEA.HI.X.SX32 R19, R3, R37, 0x1, P2 ;  /* 0x0000002503137211 */ /* 0x000fc400010f0eff */
[----:B------:R-:W-:Y:S02]  /*10b20*/  LEA.HI.X.SX32 R27, R33, R37, 0x1, P1 ;  /* 0x00000025211b7211 */ /* 0x000fe400008f0eff */
[----:B------:R-:W-:Y:S02]  /*10b30*/  CS2R R32, SRZ ;  /* 0x0000000000207805 */ /* 0x000fe4000001ff00 */
[----:B------:R-:W-:Y:S01]  /*10b40*/  LEA R3, R41, R17, 0x3 ;  /* 0x0000001129037211 */ /* 0x000fe200078e18ff */
[----:B------:R1:W-:Y:S04]  /*10b50*/  STL.64 [R1+0x760], R18 ;  /* 0x0007601201007387 */ /* 0x0003e80000100a00 */
[----:B------:R2:W-:Y:S01]  /*10b60*/  STL.64 [R1+0x758], R28 ;  /* 0x0007581c01007387 */ /* 0x0005e20000100a00 */
[----:B0-----:R-:W-:-:S03]  /*10b70*/  LEA R24, P2, R0, R35, 0x1 ;  /* 0x0000002300187211 */ /* 0x001fc600078408ff */
[----:B------:R0:W-:Y:S01]  /*10b80*/  STL.64 [R1+0x750], R26 ;  /* 0x0007501a01007387 */ /* 0x0001e20000100a00 */
[----:B------:R-:W-:Y:S02]  /*10b90*/  LEA.HI.X.SX32 R25, R0, R37, 0x1, P2 ;  /* 0x0000002500197211 */ /* 0x000fe400010f0eff */
[----:B-1----:R-:W-:-:S03]  /*10ba0*/  LEA R18, R41, R3, 0x3 ;  /* 0x0000000329127211 */ /* 0x002fc600078e18ff */
[----:B------:R1:W-:Y:S01]  /*10bb0*/  STL.64 [R1+0x748], R24 ;  /* 0x0007481801007387 */ /* 0x0003e20000100a00 */
[-C--:B--2---:R-:W-:Y:S02]  /*10bc0*/  LEA R28, P0, R2, R35.reuse, 0x1 ;  /* 0x00000023021c7211 */ /* 0x084fe400078008ff */
[C---:B------:R-:W-:Y:S02]  /*10bd0*/  LEA R0, R41.reuse, R18, 0x3 ;  /* 0x0000001229007211 */ /* 0x040fe400078e18ff */
[----:B0-----:R-:W-:Y:S02]  /*10be0*/  LEA R26, P1, R4, R35, 0x1 ;  /* 0x00000023041a7211 */ /* 0x001fe400078208ff */
[-C--:B------:R-:W-:Y:S02]  /*10bf0*/  LEA.HI.X.SX32 R29, R2, R37.reuse, 0x1, P0 ;  /* 0x00000025021d7211 */ /* 0x080fe400000f0eff */
[----:B------:R-:W-:Y:S02]  /*10c00*/  LEA.HI.X.SX32 R27, R4, R37, 0x1, P1 ;  /* 0x00000025041b7211 */ /* 0x000fe400008f0eff */
[----:B------:R-:W-:Y:S01]  /*10c10*/  LEA R19, R41, R0, 0x3 ;  /* 0x0000000029137211 */ /* 0x000fe200078e18ff */
[----:B------:R0:W-:Y:S01]  /*10c20*/  STL.64 [R1+0x740], R28 ;  /* 0x0007401c01007387 */ /* 0x0001e20000100a00 */
[----:B-1----:R-:W-:-:S02]  /*10c30*/  LEA R24, P2, R5, R35, 0x1 ;  /* 0x0000002305187211 */ /* 0x002fc400078408ff */
[----:B------:R-:W-:Y:S01]  /*10c40*/  LEA R2, R41, R19, 0x3 ;  /* 0x0000001329027211 */ /* 0x000fe200078e18ff */
[----:B------:R1:W-:Y:S01]  /*10c50*/  STL.64 [R1+0x738], R26 ;  /* 0x0007381a01007387 */ /* 0x0003e20000100a00 */
[----:B------:R-:W-:Y:S02]  /*10c60*/  LEA.HI.X.SX32 R25, R5, R37, 0x1, P2 ;  /* 0x0000002505197211 */ /* 0x000fe400010f0eff */
[----:B------:R-:W-:-:S03]  /*10c70*/  LEA R4, R41, R2, 0x3 ;  /* 0x0000000229047211 */ /* 0x000fc600078e18ff */
[----:B------:R2:W-:Y:S01]  /*10c80*/  STL.64 [R1+0x730], R24 ;  /* 0x0007301801007387 */ /* 0x0005e20000100a00 */
[----:B------:R-:W-:Y:S02]  /*10c90*/  LEA R5, R41, R4, 0x3 ;  /* 0x0000000429057211 */ /* 0x000fe400078e18ff */
[-C--:B0-----:R-:W-:Y:S02]  /*10ca0*/  LEA R28, P0, R6, R35.reuse, 0x1 ;  /* 0x00000023061c7211 */ /* 0x081fe400078008ff */
[----:B-1----:R-:W-:Y:S02]  /*10cb0*/  LEA R26, P1, R8, R35, 0x1 ;  /* 0x00000023081a7211 */ /* 0x002fe400078208ff */
[-C--:B------:R-:W-:Y:S02]  /*10cc0*/  LEA.HI.X.SX32 R29, R6, R37.reuse, 0x1, P0 ;  /* 0x00000025061d7211 */ /* 0x080fe400000f0eff */
[----:B------:R-:W-:Y:S02]  /*10cd0*/  LEA.HI.X.SX32 R27, R8, R37, 0x1, P1 ;  /* 0x00000025081b7211 */ /* 0x000fe400008f0eff */
[----:B--2---:R-:W-:Y:S01]  /*10ce0*/  LEA R24, P2, R9, R35, 0x1 ;  /* 0x0000002309187211 */ /* 0x004fe200078408ff */
[----:B------:R0:W-:Y:S01]  /*10cf0*/  STL.64 [R1+0x728], R28 ;  /* 0x0007281c01007387 */ /* 0x0001e20000100a00 */
[----:B------:R-:W-:-:S02]  /*10d00*/  LEA R6, R41, R5, 0x3 ;  /* 0x0000000529067211 */ /* 0x000fc400078e18ff */
[----:B------:R-:W-:Y:S01]  /*10d10*/  LEA.HI.X.SX32 R25, R9, R37, 0x1, P2 ;  /* 0x0000002509197211 */ /* 0x000fe200010f0eff */
[----:B------:R1:W-:Y:S01]  /*10d20*/  STL.64 [R1+0x720], R26 ;  /* 0x0007201a01007387 */ /* 0x0003e20000100a00 */
[----:B------:R-:W-:-:S03]  /*10d30*/  LEA R8, R41, R6, 0x3 ;  /* 0x0000000629087211 */ /* 0x000fc600078e18ff */
[----:B------:R2:W-:Y:S01]  /*10d40*/  STL.64 [R1+0x718], R24 ;  /* 0x0007181801007387 */ /* 0x0005e20000100a00 */
[----:B------:R-:W-:Y:S02]  /*10d50*/  LEA R9, R41, R8, 0x3 ;  /* 0x0000000829097211 */ /* 0x000fe400078e18ff */
[CC--:B0-----:R-:W-:Y:S02]  /*10d60*/  LEA R28, P0, R10.reuse, R35.reuse, 0x1 ;  /* 0x000000230a1c7211 */ /* 0x0c1fe400078008ff */
[----:B-1----:R-:W-:Y:S02]  /*10d70*/  LEA R26, P1, R11, R35, 0x1 ;  /* 0x000000230b1a7211 */ /* 0x002fe400078208ff */
[----:B------:R-:W-:Y:S02]  /*10d80*/  LEA.HI.X.SX32 R29, R10, R37, 0x1, P0 ;  /* 0x000000250a1d7211 */ /* 0x000fe400000f0eff */
[----:B--2---:R-:W-:Y:S02]  /*10d90*/  LEA R24, P2, R13, R35, 0x1 ;  /* 0x000000230d187211 */ /* 0x004fe400078408ff */
[-C--:B------:R-:W-:Y:S01]  /*10da0*/  LEA.HI.X.SX32 R27, R11, R37.reuse, 0x1, P1 ;  /* 0x000000250b1b7211 */ /* 0x080fe200008f0eff */
[----:B------:R0:W-:Y:S01]  /*10db0*/  STL.64 [R1+0x710], R28 ;  /* 0x0007101c01007387 */ /* 0x0001e20000100a00 */
[----:B------:R-:W-:-:S02]  /*10dc0*/  LEA.HI.X.SX32 R25, R13, R37, 0x1, P2 ;  /* 0x000000250d197211 */ /* 0x000fc400010f0eff */
[C---:B------:R-:W-:Y:S01]  /*10dd0*/  LEA R10, P2, R16.reuse, R35, 0x1 ;  /* 0x00000023100a7211 */ /* 0x040fe200078408ff */
[----:B------:R1:W-:Y:S03]  /*10de0*/  STL.64 [R1+0x708], R26 ;  /* 0x0007081a01007387 */ /* 0x0003e60000100a00 */
[----:B------:R-:W-:Y:S01]  /*10df0*/  LEA.HI.X.SX32 R11, R16, R37, 0x1, P2 ;  /* 0x00000025100b7211 */ /* 0x000fe200010f0eff */
[----:B------:R2:W-:Y:S04]  /*10e00*/  STL.64 [R1+0x700], R24 ;  /* 0x0007001801007387 */ /* 0x0005e80000100a00 */
[----:B------:R3:W-:Y:S01]  /*10e10*/  STL.64 [R1+0x6e8], R10 ;  /* 0x0006e80a01007387 */ /* 0x0007e20000100a00 */
[----:B0-----:R-:W-:-:S02]  /*10e20*/  CS2R R28, SRZ ;  /* 0x00000000001c7805 */ /* 0x001fc4000001ff00 */
[CC--:B-1----:R-:W-:Y:S02]  /*10e30*/  LEA R26, P0, R14.reuse, R35.reuse, 0x1 ;  /* 0x000000230e1a7211 */ /* 0x0c2fe400078008ff */
[C---:B--2---:R-:W-:Y:S02]  /*10e40*/  LEA R24, P1, R15.reuse, R35, 0x1 ;  /* 0x000000230f187211 */ /* 0x044fe400078208ff */
[-C--:B------:R-:W-:Y:S02]  /*10e50*/  LEA.HI.X.SX32 R27, R14, R37.reuse, 0x1, P0 ;  /* 0x000000250e1b7211 */ /* 0x080fe400000f0eff */
[----:B------:R-:W-:Y:S02]  /*10e60*/  LEA.HI.X.SX32 R25, R15, R37, 0x1, P1 ;  /* 0x000000250f197211 */ /* 0x000fe400008f0eff */
[----:B------:R-:W-:Y:S01]  /*10e70*/  LEA R14, P2, R18, R35, 0x1 ;  /* 0x00000023120e7211 */ /* 0x000fe200078408ff */
[----:B------:R0:W-:Y:S01]  /*10e80*/  STL.64 [R1+0x6f8], R26 ;  /* 0x0006f81a01007387 */ /* 0x0001e20000100a00 */
[----:B---3--:R-:W-:-:S02]  /*10e90*/  LEA R10, R41, R9, 0x3 ;  /* 0x00000009290a7211 */ /* 0x008fc400078e18ff */
[----:B------:R-:W-:Y:S01]  /*10ea0*/  LEA.HI.X.SX32 R15, R18, R37, 0x1, P2 ;  /* 0x00000025120f7211 */ /* 0x000fe200010f0eff */
[----:B------:R1:W-:Y:S01]  /*10eb0*/  STL.64 [R1+0x6f0], R24 ;  /* 0x0006f01801007387 */ /* 0x0003e20000100a00 */
[----:B------:R-:W-:Y:S02]  /*10ec0*/  LEA R11, R41, R10, 0x3 ;  /* 0x0000000a290b7211 */ /* 0x000fe400078e18ff */
[-C--:B0-----:R-:W-:Y:S02]  /*10ed0*/  LEA R26, P0, R17, R35.reuse, 0x1 ;  /* 0x00000023111a7211 */ /* 0x081fe400078008ff */
[----:B-1----:R-:W-:Y:S02]  /*10ee0*/  LEA R24, P1, R3, R35, 0x1 ;  /* 0x0000002303187211 */ /* 0x002fe400078208ff */
[-C--:B------:R-:W-:Y:S02]  /*10ef0*/  LEA.HI.X.SX32 R27, R17, R37.reuse, 0x1, P0 ;  /* 0x00000025111b7211 */ /* 0x080fe400000f0eff */
[----:B------:R-:W-:-:S02]  /*10f00*/  LEA.HI.X.SX32 R25, R3, R37, 0x1, P1 ;  /* 0x0000002503197211 */ /* 0x000fc400008f0eff */
[----:B------:R-:W-:Y:S01]  /*10f10*/  LEA R16, P1, R19, R35, 0x1 ;  /* 0x0000002313107211 */ /* 0x000fe200078208ff */
[----:B------:R0:W-:Y:S01]  /*10f20*/  STL.64 [R1+0x6e0], R26 ;  /* 0x0006e01a01007387 */ /* 0x0001e20000100a00 */
[----:B------:R-:W-:Y:S02]  /*10f30*/  LEA R3, R41, R11, 0x3 ;  /* 0x0000000b29037211 */ /* 0x000fe400078e18ff */
[----:B------:R-:W-:Y:S01]  /*10f40*/  LEA.HI.X.SX32 R17, R19, R37, 0x1, P1 ;  /* 0x0000002513117211 */ /* 0x000fe200008f0eff */
[----:B------:R1:W-:Y:S01]  /*10f50*/  STL.64 [R1+0x6d8], R24 ;  /* 0x0006d81801007387 */ /* 0x0003e20000100a00 */
[----:B------:R-:W-:-:S03]  /*10f60*/  LEA R13, R41, R3, 0x3 ;  /* 0x00000003290d7211 */ /* 0x000fc600078e18ff */
[----:B------:R2:W-:Y:S01]  /*10f70*/  STL.64 [R1+0x6d0], R14 ;  /* 0x0006d00e01007387 */ /* 0x0005e20000100a00 */
[----:B0-----:R-:W-:Y:S02]  /*10f80*/  CS2R R26, SRZ ;  /* 0x00000000001a7805 */ /* 0x001fe4000001ff00 */
[-C--:B-1----:R-:W-:Y:S02]  /*10f90*/  LEA R24, P0, R0, R35.reuse, 0x1 ;  /* 0x0000002300187211 */ /* 0x082fe400078008ff */
[----:B--2---:R-:W-:Y:S02]  /*10fa0*/  LEA R14, P2, R2, R35, 0x1 ;  /* 0x00000023020e7211 */ /* 0x004fe400078408ff */
[-C--:B------:R-:W-:Y:S02]  /*10fb0*/  LEA.HI.X.SX32 R25, R0, R37.reuse, 0x1, P0 ;  /* 0x0000002500197211 */ /* 0x080fe400000f0eff */
[----:B------:R-:W-:Y:S02]  /*10fc0*/  LEA.HI.X.SX32 R15, R2, R37, 0x1, P2 ;  /* 0x00000025020f7211 */ /* 0x000fe400010f0eff */
[----:B------:R-:W-:Y:S01]  /*10fd0*/  LEA R18, P0, R4, R35, 0x1 ;  /* 0x0000002304127211 */ /* 0x000fe200078008ff */
[----:B------:R0:W-:Y:S01]  /*10fe0*/  STL.64 [R1+0x6c8], R24 ;  /* 0x0006c81801007387 */ /* 0x0001e20000100a00 */
[----:B------:R-:W-:-:S02]  /*10ff0*/  LEA R0, R41, R13, 0x3 ;  /* 0x0000000d29007211 */ /* 0x000fc400078e18ff */
[----:B------:R-:W-:Y:S01]  /*11000*/  LEA.HI.X.SX32 R19, R4, R37, 0x1, P0 ;  /* 0x0000002504137211 */ /* 0x000fe200000f0eff */
[----:B------:R1:W-:Y:S01]  /*11010*/  STL.64 [R1+0x6c0], R16 ;  /* 0x0006c01001007387 */ /* 0x0003e20000100a00 */
[----:B------:R-:W-:-:S03]  /*11020*/  LEA R2, R41, R0, 0x3 ;  /* 0x0000000029027211 */ /* 0x000fc600078e18ff */
[----:B------:R2:W-:Y:S01]  /*11030*/  STL.64 [R1+0x6b8], R14 ;  /* 0x0006b80e01007387 */ /* 0x0005e20000100a00 */
[----:B------:R-:W-:-:S03]  /*11040*/  LEA R4, R41, R2, 0x3 ;  /* 0x0000000229047211 */ /* 0x000fc600078e18ff */
[----:B------:R3:W-:Y:S01]  /*11050*/  STL.64 [R1+0x6b0], R18 ;  /* 0x0006b01201007387 */ /* 0x0007e20000100a00 */
[----:B0-----:R-:W-:Y:S02]  /*11060*/  CS2R R24, SRZ ;  /* 0x0000000000187805 */ /* 0x001fe4000001ff00 */
[CC--:B-1----:R-:W-:Y:S02]  /*11070*/  LEA R16, P1, R5.reuse, R35.reuse, 0x1 ;  /* 0x0000002305107211 */ /* 0x0c2fe400078208ff */
[C---:B--2---:R-:W-:Y:S02]  /*11080*/  LEA R14, P2, R6.reuse, R35, 0x1 ;  /* 0x00000023060e7211 */ /* 0x044fe400078408ff */
[-C--:B------:R-:W-:Y:S02]  /*11090*/  LEA.HI.X.SX32 R17, R5, R37.reuse, 0x1, P1 ;  /* 0x0000002505117211 */ /* 0x080fe400008f0eff */
[----:B------:R-:W-:Y:S02]  /*110a0*/  LEA.HI.X.SX32 R15, R6, R37, 0x1, P2 ;  /* 0x00000025060f7211 */ /* 0x000fe400010f0eff */
[----:B---3--:R-:W-:Y:S01]  /*110b0*/  LEA R18, P0, R8, R35, 0x1 ;  /* 0x0000002308127211 */ /* 0x008fe200078008ff */
        /* <DEDUP_REMOVED lines=8> */
[C---:B-1----:R-:W-:Y:S02]  /*11140*/  LEA R14, P2, R10.reuse, R35, 0x1 ;  /* 0x000000230a0e7211 */ /* 0x042fe400078408ff */
[-C--:B------:R-:W-:Y:S02]  /*11150*/  LEA.HI.X.SX32 R17, R9, R37.reuse, 0x1, P1 ;  /* 0x0000002509117211 */ /* 0x080fe400008f0eff */
[----:B------:R-:W-:Y:S02]  /*11160*/  LEA.HI.X.SX32 R15, R10, R37, 0x1, P2 ;  /* 0x000000250a0f7211 */ /* 0x000fe400010f0eff */
[C---:B--2---:R-:W-:Y:S01]  /*11170*/  LEA R18, P0, R11.reuse, R35, 0x1 ;  /* 0x000000230b127211 */ /* 0x044fe200078008ff */
[----:B------:R0:W-:Y:S03]  /*11180*/  STL.64 [R1+0x690], R16 ;  /* 0x0006901001007387 */ /* 0x0001e60000100a00 */
[----:B------:R-:W-:Y:S01]  /*11190*/  LEA.HI.X.SX32 R19, R11, R37, 0x1, P0 ;  /* 0x000000250b137211 */ /* 0x000fe200000f0eff */
[----:B------:R1:W-:Y:S04]  /*111a0*/  STL.64 [R1+0x688], R14 ;  /* 0x0006880e01007387 */ /* 0x0003e80000100a00 */
[----:B------:R2:W-:Y:S01]  /*111b0*/  STL.64 [R1+0x680], R18 ;  /* 0x0006801201007387 */ /* 0x0005e20000100a00 */
[----:B0-----:R-:W-:-:S02]  /*111c0*/  LEA R16, P1, R3, R35, 0x1 ;  /* 0x0000002303107211 */ /* 0x001fc400078208ff */
[----:B-1----:R-:W-:Y:S02]  /*111d0*/  LEA R14, P2, R13, R35, 0x1 ;  /* 0x000000230d0e7211 */ /* 0x002fe400078408ff */
[-C--:B------:R-:W-:Y:S02]  /*111e0*/  LEA.HI.X.SX32 R17, R3, R37.reuse, 0x1, P1 ;  /* 0x0000002503117211 */ /* 0x080fe400008f0eff */
[----:B------:R-:W-:Y:S02]  /*111f0*/  LEA.HI.X.SX32 R15, R13, R37, 0x1, P2 ;  /* 0x000000250d0f7211 */ /* 0x000fe400010f0eff */
[C---:B------:R-:W-:Y:S01]  /*11200*/  LEA R10, P2, R4.reuse, R35, 0x1 ;  /* 0x00000023040a7211 */ /* 0x040fe200078408ff */
[----:B------:R0:W-:Y:S01]  /*11210*/  STL.64 [R1+0x678], R16 ;  /* 0x0006781001007387 */ /* 0x0001e20000100a00 */
[C---:B------:R-:W-:Y:S02]  /*11220*/  LEA R3, R41.reuse, R8, 0x3 ;  /* 0x0000000829037211 */ /* 0x040fe400078e18ff */
[----:B------:R-:W-:Y:S01]  /*11230*/  LEA.HI.X.SX32 R11, R4, R37, 0x1, P2 ;  /* 0x00000025040b7211 */ /* 0x000fe200010f0eff */
[----:B------:R1:W-:Y:S01]  /*11240*/  STL.64 [R1+0x670], R14 ;  /* 0x0006700e01007387 */ /* 0x0003e20000100a00 */
[----:B------:R-:W-:-:S02]  /*11250*/  LEA R9, R41, R3, 0x3 ;  /* 0x0000000329097211 */ /* 0x000fc400078e18ff */
[C---:B--2---:R-:W-:Y:S02]  /*11260*/  LOP3.LUT R18, R12.reuse, 0x10, RZ, 0x3c, !PT ;  /* 0x000000100c127812 */ /* 0x044fe400078e3cff */
[----:B------:R-:W-:Y:S02]  /*11270*/  LOP3.LUT R13, R12, 0x60, RZ, 0x3c, !PT ;  /* 0x000000600c0d7812 */ /* 0x000fe400078e3cff */
[----:B------:R-:W-:Y:S02]  /*11280*/  IADD3 R19, R252, R12, RZ ;  /* 0x0000000cfc137210 */ /* 0x000fe40007ffe0ff */
[-C--:B0-----:R-:W-:Y:S02]  /*11290*/  LEA R16, P0, R0, R35.reuse, 0x1 ;  /* 0x0000002300107211 */ /* 0x081fe400078008ff */
[----:B------:R-:W-:Y:S02]  /*112a0*/  IADD3 R18, R252, R18, RZ ;  /* 0x00000012fc127210 */ /* 0x000fe40007ffe0ff */
[----:B-1----:R-:W-:-:S02]  /*112b0*/  LEA R14, P1, R2, R35, 0x1 ;  /* 0x00000023020e7211 */ /* 0x002fc400078208ff */
[-C--:B------:R-:W-:Y:S02]  /*112c0*/  LEA.HI.X.SX32 R17, R0, R37.reuse, 0x1, P0 ;  /* 0x0000002500117211 */ /* 0x080fe400000f0eff */
[----:B------:R-:W-:Y:S02]  /*112d0*/  LEA.HI.X.SX32 R15, R2, R37, 0x1, P1 ;  /* 0x00000025020f7211 */ /* 0x000fe400008f0eff */
[C---:B------:R-:W-:Y:S01]  /*112e0*/  LEA R0, R41.reuse, R9, 0x3 ;  /* 0x0000000929007211 */ /* 0x040fe200078e18ff */
[----:B------:R0:W-:Y:S01]  /*112f0*/  STL.64 [R1+0x668], R16 ;  /* 0x0006681001007387 */ /* 0x0001e20000100a00 */
[----:B------:R-:W-:Y:S02]  /*11300*/  IADD3 R13, R252, R13, RZ ;  /* 0x0000000dfc0d7210 */ /* 0x000fe40007ffe0ff */
[C---:B------:R-:W-:Y:S01]  /*11310*/  LEA R2, R41.reuse, R0, 0x3 ;  /* 0x0000000029027211 */ /* 0x040fe200078e18ff */
[----:B------:R1:W-:Y:S03]  /*11320*/  STL.64 [R1+0x660], R14 ;  /* 0x0006600e01007387 */ /* 0x0003e60000100a00 */
[----:B------:R-:W-:Y:S01]  /*11330*/  LEA R4, R41, R2, 0x3 ;  /* 0x0000000229047211 */ /* 0x000fe200078e18ff */
[----:B------:R2:W-:Y:S01]  /*11340*/  STL.64 [R1+0x658], R10 ;  /* 0x0006580a01007387 */ /* 0x0005e20000100a00 */
[----:B0-----:R-:W-:-:S02]  /*11350*/  LEA R16, P0, R5, R35, 0x1 ;  /* 0x0000002305107211 */ /* 0x001fc400078008ff */
[----:B-1----:R-:W-:Y:S02]  /*11360*/  LEA R14, P1, R6, R35, 0x1 ;  /* 0x00000023060e7211 */ /* 0x002fe400078208ff */
[----:B------:R-:W-:Y:S02]  /*11370*/  LEA.HI.X.SX32 R17, R5, R37, 0x1, P0 ;  /* 0x0000002505117211 */ /* 0x000fe400000f0eff */
[----:B--2---:R-:W-:Y:S02]  /*11380*/  LEA R10, P2, R8, R35, 0x1 ;  /* 0x00000023080a7211 */ /* 0x004fe400078408ff */
[-C--:B------:R-:W-:Y:S01]  /*11390*/  LEA.HI.X.SX32 R15, R6, R37.reuse, 0x1, P1 ;  /* 0x00000025060f7211 */ /* 0x080fe200008f0eff */
[----:B------:R0:W-:Y:S01]  /*113a0*/  STL.64 [R1+0x650], R16 ;  /* 0x0006501001007387 */ /* 0x0001e20000100a00 */
[----:B------:R-:W-:Y:S02]  /*113b0*/  LEA.HI.X.SX32 R11, R8, R37, 0x1, P2 ;  /* 0x00000025080b7211 */ /* 0x000fe400010f0eff */
[----:B------:R-:W-:Y:S01]  /*113c0*/  LEA R5, R41, R4, 0x3 ;  /* 0x0000000429057211 */ /* 0x000fe200078e18ff */
[----:B------:R1:W-:Y:S01]  /*113d0*/  STL.64 [R1+0x648], R14 ;  /* 0x0006480e01007387 */ /* 0x0003e20000100a00 */
[----:B------:R-:W-:-:S03]  /*113e0*/  MOV R6, RZ ;  /* 0x000000ff00067202 */ /* 0x000fc60000000f00 */
[----:B------:R2:W-:Y:S01]  /*113f0*/  STL.64 [R1+0x640], R10 ;  /* 0x0006400a01007387 */ /* 0x0005e20000100a00 */
[-C--:B0-----:R-:W-:Y:S02]  /*11400*/  LEA R16, P0, R3, R35.reuse, 0x1 ;  /* 0x0000002303107211 */ /* 0x081fe400078008ff */
[----:B-1----:R-:W-:Y:S02]  /*11410*/  LEA R14, P1, R9, R35, 0x1 ;  /* 0x00000023090e7211 */ /* 0x002fe400078208ff */
[----:B------:R-:W-:Y:S02]  /*11420*/  LEA.HI.X.SX32 R17, R3, R37, 0x1, P0 ;  /* 0x0000002503117211 */ /* 0x000fe400000f0eff */
[C---:B--2---:R-:W-:Y:S02]  /*11430*/  LEA R10, P2, R0.reuse, R35, 0x1 ;  /* 0x00000023000a7211 */ /* 0x044fe400078408ff */
[-C--:B------:R-:W-:Y:S01]  /*11440*/  LEA.HI.X.SX32 R15, R9, R37.reuse, 0x1, P1 ;  /* 0x00000025090f7211 */ /* 0x080fe200008f0eff */
[----:B------:R0:W-:Y:S01]  /*11450*/  STL.64 [R1+0x638], R16 ;  /* 0x0006381001007387 */ /* 0x0001e20000100a00 */
[----:B------:R-:W-:-:S02]  /*11460*/  LEA.HI.X.SX32 R11, R0, R37, 0x1, P2 ;  /* 0x00000025000b7211 */ /* 0x000fc400010f0eff */
[----:B------:R-:W-:Y:S01]  /*11470*/  LEA R0, R41, R5, 0x3 ;  /* 0x0000000529007211 */ /* 0x000fe200078e18ff */
[----:B------:R1:W-:Y:S01]  /*11480*/  STL.64 [R1+0x630], R14 ;  /* 0x0006300e01007387 */ /* 0x0003e20000100a00 */
[----:B------:R-:W-:Y:S02]  /*11490*/  SHF.L.U32 R3, R189, 0x2, RZ ;  /* 0x00000002bd037819 */ /* 0x000fe400000006ff */
[----:B------:R-:W-:Y:S02]  /*114a0*/  CS2R R40, SRZ ;  /* 0x0000000000287805 */ /* 0x000fe4000001ff00 */
[C---:B------:R-:W-:Y:S01]  /*114b0*/  LEA R8, P3, R0.reuse, R35, 0x1 ;  /* 0x0000002300087211 */ /* 0x040fe200078608ff */
[----:B------:R2:W-:Y:S03]  /*114c0*/  STL.64 [R1+0x628], R10 ;  /* 0x0006280a01007387 */ /* 0x0005e60000100a00 */
[----:B------:R-:W-:-:S02]  /*114d0*/  LEA.HI.X.SX32 R9, R0, R37, 0x1, P3 ;  /* 0x0000002500097211 */ /* 0x000fc400018f0eff */
[-C--:B0-----:R-:W-:Y:S02]  /*114e0*/  LEA R16, P0, R2, R35.reuse, 0x1 ;  /* 0x0000002302107211 */ /* 0x081fe400078008ff */
[----:B------:R-:W-:Y:S02]  /*114f0*/  MOV R0, 0x3f800000 ;  /* 0x3f80000000007802 */ /* 0x000fe40000000f00 */
[----:B-1----:R-:W-:Y:S02]  /*11500*/  LEA R14, P1, R4, R35, 0x1 ;  /* 0x00000023040e7211 */ /* 0x002fe400078208ff */
[----:B------:R-:W-:Y:S02]  /*11510*/  LEA.HI.X.SX32 R17, R2, R37, 0x1, P0 ;  /* 0x0000002502117211 */ /* 0x000fe400000f0eff */
[----:B--2---:R-:W-:Y:S02]  /*11520*/  LEA R10, P2, R5, R35, 0x1 ;  /* 0x00000023050a7211 */ /* 0x004fe400078408ff */
[----:B------:R-:W-:-:S02]  /*11530*/  CS2R R34, SRZ ;  /* 0x0000000000227805 */ /* 0x000fc4000001ff00 */
[-C--:B------:R-:W-:Y:S01]  /*11540*/  LEA.HI.X.SX32 R15, R4, R37.reuse, 0x1, P1 ;  /* 0x00000025040f7211 */ /* 0x080fe200008f0eff */
[----:B------:R0:W-:Y:S01]  /*11550*/  STL.64 [R1+0x620], R16 ;  /* 0x0006201001007387 */ /* 0x0001e20000100a00 */
[----:B------:R-:W-:Y:S02]  /*11560*/  LEA.HI.X.SX32 R11, R5, R37, 0x1, P2 ;  /* 0x00000025050b7211 */ /* 0x000fe400010f0eff */
[----:B------:R-:W-:Y:S02]  /*11570*/  CS2R R36, SRZ ;  /* 0x0000000000247805 */ /* 0x000fe4000001ff00 */
[CC--:B------:R-:W-:Y:S01]  /*11580*/  LEA R2, R189.reuse, R189.reuse, 0x1 ;  /* 0x000000bdbd027211 */ /* 0x0c0fe200078e08ff */
[----:B------:R1:W-:Y:S01]  /*11590*/  STL.64 [R1+0x618], R14 ;  /* 0x0006180e01007387 */ /* 0x0003e20000100a00 */
[----:B------:R-:W-:Y:S02]  /*115a0*/  LEA R4, R189, R189, 0x2 ;  /* 0x000000bdbd047211 */ /* 0x000fe400078e10ff */
[----:B------:R-:W-:Y:S01]  /*115b0*/  MOV R5, RZ ;  /* 0x000000ff00057202 */ /* 0x000fe20000000f00 */
[----:B------:R2:W-:Y:S04]  /*115c0*/  STL.64 [R1+0x610], R10 ;  /* 0x0006100a01007387 */ /* 0x0005e80000100a00 */
[----:B------:R3:W-:Y:S01]  /*115d0*/  STL.64 [R1+0x608], R8 ;  /* 0x0006080801007387 */ /* 0x0007e20000100a00 */
[----:B0-----:R-:W-:-:S02]  /*115e0*/  LOP3.LUT R17, R12, 0x20, RZ, 0x3c, !PT ;  /* 0x000000200c117812 */ /* 0x001fc400078e3cff */
[C---:B------:R-:W-:Y:S01]  /*115f0*/  LOP3.LUT R16, R12.reuse, 0x30, RZ, 0x3c, !PT ;  /* 0x000000300c107812 */ /* 0x040fe200078e3cff */
[----:B------:R-:W-:Y:S01]  /*11600*/  STL [R1+0x604], R0 ;  /* 0x0006040001007387 */ /* 0x000fe20000100800 */
[C---:B-1----:R-:W-:Y:S02]  /*11610*/  LOP3.LUT R15, R12.reuse, 0x40, RZ, 0x3c, !PT ;  /* 0x000000400c0f7812 */ /* 0x042fe400078e3cff */
[----:B------:R-:W-:Y:S01]  /*11620*/  LOP3.LUT R14, R12, 0x50, RZ, 0x3c, !PT ;  /* 0x000000500c0e7812 */ /* 0x000fe200078e3cff */
[----:B------:R0:W-:Y:S01]  /*11630*/  STL [R1+0x600], R0 ;  /* 0x0006000001007387 */ /* 0x0001e20000100800 */
[C---:B--2---:R-:W-:Y:S02]  /*11640*/  SHF.L.U32 R10, R189.reuse, 0x3, RZ ;  /* 0x00000003bd0a7819 */ /* 0x044fe400000006ff */
[CC--:B------:R-:W-:Y:S01]  /*11650*/  LEA R11, R189.reuse, R189.reuse, 0x3 ;  /* 0x000000bdbd0b7211 */ /* 0x0c0fe200078e18ff */
[----:B------:R-:W-:Y:S01]  /*11660*/  STL [R1+0x400], RZ ;  /* 0x000400ff01007387 */ /* 0x000fe20000100800 */
[C---:B---3--:R-:W-:Y:S01]  /*11670*/  IMAD R8, R189.reuse, 0x6, RZ ;  /* 0x00000006bd087824 */ /* 0x048fe200078e02ff */
[----:B------:R-:W-:-:S02]  /*11680*/  LEA R9, R189, -R189, 0x3 ;  /* 0x800000bdbd097211 */ /* 0x000fc400078e18ff */
[----:B------:R-:W-:Y:S01]  /*11690*/  STL [R1+0x404], RZ ;  /* 0x000404ff01007387 */ /* 0x000fe20000100800 */
[----:B------:R-:W-:Y:S02]  /*116a0*/  LOP3.LUT R12, R12, 0x70, RZ, 0x3c, !PT ;  /* 0x000000700c0c7812 */ /* 0x000fe400078e3cff */
[----:B0-----:R-:W-:Y:S01]  /*116b0*/  SHF.L.U32 R0, R189, 0x1, RZ ;  /* 0x00000001bd007819 */ /* 0x001fe200000006ff */
[----:B------:R-:W-:Y:S01]  /*116c0*/  STL [R1+0x408], RZ ;  /* 0x000408ff01007387 */ /* 0x000fe20000100800 */
[C---:B------:R-:W-:Y:S02]  /*116d0*/  IADD3 R17, R252.reuse, R17, RZ ;  /* 0x00000011fc117210 */ /* 0x040fe40007ffe0ff */
[----:B------:R-:W-:Y:S01]  /*116e0*/  IADD3 R16, R252, R16, RZ ;  /* 0x00000010fc107210 */ /* 0x000fe20007ffe0ff */
[----:B------:R-:W-:Y:S01]  /*116f0*/  STL [R1+0x40c], RZ ;  /* 0x00040cff01007387 */ /* 0x000fe20000100800 */
[----:B------:R-:W-:Y:S01]  /*11700*/  IMAD.WIDE R174, R0, 0x2, R22 ;  /* 0x0000000200ae7825 */ /* 0x000fe200078e0216 */
[----:B------:R-:W-:-:S02]  /*11710*/  IADD3 R15, R252, R15, RZ ;  /* 0x0000000ffc0f7210 */ /* 0x000fc40007ffe0ff */
[----:B------:R-:W-:Y:S01]  /*11720*/  STL [R1+0x410], RZ ;  /* 0x000410ff01007387 */ /* 0x000fe20000100800 */
[----:B------:R-:W-:Y:S01]  /*11730*/  IMAD.WIDE R178, R0, 0x2, R20 ;  /* 0x0000000200b27825 */ /* 0x000fe200078e0214 */
[C---:B------:R-:W-:Y:S02]  /*11740*/  IADD3 R14, R252.reuse, R14, RZ ;  /* 0x0000000efc0e7210 */ /* 0x040fe40007ffe0ff */
[----:B------:R-:W-:Y:S01]  /*11750*/  STL [R1+0x414], RZ ;  /* 0x000414ff01007387 */ /* 0x000fe20000100800 */
[----:B------:R-:W-:-:S03]  /*11760*/  IADD3 R12, R252, R12, RZ ;  /* 0x0000000cfc0c7210 */ /* 0x000fc60007ffe0ff */
[----:B------:R-:W-:Y:S04]  /*11770*/  STL [R1+0x418], RZ ;  /* 0x000418ff01007387 */ /* 0x000fe80000100800 */
        /* <DEDUP_REMOVED lines=249> */
[----:B------:R-:W-:Y:S04]  /*12710*/  STL [R1], RZ ;  /* 0x000000ff01007387 */ /* 0x000fe80000100800 */
        /* <DEDUP_REMOVED lines=127> */
[----:B------:R0:W-:Y:S04]  /*12f10*/  STL.64 [R1+0x9e0], R174 ;  /* 0x0009e0ae01007387 */ /* 0x0001e80000100a00 */
[----:B------:R1:W-:Y:S04]  /*12f20*/  STL.64 [R1+0x9d8], R178 ;  /* 0x0009d8b201007387 */ /* 0x0003e80000100a00 */
[----:B------:R2:W-:Y:S01]  /*12f30*/  STL.64 [R1+0xa00], R176 ;  /* 0x000a00b001007387 */ /* 0x0005e20000100a00 */
[----:B0-----:R-:W-:-:S04]  /*12f40*/  IMAD.WIDE R174, R2, 0x2, R22 ;  /* 0x0000000202ae7825 */ /* 0x001fc800078e0216 */
[----:B-1----:R-:W-:Y:S01]  /*12f50*/  IMAD.WIDE R178, R2, 0x2, R20 ;  /* 0x0000000202b27825 */ /* 0x002fe200078e0214 */
[----:B------:R0:W-:Y:S03]  /*12f60*/  STL.64 [R1+0x9d0], R174 ;  /* 0x0009d0ae01007387 */ /* 0x0001e60000100a00 */
[C---:B--2---:R-:W-:Y:S01]  /*12f70*/  IMAD.WIDE R176, R3.reuse, 0x2, R22 ;  /* 0x0000000203b07825 */ /* 0x044fe200078e0216 */
[----:B------:R-:W-:Y:S04]  /*12f80*/  STL.64 [R1+0x9c8], R178 ;  /* 0x0009c8b201007387 */ /* 0x000fe80000100a00 */
[----:B------:R1:W-:Y:S01]  /*12f90*/  STL.64 [R1+0x9c0], R176 ;  /* 0x0009c0b001007387 */ /* 0x0003e20000100a00 */
[----:B0-----:R-:W-:-:S04]  /*12fa0*/  IMAD.WIDE R174, R3, 0x2, R20 ;  /* 0x0000000203ae7825 */ /* 0x001fc800078e0214 */
[C---:B------:R-:W-:Y:S01]  /*12fb0*/  IMAD.WIDE R2, R4.reuse, 0x2, R22 ;  /* 0x0000000204027825 */ /* 0x040fe200078e0216 */
[----:B------:R0:W-:Y:S03]  /*12fc0*/  STL.64 [R1+0x9b8], R174 ;  /* 0x0009b8ae01007387 */ /* 0x0001e60000100a00 */
[----:B-1----:R-:W-:Y:S01]  /*12fd0*/  IMAD.WIDE R176, R4, 0x2, R20 ;  /* 0x0000000204b07825 */ /* 0x002fe200078e0214 */
[----:B------:R1:W-:Y:S04]  /*12fe0*/  STL.64 [R1+0x9b0], R2 ;  /* 0x0009b00201007387 */ /* 0x0003e80000100a00 */
[----:B------:R-:W-:Y:S01]  /*12ff0*/  STL.64 [R1+0x9a8], R176 ;  /* 0x0009a8b001007387 */ /* 0x000fe20000100a00 */
[----:B0-----:R-:W-:-:S04]  /*13000*/  IMAD.WIDE R174, R8, 0x2, R22 ;  /* 0x0000000208ae7825 */ /* 0x001fc800078e0216 */
[----:B-1----:R-:W-:Y:S01]  /*13010*/  IMAD.WIDE R2, R8, 0x2, R20 ;  /* 0x0000000208027825 */ /* 0x002fe200078e0214 */
[----:B------:R0:W-:Y:S04]  /*13020*/  STL.64 [R1+0x9a0], R174 ;  /* 0x0009a0ae01007387 */ /* 0x0001e80000100a00 */
[----:B------:R1:W-:Y:S01]  /*13030*/  STL.64 [R1+0x998], R2 ;  /* 0x0009980201007387 */ /* 0x0003e20000100a00 */
[----:B0-----:R-:W-:-:S04]  /*13040*/  IMAD.WIDE R174, R9, 0x2, R22 ;  /* 0x0000000209ae7825 */ /* 0x001fc800078e0216 */
[----:B-1----:R-:W-:Y:S01]  /*13050*/  IMAD.WIDE R2, R9, 0x2, R20 ;  /* 0x0000000209027825 */ /* 0x002fe200078e0214 */
[----:B------:R-:W-:Y:S03]  /*13060*/  STL.64 [R1+0x990], R174 ;  /* 0x000990ae01007387 */ /* 0x000fe60000100a00 */
[C---:B------:R-:W-:Y:S01]  /*13070*/  IMAD.WIDE R8, R10.reuse, 0x2, R22 ;  /* 0x000000020a087825 */ /* 0x040fe200078e0216 */
[----:B------:R0:W-:Y:S04]  /*13080*/  STL.64 [R1+0x988], R2 ;  /* 0x0009880201007387 */ /* 0x0001e80000100a00 */
[----:B------:R1:W-:Y:S01]  /*13090*/  STL.64 [R1+0x980], R8 ;  /* 0x0009800801007387 */ /* 0x0003e20000100a00 */
[----:B0-----:R-:W-:-:S04]  /*130a0*/  IMAD.WIDE R2, R10, 0x2, R20 ;  /* 0x000000020a027825 */ /* 0x001fc800078e0214 */
[C---:B-1----:R-:W-:Y:S01]  /*130b0*/  IMAD.WIDE R8, R11.reuse, 0x2, R22 ;  /* 0x000000020b087825 */ /* 0x042fe200078e0216 */
[----:B------:R0:W-:Y:S04]  /*130c0*/  STL.64 [R1+0x978], R2 ;  /* 0x0009780201007387 */ /* 0x0001e80000100a00 */
[----:B------:R1:W-:Y:S01]  /*130d0*/  STL.64 [R1+0x970], R8 ;  /* 0x0009700801007387 */ /* 0x0003e20000100a00 */
[----:B0-----:R-:W-:-:S04]  /*130e0*/  IMAD.WIDE R2, R11, 0x2, R20 ;  /* 0x000000020b027825 */ /* 0x001fc800078e0214 */
[----:B-1----:R-:W-:Y:S01]  /*130f0*/  IMAD.WIDE R8, R152, 0x2, R22 ;  /* 0x0000000298087825 */ /* 0x002fe200078e0216 */
[----:B------:R0:W-:Y:S03]  /*13100*/  STL.64 [R1+0x968], R2 ;  /* 0x0009680201007387 */ /* 0x0001e60000100a00 */
[--C-:B------:R-:W-:Y:S01]  /*13110*/  IMAD.WIDE R10, R160, 0x2, R20.reuse ;  /* 0x00000002a00a7825 */ /* 0x100fe200078e0214 */
[----:B------:R1:W-:Y:S03]  /*13120*/  STL.64 [R1+0x960], R8 ;  /* 0x0009600801007387 */ /* 0x0003e60000100a00 */
[----:B0-----:R-:W-:-:S04]  /*13130*/  IMAD.WIDE R2, R152, 0x2, R20 ;  /* 0x0000000298027825 */ /* 0x001fc800078e0214 */
[C---:B-1----:R-:W-:Y:S01]  /*13140*/  IMAD.WIDE R8, R153.reuse, 0x2, R22 ;  /* 0x0000000299087825 */ /* 0x042fe200078e0216 */
[----:B------:R0:W-:Y:S04]  /*13150*/  STL.64 [R1+0x958], R2 ;  /* 0x0009580201007387 */ /* 0x0001e80000100a00 */
[----:B------:R1:W-:Y:S01]  /*13160*/  STL.64 [R1+0x950], R8 ;  /* 0x0009500801007387 */ /* 0x0003e20000100a00 */
        /* <DEDUP_REMOVED lines=24> */
[----:B0-----:R-:W-:Y:S01]  /*132f0*/  IMAD.WIDE R2, R159, 0x2, R20 ;  /* 0x000000029f027825 */ /* 0x001fe200078e0214 */
[----:B-1----:R-:W-:-:S04]  /*13300*/  MOV R8, UR6 ;  /* 0x0000000600087c02 */ /* 0x002fc80008000f00 */
[----:B------:R0:W-:Y:S01]  /*13310*/  STL.64 [R1+0x8e8], R2 ;  /* 0x0008e80201007387 */ /* 0x0001e20000100a00 */
[----:B------:R-:W-:Y:S01]  /*13320*/  MOV R9, UR7 ;  /* 0x0000000700097c02 */ /* 0x000fe20008000f00 */
[----:B------:R-:W-:Y:S01]  /*13330*/  UIADD3.64 UR6, UR6, 0x400, URZ ;  /* 0x0000040006067897 */ /* 0x000fe2000fffe03f */
[----:B0-----:R-:W-:-:S05]  /*13340*/  IMAD.WIDE R2, R160, 0x2, R22 ;  /* 0x00000002a0027825 */ /* 0x001fca00078e0216 */
[----:B------:R0:W-:Y:S04]  /*13350*/  STL.64 [R1+0x8e0], R2 ;  /* 0x0008e00201007387 */ /* 0x0001e80000100a00 */
[----:B------:R1:W-:Y:S04]  /*13360*/  STL.64 [R1+0x8d8], R10 ;  /* 0x0008d80a01007387 */ /* 0x0003e80000100a00 */
[----:B------:R2:W-:Y:S01]  /*13370*/  STL.64 [R1+0x9e8], R8 ;  /* 0x0009e80801007387 */ /* 0x0005e20000100a00 */
[----:B0-----:R-:W-:-:S04]  /*13380*/  IMAD.WIDE R2, R161, 0x2, R22 ;  /* 0x00000002a1027825 */ /* 0x001fc800078e0216 */
[----:B-1----:R-:W-:Y:S01]  /*13390*/  IMAD.WIDE R10, R161, 0x2, R20 ;  /* 0x00000002a10a7825 */ /* 0x002fe200078e0214 */
[----:B------:R0:W-:Y:S03]  /*133a0*/  STL.64 [R1+0x8d0], R2 ;  /* 0x0008d00201007387 */ /* 0x0001e60000100a00 */
[C---:B--2---:R-:W-:Y:S01]  /*133b0*/  IMAD.WIDE R8, R162.reuse, 0x2, R22 ;  /* 0x00000002a2087825 */ /* 0x044fe200078e0216 */
[----:B------:R1:W-:Y:S04]  /*133c0*/  STL.64 [R1+0x8c8], R10 ;  /* 0x0008c80a01007387 */ /* 0x0003e80000100a00 */
[----:B------:R2:W-:Y:S01]  /*133d0*/  STL.64 [R1+0x8c0], R8 ;  /* 0x0008c00801007387 */ /* 0x0005e20000100a00 */
[----:B0-----:R-:W-:-:S04]  /*133e0*/  IMAD.WIDE R2, R162, 0x2, R20 ;  /* 0x00000002a2027825 */ /* 0x001fc800078e0214 */
[C---:B-1----:R-:W-:Y:S01]  /*133f0*/  IMAD.WIDE R10, R163.reuse, 0x2, R22 ;  /* 0x00000002a30a7825 */ /* 0x042fe200078e0216 */
[----:B------:R0:W-:Y:S03]  /*13400*/  STL.64 [R1+0x8b8], R2 ;  /* 0x0008b80201007387 */ /* 0x0001e60000100a00 */
[----:B--2---:R-:W-:Y:S01]  /*13410*/  IMAD.WIDE R8, R163, 0x2, R20 ;  /* 0x00000002a3087825 */ /* 0x004fe200078e0214 */
        /* <DEDUP_REMOVED lines=44> */
[----:B0-----:R-:W-:-:S05]  /*136e0*/  IMAD.WIDE R2, R189, 0x2, R20 ;  /* 0x00000002bd027825 */ /* 0x001fca00078e0214 */
[----:B------:R0:W-:Y:S01]  /*136f0*/  STL.64 [R1+0xa20], R2 ;  /* 0x000a200201007387 */ /* 0x0001e20000100a00 */
[----:B-1----:R-:W-:Y:S02]  /*13700*/  MOV R8, UR6 ;  /* 0x0000000600087c02 */ /* 0x002fe40008000f00 */
[----:B------:R-:W-:Y:S02]  /*13710*/  MOV R9, UR7 ;  /* 0x0000000700097c02 */ /* 0x000fe40008000f00 */
[----:B0-----:R-:W-:Y:S02]  /*13720*/  MOV R2, UR8 ;  /* 0x0000000800027c02 */ /* 0x001fe40008000f00 */
[----:B------:R-:W-:-:S05]  /*13730*/  MOV R3, UR9 ;  /* 0x0000000900037c02 */ /* 0x000fca0008000f00 */
[----:B------:R0:W-:Y:S04]  /*13740*/  STL.64 [R1+0x9f8], R2 ;  /* 0x0009f80201007387 */ /* 0x0001e80000100a00 */
[----:B------:R0:W-:Y:S02]  /*13750*/  STL.64 [R1+0x9f0], R8 ;  /* 0x0009f00801007387 */ /* 0x0001e40000100a00 */
.L_x_1:
[----:B0-----:R-:W2:Y:S04]  /*13760*/  LDL.64 R2, [R1+0xa28] ;  /* 0x000a280001027983 */ /* 0x001ea80000100a00 */
[----:B------:R-:W3:Y:S04]  /*13770*/  LDL.64 R154, [R1+0xa20] ;  /* 0x000a2000019a7983 */ /* 0x000ee80000100a00 */
[----:B------:R-:W4:Y:S04]  /*13780*/  LDL.64 R152, [R1+0x9e0] ;  /* 0x0009e00001987983 */ /* 0x000f280000100a00 */
[----:B------:R-:W4:Y:S04]  /*13790*/  LDL.64 R10, [R1+0x9d8] ;  /* 0x0009d800010a7983 */ /* 0x000f280000100a00 */
[----:B------:R-:W4:Y:S04]  /*137a0*/  LDL.64 R168, [R1+0x9d0] ;  /* 0x0009d00001a87983 */ /* 0x000f280000100a00 */
[----:B------:R-:W4:Y:S04]  /*137b0*/  LDL.64 R166, [R1+0x9c8] ;  /* 0x0009c80001a67983 */ /* 0x000f280000100a00 */
[----:B------:R-:W4:Y:S04]  /*137c0*/  LDL.64 R164, [R1+0x9c0] ;  /* 0x0009c00001a47983 */ /* 0x000f280000100a00 */
[----:B------:R-:W4:Y:S04]  /*137d0*/  LDL.64 R162, [R1+0x9b8] ;  /* 0x0009b80001a27983 */ /* 0x000f280000100a00 */
[----:B------:R-:W4:Y:S04]  /*137e0*/  LDL.64 R160, [R1+0x9b0] ;  /* 0x0009b00001a07983 */ /* 0x000f280000100a00 */
[----:B------:R-:W4:Y:S04]  /*137f0*/  LDL.64 R158, [R1+0x9a8] ;  /* 0x0009a800019e7983 */ /* 0x000f280000100a00 */
[----:B------:R-:W4:Y:S01]  /*13800*/  LDL.64 R156, [R1+0x9a0] ;  /* 0x0009a000019c7983 */ /* 0x000f220000100a00 */
[----:B-----5:R-:W-:Y:S01]  /*13810*/  IMAD.WIDE R8, R6, 0x2, R20 ;  /* 0x0000000206087825 */ /* 0x020fe200078e0214 */
[----:B------:R-:W-:-:S02]  /*13820*/  MOV R215, UR51 ;  /* 0x0000003300d77c02 */ /* 0x000fc40008000f00 */
[----:B------:R-:W-:Y:S01]  /*13830*/  STL [R1+0x11b4], R195 ;  /* 0x0011b4c301007387 */ /* 0x000fe20000100800 */
[----:B------:R-:W-:-:S03]  /*13840*/  MOV R214, UR50 ;  /* 0x0000003200d67c02 */ /* 0x000fc60008000f00 */
[----:B------:R-:W-:Y:S04]  /*13850*/  STL [R1+0x11b0], R206 ;  /* 0x0011b0ce01007387 */ /* 0x000fe80000100800 */
[----:B------:R-:W-:Y:S04]  /*13860*/  STL [R1+0x11ac], R228 ;  /* 0x0011ace401007387 */ /* 0x000fe80000100800 */
[----:B------:R-:W-:Y:S04]  /*13870*/  STL [R1+0x11a8], R251 ;  /* 0x0011a8fb01007387 */ /* 0x000fe80000100800 */
[----:B------:R-:W-:Y:S04]  /*13880*/  STL [R1+0x11a4], R250 ;  /* 0x0011a4fa01007387 */ /* 0x000fe80000100800 */
[----:B------:R-:W-:Y:S04]  /*13890*/  STL [R1+0x11a0], R189 ;  /* 0x0011a0bd01007387 */ /* 0x000fe80000100800 */
[----:B------:R-:W-:Y:S04]  /*138a0*/  STL.64 [R1+0xf98], R150 ;  /* 0x000f989601007387 */ /* 0x000fe80000100a00 */
        /* <DEDUP_REMOVED lines=57> */
[----:B------:R-:W-:Y:S01]  /*13c40*/  STL.64 [R1+0xdc8], R34 ;  /* 0x000dc82201007387 */ /* 0x000fe20000100a00 */
[----:B--2---:R-:W-:-:S03]  /*13c50*/  IMAD.WIDE R2, R6, 0x2, R2 ;  /* 0x0000000206027825 */ /* 0x004fc600078e0202 */
[----:B------:R-:W-:Y:S01]  /*13c60*/  STL.64 [R1+0xdc0], R32 ;  /* 0x000dc02001007387 */ /* 0x000fe20000100a00 */
[----:B---3--:R-:W-:-:S03]  /*13c70*/  IMAD.WIDE R154, R6, 0x2, R154 ;  /* 0x00000002069a7825 */ /* 0x008fc600078e029a */
[----:B------:R-:W-:Y:S04]  /*13c80*/  STL.64 [R1+0xdb8], R30 ;  /* 0x000db81e01007387 */ /* 0x000fe80000100a00 */
[----:B------:R-:W-:Y:S04]  /*13c90*/  STL.64 [R1+0xdb0], R28 ;  /* 0x000db01c01007387 */ /* 0x000fe80000100a00 */
[----:B------:R-:W-:Y:S04]  /*13ca0*/  STL.64 [R1+0xda8], R26 ;  /* 0x000da81a01007387 */ /* 0x000fe80000100a00 */
[----:B------:R0:W-:Y:S04]  /*13cb0*/  STL.64 [R1+0xda0], R24 ;  /* 0x000da01801007387 */ /* 0x0001e80000100a00 */
[----:B------:R-:W-:Y:S04]  /*13cc0*/  STL [R1+0x11bc], R20 ;  /* 0x0011bc1401007387 */ /* 0x000fe80000100800 */
[----:B------:R1:W-:Y:S04]  /*13cd0*/  STL [R1+0x11b8], R21 ;  /* 0x0011b81501007387 */ /* 0x0003e80000100800 */
[----:B0-----:R-:W2:Y:S04]  /*13ce0*/  LDL.64 R24, [R1+0x988] ;  /* 0x0009880001187983 */ /* 0x001ea80000100a00 */
[----:B------:R-:W3:Y:S04]  /*13cf0*/  LDL.64 R44, [R1+0x998] ;  /* 0x00099800012c7983 */ /* 0x000ee80000100a00 */
[----:B-1----:R-:W3:Y:S04]  /*13d00*/  LDL.64 R20, [R1+0x980] ;  /* 0x0009800001147983 */ /* 0x002ee80000100a00 */
[----:B------:R-:W3:Y:S04]  /*13d10*/  LDL.64 R38, [R1+0x990] ;  /* 0x0009900001267983 */ /* 0x000ee80000100a00 */
[----:B------:R-:W3:Y:S04]  /*13d20*/  LDL.64 R36, [R1+0x970] ;  /* 0x0009700001247983 */ /* 0x000ee80000100a00 */
[----:B------:R-:W3:Y:S04]  /*13d30*/  LDL.64 R34, [R1+0x968] ;  /* 0x0009680001227983 */ /* 0x000ee80000100a00 */
[----:B------:R-:W3:Y:S04]  /*13d40*/  LDL.64 R32, [R1+0x960] ;  /* 0x0009600001207983 */ /* 0x000ee80000100a00 */
[----:B------:R-:W3:Y:S01]  /*13d50*/  LDL.64 R30, [R1+0x958] ;  /* 0x00095800011e7983 */ /* 0x000ee20000100a00 */
[----:B----4-:R-:W-:-:S03]  /*13d60*/  IMAD.WIDE R10, R6, 0x2, R10 ;  /* 0x00000002060a7825 */ /* 0x010fc600078e020a */
[----:B------:R-:W4:Y:S04]  /*13d70*/  LDL.64 R28, [R1+0x948] ;  /* 0x00094800011c7983 */ /* 0x000f280000100a00 */
[----:B------:R0:W4:Y:S04]  /*13d80*/  LDG.E.U16 R213, desc[UR4][R8.64] ;  /* 0x0000000408d57981 */ /* 0x000128000c1e1500 */
[----:B------:R1:W4:Y:S04]  /*13d90*/  LDG.E.U16 R209, desc[UR4][R10.64] ;  /* 0x000000040ad17981 */ /* 0x000328000c1e1500 */
[----:B------:R-:W4:Y:S01]  /*13da0*/  LDL.64 R42, [R1+0x978] ;  /* 0x00097800012a7983 */ /* 0x000f220000100a00 */
[----:B0-----:R-:W-:-:S03]  /*13db0*/  IMAD.WIDE R8, R6, 0x2, R168 ;  /* 0x0000000206087825 */ /* 0x001fc600078e02a8 */
[----:B------:R-:W4:Y:S01]  /*13dc0*/  LDL.64 R26, [R1+0x940] ;  /* 0x00094000011a7983 */ /* 0x000f220000100a00 */
[----:B-1----:R-:W-:-:S03]  /*13dd0*/  IMAD.WIDE R10, R6, 0x2, R160 ;  /* 0x00000002060a7825 */ /* 0x002fc600078e02a0 */
[----:B------:R0:W4:Y:S04]  /*13de0*/  LDG.E.U16 R208, desc[UR4][R8.64] ;  /* 0x0000000408d07981 */ /* 0x000128000c1e1500 */
[----:B------:R2:W4:Y:S04]  /*13df0*/  LDG.E.U16 R203, desc[UR4][R10.64] ;  /* 0x000000040acb7981 */ /* 0x000528000c1e1500 */
[----:B------:R-:W4:Y:S01]  /*13e00*/  LDL.64 R40, [R1+0x950] ;  /* 0x0009500001287983 */ /* 0x000f220000100a00 */
[----:B0-----:R-:W-:-:S03]  /*13e10*/  IMAD.WIDE R8, R6, 0x2, R158 ;  /* 0x0000000206087825 */ /* 0x001fc600078e029e */
[----:B------:R-:W4:Y:S04]  /*13e20*/  LDG.E.U16 R211, desc[UR4][R154.64] ;  /* 0x000000049ad37981 */ /* 0x000f28000c1e1500 */
[----:B------:R3:W4:Y:S01]  /*13e30*/  LDG.E.U16 R202, desc[UR4][R8.64] ;  /* 0x0000000408ca7981 */ /* 0x000722000c1e1500 */
[----:B------:R-:W-:-:S03]  /*13e40*/  IMAD.WIDE R152, R6, 0x2, R152 ;  /* 0x0000000206987825 */ /* 0x000fc600078e0298 */
[----:B------:R-:W4:Y:S04]  /*13e50*/  LDG.E.U16 R212, desc[UR4][R2.64] ;  /* 0x0000000402d47981 */ /* 0x000f28000c1e1500 */
[----:B------:R-:W4:Y:S04]  /*13e60*/  LDL.64 R46, [R1+0x8f8] ;  /* 0x0008f800012e7983 */ /* 0x000f280000100a00 */
[----:B------:R-:W4:Y:S01]  /*13e70*/  LDL.64 R48, [R1+0x918] ;  /* 0x0009180001307983 */ /* 0x000f220000100a00 */
[----:B--2---:R-:W-:-:S03]  /*13e80*/  IMAD.WIDE R10, R6, 0x2, R24 ;  /* 0x00000002060a7825 */ /* 0x004fc600078e0218 */
[----:B------:R0:W2:Y:S04]  /*13e90*/  LDG.E.U16 R210, desc[UR4][R152.64] ;  /* 0x0000000498d27981 */ /* 0x0000a8000c1e1500 */
[----:B------:R-:W2:Y:S01]  /*13ea0*/  LDL.64 R24, [R1+0x930] ;  /* 0x0009300001187983 */ /* 0x000ea20000100a00 */
[----:B---3--:R-:W-:-:S03]  /*13eb0*/  IMAD.WIDE R8, R6, 0x2, R20 ;  /* 0x0000000206087825 */ /* 0x008fc600078e0214 */
[----:B------:R-:W3:Y:S04]  /*13ec0*/  LDG.E.U16 R198, desc[UR4][R10.64] ;  /* 0x000000040ac67981 */ /* 0x000ee8000c1e1500 */
[----:B------:R-:W3:Y:S01]  /*13ed0*/  LDL.64 R20, [R1+0x928] ;  /* 0x0009280001147983 */ /* 0x000ee20000100a00 */
[----:B------:R-:W-:-:S03]  /*13ee0*/  IMAD.WIDE R154, R6, 0x2, R164 ;  /* 0x00000002069a7825 */ /* 0x000fc600078e02a4 */
[----:B------:R-:W3:Y:S01]  /*13ef0*/  LDG.E.U16 R197, desc[UR4][R8.64] ;  /* 0x0000000408c57981 */ /* 0x000ee2000c1e1500 */
[----:B0-----:R-:W-:-:S03]  /*13f00*/  IMAD.WIDE R152, R6, 0x2, R162 ;  /* 0x0000000206987825 */ /* 0x001fc600078e02a2 */
[----:B------:R0:W3:Y:S04]  /*13f10*/  LDG.E.U16 R205, desc[UR4][R154.64] ;  /* 0x000000049acd7981 */ /* 0x0000e8000c1e1500 */
[----:B------:R1:W3:Y:S01]  /*13f20*/  LDG.E.U16 R204, desc[UR4][R152.64] ;  /* 0x0000000498cc7981 */ /* 0x0002e2000c1e1500 */
[----:B0-----:R-:W-:-:S03]  /*13f30*/  IMAD.WIDE R154, R6, 0x2, R44 ;  /* 0x00000002069a7825 */ /* 0x001fc600078e022c */
[----:B------:R-:W3:Y:S01]  /*13f40*/  LDL.64 R44, [R1+0x8f0] ;  /* 0x0008f000012c7983 */ /* 0x000ee20000100a00 */
[----:B-1----:R-:W-:-:S03]  /*13f50*/  IMAD.WIDE R152, R6, 0x2, R38 ;  /* 0x0000000206987825 */ /* 0x002fc600078e0226 */
[----:B------:R-:W3:Y:S04]  /*13f60*/  LDL.64 R38, [R1+0x938] ;  /* 0x0009380001267983 */ /* 0x000ee80000100a00 */
[----:B------:R0:W3:Y:S04]  /*13f70*/  LDG.E.U16 R200, desc[UR4][R154.64] ;  /* 0x000000049ac87981 */ /* 0x0000e8000c1e1500 */
[----:B------:R1:W3:Y:S01]  /*13f80*/  LDG.E.U16 R199, desc[UR4][R152.64] ;  /* 0x0000000498c77981 */ /* 0x0002e2000c1e1500 */
[----:B0-----:R-:W-:-:S03]  /*13f90*/  IMAD.WIDE R154, R6, 0x2, R36 ;  /* 0x00000002069a7825 */ /* 0x001fc600078e0224 */
[----:B------:R-:W3:Y:S01]  /*13fa0*/  LDL.64 R36, [R1+0x920] ;  /* 0x0009200001247983 */ /* 0x000ee20000100a00 */
[----:B-1----:R-:W-:-:S03]  /*13fb0*/  IMAD.WIDE R152, R6, 0x2, R34 ;  /* 0x0000000206987825 */ /* 0x002fc600078e0222 */
[----:B------:R-:W3:Y:S01]  /*13fc0*/  LDL.64 R34, [R1+0x910] ;  /* 0x0009100001227983 */ /* 0x000ee20000100a00 */
[----:B------:R-:W-:-:S03]  /*13fd0*/  IMAD.WIDE R10, R6, 0x2, R32 ;  /* 0x00000002060a7825 */ /* 0x000fc600078e0220 */
[----:B------:R-:W3:Y:S01]  /*13fe0*/  LDL.64 R32, [R1+0x908] ;  /* 0x0009080001207983 */ /* 0x000ee20000100a00 */
[----:B------:R-:W-:-:S03]  /*13ff0*/  IMAD.WIDE R2, R6, 0x2, R166 ;  /* 0x0000000206027825 */ /* 0x000fc600078e02a6 */
[----:B------:R4:W3:Y:S01]  /*14000*/  LDG.E.U16 R194, desc[UR4][R154.64] ;  /* 0x000000049ac27981 */ /* 0x0008e2000c1e1500 */
[----:B------:R-:W-:-:S03]  /*14010*/  IMAD.WIDE R8, R6, 0x2, R30 ;  /* 0x0000000206087825 */ /* 0x000fc600078e021e */
[----:B------:R-:W3:Y:S04]  /*14020*/  LDL.64 R30, [R1+0x900] ;  /* 0x00090000011e7983 */ /* 0x000ee80000100a00 */
[----:B------:R0:W3:Y:S01]  /*14030*/  LDG.E.U16 R207, desc[UR4][R2.64] ;  /* 0x0000000402cf7981 */ /* 0x0000e2000c1e1500 */
[----:B----4-:R-:W-:-:S03]  /*14040*/  IMAD.WIDE R154, R6, 0x2, R28 ;  /* 0x00000002069a7825 */ /* 0x010fc600078e021c */
[----:B------:R-:W4:Y:S04]  /*14050*/  LDL.64 R28, [R1+0x8e0] ;  /* 0x0008e000011c7983 */ /* 0x000f280000100a00 */
[----:B------:R1:W4:Y:S01]  /*14060*/  LDG.E.U16 R193, desc[UR4][R152.64] ;  /* 0x0000000498c17981 */ /* 0x000322000c1e1500 */
[----:B0-----:R-:W-:-:S03]  /*14070*/  IMAD.WIDE R2, R6, 0x2, R156 ;  /* 0x0000000206027825 */ /* 0x001fc600078e029c */
[----:B------:R-:W4:Y:S04]  /*14080*/  LDG.E.U16 R191, desc[UR4][R8.64] ;  /* 0x0000000408bf7981 */ /* 0x000f28000c1e1500 */
[----:B------:R0:W4:Y:S01]  /*14090*/  LDG.E.U16 R201, desc[UR4][R2.64] ;  /* 0x0000000402c97981 */ /* 0x000122000c1e1500 */
[----:B-1----:R-:W-:-:S03]  /*140a0*/  IMAD.WIDE R152, R6, 0x2, R26 ;  /* 0x0000000206987825 */ /* 0x002fc600078e021a */
[----:B------:R-:W4:Y:S04]  /*140b0*/  LDL.64 R26, [R1+0x8d8] ;  /* 0x0008d800011a7983 */ /* 0x000f280000100a00 */
[----:B------:R-:W4:Y:S01]  /*140c0*/  LDG.E.U16 R192, desc[UR4][R10.64] ;  /* 0x000000040ac07981 */ /* 0x000f22000c1e1500 */
[----:B0-----:R-:W-:-:S03]  /*140d0*/  IMAD.WIDE R2, R6, 0x2, R42 ;  /* 0x0000000206027825 */ /* 0x001fc600078e022a */
[----:B------:R-:W4:Y:S04]  /*140e0*/  LDL.64 R42, [R1+0x8e8] ;  /* 0x0008e800012a7983 */ /* 0x000f280000100a00 */
[----:B------:R0:W4:Y:S04]  /*140f0*/  LDG.E.U16 R196, desc[UR4][R2.64] ;  /* 0x0000000402c47981 */ /* 0x000128000c1e1500 */
[----:B------:R-:W4:Y:S04]  /*14100*/  LDG.E.U16 R186, desc[UR4][R154.64] ;  /* 0x000000049aba7981 */ /* 0x000f28000c1e1500 */
[----:B------:R-:W4:Y:S01]  /*14110*/  LDG.E.U16 R185, desc[UR4][R152.64] ;  /* 0x0000000498b97981 */ /* 0x000f22000c1e1500 */
[----:B0-----:R-:W-:-:S03]  /*14120*/  IMAD.WIDE R2, R6, 0x2, R40 ;  /* 0x0000000206027825 */ /* 0x001fc600078e0228 */
[----:B------:R-:W4:Y:S04]  /*14130*/  LDL.64 R40, [R1+0x8c8] ;  /* 0x0008c80001287983 */ /* 0x000f280000100a00 */
[----:B------:R3:W4:Y:S01]  /*14140*/  LDG.E.U16 R187, desc[UR4][R2.64] ;  /* 0x0000000402bb7981 */ /* 0x000722000c1e1500 */
[----:B--2---:R-:W-:-:S03]  /*14150*/  IMAD.WIDE R8, R6, 0x2, R24 ;  /* 0x0000000206087825 */ /* 0x004fc600078e0218 */
[----:B------:R-:W2:Y:S04]  /*14160*/  LDL.64 R24, [R1+0x8d0] ;  /* 0x0008d00001187983 */ /* 0x000ea80000100a00 */
[----:B------:R-:W2:Y:S01]  /*14170*/  LDG.E.U16 R183, desc[UR4][R8.64] ;  /* 0x0000000408b77981 */ /* 0x000ea2000c1e1500 */
[----:B---3--:R-:W-:-:S03]  /*14180*/  IMAD.WIDE R2, R6, 0x2, R20 ;  /* 0x0000000206027825 */ /* 0x008fc600078e0214 */
[----:B------:R-:W3:Y:S04]  /*14190*/  LDL.64 R20, [R1+0x8b8] ;  /* 0x0008b80001147983 */ /* 0x000ee80000100a00 */
[----:B------:R-:W3:Y:S01]  /*141a0*/  LDG.E.U16 R182, desc[UR4][R2.64] ;  /* 0x0000000402b67981 */ /* 0x000ee2000c1e1500 */
[----:B------:R-:W-:-:S03]  /*141b0*/  IMAD.WIDE R10, R6, 0x2, R38 ;  /* 0x00000002060a7825 */ /* 0x000fc600078e0226 */
[----:B------:R-:W3:Y:S04]  /*141c0*/  LDL.64 R38, [R1+0x8c0] ;  /* 0x0008c00001267983 */ /* 0x000ee80000100a00 */
[----:B------:R0:W3:Y:S01]  /*141d0*/  LDG.E.U16 R184, desc[UR4][R10.64] ;  /* 0x000000040ab87981 */ /* 0x0000e2000c1e1500 */
[----:B------:R-:W-:-:S03]  /*141e0*/  IMAD.WIDE R154, R6, 0x2, R36 ;  /* 0x00000002069a7825 */ /* 0x000fc600078e0224 */
[----:B------:R-:W3:Y:S01]  /*141f0*/  LDL.64 R36, [R1+0x8b0] ;  /* 0x0008b00001247983 */ /* 0x000ee20000100a00 */
[----:B0-----:R-:W-:-:S03]  /*14200*/  IMAD.WIDE R10, R6, 0x2, R34 ;  /* 0x00000002060a7825 */ /* 0x001fc600078e0222 */
[----:B------:R-:W3:Y:S01]  /*14210*/  LDL.64 R34, [R1+0x8a8] ;  /* 0x0008a80001227983 */ /* 0x000ee20000100a00 */
[----:B------:R-:W-:-:S03]  /*14220*/  IMAD.WIDE R8, R6, 0x2, R32 ;  /* 0x0000000206087825 */ /* 0x000fc600078e0220 */
[----:B------:R-:W3:Y:S04]  /*14230*/  LDL.64 R32, [R1+0x8a0] ;  /* 0x0008a00001207983 */ /* 0x000ee80000100a00 */
        /* <DEDUP_REMOVED lines=11> */
[----:B------:R-:W4:Y:S01]  /*142f0*/  LDL.64 R26, [R1+0x888] ;  /* 0x00088800011a7983 */ /* 0x000f220000100a00 */
[----:B------:R-:W-:-:S03]  /*14300*/  IMAD.WIDE R152, R6, 0x2, R48 ;  /* 0x0000000206987825 */ /* 0x000fc600078e0230 */
[----:B------:R-:W4:Y:S04]  /*14310*/  LDL.64 R46, [R1+0x870] ;  /* 0x00087000012e7983 */ /* 0x000f280000100a00 */
[----:B------:R0:W4:Y:S04]  /*14320*/  LDG.E.U16 R180, desc[UR4][R152.64] ;  /* 0x0000000498b47981 */ /* 0x000128000c1e1500 */
[----:B------:R1:W4:Y:S04]  /*14330*/  LDG.E.U16 R179, desc[UR4][R10.64] ;  /* 0x000000040ab37981 */ /* 0x000328000c1e1500 */
[----:B------:R-:W4:Y:S01]  /*14340*/  LDG.E.U16 R172, desc[UR4][R2.64] ;  /* 0x0000000402ac7981 */ /* 0x000f22000c1e1500 */
[----:B--2---:R-:W-:-:S03]  /*14350*/  IMAD.WIDE R154, R6, 0x2, R24 ;  /* 0x00000002069a7825 */ /* 0x004fc600078e0218 */
[----:B------:R-:W2:Y:S01]  /*14360*/  LDL.64 R24, [R1+0x880] ;  /* 0x0008800001187983 */ /* 0x000ea20000100a00 */
[----:B---3--:R-:W-:-:S03]  /*14370*/  IMAD.WIDE R8, R6, 0x2, R20 ;  /* 0x0000000206087825 */ /* 0x008fc600078e0214 */
[----:B------:R-:W3:Y:S04]  /*14380*/  LDG.E.U16 R171, desc[UR4][R154.64] ;  /* 0x000000049aab7981 */ /* 0x000ee8000c1e1500 */
[----:B------:R-:W3:Y:S01]  /*14390*/  LDL.64 R20, [R1+0x878] ;  /* 0x0008780001147983 */ /* 0x000ee20000100a00 */
[----:B0-----:R-:W-:-:S03]  /*143a0*/  IMAD.WIDE R152, R6, 0x2, R44 ;  /* 0x0000000206987825 */ /* 0x001fc600078e022c */
[----:B------:R-:W3:Y:S01]  /*143b0*/  LDL.64 R44, [R1+0x868] ;  /* 0x00086800012c7983 */ /* 0x000ee20000100a00 */
[----:B-1----:R-:W-:-:S03]  /*143c0*/  IMAD.WIDE R10, R6, 0x2, R42 ;  /* 0x00000002060a7825 */ /* 0x002fc600078e022a */
[----:B------:R-:W3:Y:S04]  /*143d0*/  LDL.64 R42, [R1+0x860] ;  /* 0x00086000012a7983 */ /* 0x000ee80000100a00 */
[----:B------:R0:W3:Y:S04]  /*143e0*/  LDG.E.U16 R175, desc[UR4][R152.64] ;  /* 0x0000000498af7981 */ /* 0x0000e8000c1e1500 */
[----:B------:R1:W3:Y:S04]  /*143f0*/  LDG.E.U16 R174, desc[UR4][R10.64] ;  /* 0x000000040aae7981 */ /* 0x0002e8000c1e1500 */
[----:B------:R-:W3:Y:S01]  /*14400*/  LDG.E.U16 R168, desc[UR4][R8.64] ;  /* 0x0000000408a87981 */ /* 0x000ee2000c1e1500 */
[----:B0-----:R-:W-:-:S03]  /*14410*/  IMAD.WIDE R152, R6, 0x2, R40 ;  /* 0x0000000206987825 */ /* 0x001fc600078e0228 */
[----:B------:R-:W3:Y:S01]  /*14420*/  LDL.64 R40, [R1+0x858] ;  /* 0x0008580001287983 */ /* 0x000ee20000100a00 */
[----:B-1----:R-:W-:-:S03]  /*14430*/  IMAD.WIDE R10, R6, 0x2, R38 ;  /* 0x00000002060a7825 */ /* 0x002fc600078e0226 */
[----:B------:R-:W3:Y:S04]  /*14440*/  LDL.64 R38, [R1+0x850] ;  /* 0x0008500001267983 */ /* 0x000ee80000100a00 */
[----:B------:R0:W3:Y:S01]  /*14450*/  LDG.E.U16 R169, desc[UR4][R10.64] ;  /* 0x000000040aa97981 */ /* 0x0000e2000c1e1500 */
[----:B------:R-:W-:-:S03]  /*14460*/  IMAD.WIDE R2, R6, 0x2, R36 ;  /* 0x0000000206027825 */ /* 0x000fc600078e0224 */
[----:B------:R-:W3:Y:S04]  /*14470*/  LDG.E.U16 R170, desc[UR4][R152.64] ;  /* 0x0000000498aa7981 */ /* 0x000ee8000c1e1500 */
[----:B------:R-:W3:Y:S01]  /*14480*/  LDL.64 R36, [R1+0x848] ;  /* 0x0008480001247983 */ /* 0x000ee20000100a00 */
[----:B0-----:R-:W-:-:S03]  /*14490*/  IMAD.WIDE R10, R6, 0x2, R34 ;  /* 0x00000002060a7825 */ /* 0x001fc600078e0222 */
[----:B------:R-:W3:Y:S04]  /*144a0*/  LDL.64 R34, [R1+0x840] ;  /* 0x0008400001227983 */ /* 0x000ee80000100a00 */
[----:B------:R-:W3:Y:S01]  /*144b0*/  LDG.E.U16 R166, desc[UR4][R10.64] ;  /* 0x000000040aa67981 */ /* 0x000ee2000c1e1500 */
[----:B------:R-:W-:-:S03]  /*144c0*/  IMAD.WIDE R8, R6, 0x2, R32 ;  /* 0x0000000206087825 */ /* 0x000fc600078e0220 */
[----:B------:R-:W3:Y:S04]  /*144d0*/  LDL.64 R32, [R1+0x830] ;  /* 0x0008300001207983 */ /* 0x000ee80000100a00 */
[----:B------:R0:W3:Y:S04]  /*144e0*/  LDG.E.U16 R167, desc[UR4][R2.64] ;  /* 0x0000000402a77981 */ /* 0x0000e8000c1e1500 */
[----:B------:R-:W3:Y:S04]  /*144f0*/  LDL.64 R10, [R1+0x838] ;  /* 0x00083800010a7983 */ /* 0x000ee80000100a00 */
[----:B------:R4:W3:Y:S01]  /*14500*/  LDG.E.U16 R165, desc[UR4][R8.64] ;  /* 0x0000000408a57981 */ /* 0x0008e2000c1e1500 */
[----:B0-----:R-:W-:-:S03]  /*14510*/  IMAD.WIDE R2, R6, 0x2, R30 ;  /* 0x0000000206027825 */ /* 0x001fc600078e021e */
[----:B------:R-:W3:Y:S04]  /*14520*/  LDL.64 R30, [R1+0x828] ;  /* 0x00082800011e7983 */ /* 0x000ee80000100a00 */
[----:B------:R0:W3:Y:S01]  /*14530*/  LDG.E.U16 R164, desc[UR4][R2.64] ;  /* 0x0000000402a47981 */ /* 0x0000e2000c1e1500 */
[----:B----4-:R-:W-:-:S03]  /*14540*/  IMAD.WIDE R8, R6, 0x2, R28 ;  /* 0x0000000206087825 */ /* 0x010fc600078e021c */
[----:B------:R-:W4:Y:S04]  /*14550*/  LDL.64 R28, [R1+0x820] ;  /* 0x00082000011c7983 */ /* 0x000f280000100a00 */
[----:B------:R-:W4:Y:S01]  /*14560*/  LDG.E.U16 R163, desc[UR4][R8.64] ;  /* 0x0000000408a37981 */ /* 0x000f22000c1e1500 */
[----:B0-----:R-:W-:-:S03]  /*14570*/  IMAD.WIDE R2, R6, 0x2, R26 ;  /* 0x0000000206027825 */ /* 0x001fc600078e021a */
[----:B------:R-:W4:Y:S04]  /*14580*/  LDL.64 R26, [R1+0x818] ;  /* 0x00081800011a7983 */ /* 0x000f280000100a00 */
[----:B------:R2:W4:Y:S02]  /*14590*/  LDG.E.U16 R162, desc[UR4][R2.64] ;  /* 0x0000000402a27981 */ /* 0x000524000c1e1500 */
[C---:B--2---:R-:W-:Y:S02]  /*145a0*/  IMAD.WIDE R2, R6.reuse, 0x2, R24 ;  /* 0x0000000206027825 */ /* 0x044fe400078e0218 */
[----:B------:R-:W2:Y:S04]  /*145b0*/  LDL.64 R24, [R1+0x810] ;  /* 0x0008100001187983 */ /* 0x000ea80000100a00 */
[----:B------:R3:W2:Y:S02]  /*145c0*/  LDG.E.U16 R161, desc[UR4][R2.64] ;  /* 0x0000000402a17981 */ /* 0x0006a4000c1e1500 */
[----:B---3--:R-:W-:-:S02]  /*145d0*/  IMAD.WIDE R2, R6, 0x2, R20 ;  /* 0x0000000206027825 */ /* 0x008fc400078e0214 */
[----:B------:R-:W3:Y:S04]  /*145e0*/  LDL.64 R20, [R1+0x808] ;  /* 0x0008080001147983 */ /* 0x000ee80000100a00 */
[----:B------:R0:W3:Y:S02]  /*145f0*/  LDG.E.U16 R160, desc[UR4][R2.64] ;  /* 0x0000000402a07981 */ /* 0x0000e4000c1e1500 */
[----:B0-----:R-:W-:-:S05]  /*14600*/  IMAD.WIDE R2, R6, 0x2, R46 ;  /* 0x0000000206027825 */ /* 0x001fca00078e022e */
        /* <DEDUP_REMOVED lines=14> */
[----:B------:R0:W3:Y:S01]  /*146f0*/  LDG.E.U16 R11, desc[UR4][R2.64] ;  /* 0x00000004020b7981 */ /* 0x0000e2000c1e1500 */
[----:B------:R-:W-:-:S05]  /*14700*/  IMAD.WIDE R8, R6, 0x2, R22 ;  /* 0x0000000206087825 */ /* 0x000fca00078e0216 */
[----:B------:R-:W3:Y:S01]  /*14710*/  LDG.E.U16 R157, desc[UR4][R8.64] ;  /* 0x00000004089d7981 */ /* 0x000ee2000c1e1500 */
[----:B0-----:R-:W-:-:S05]  /*14720*/  IMAD.WIDE R2, R6, 0x2, R32 ;  /* 0x0000000206027825 */ /* 0x001fca00078e0220 */
[----:B------:R0:W3:Y:S02]  /*14730*/  LDG.E.U16 R10, desc[UR4][R2.64] ;  /* 0x00000004020a7981 */ /* 0x0000e4000c1e1500 */
[----:B0-----:R-:W-:-:S05]  /*14740*/  IMAD.WIDE R2, R6, 0x2, R30 ;  /* 0x0000000206027825 */ /* 0x001fca00078e021e */
[----:B------:R4:W3:Y:S02]  /*14750*/  LDG.E.U16 R9, desc[UR4][R2.64] ;  /* 0x0000000402097981 */ /* 0x0008e4000c1e1500 */
[----:B----4-:R-:W-:-:S05]  /*14760*/  IMAD.WIDE R2, R6, 0x2, R28 ;  /* 0x0000000206027825 */ /* 0x010fca00078e021c */
[----:B------:R0:W4:Y:S02]  /*14770*/  LDG.E.U16 R8, desc[UR4][R2.64] ;  /* 0x0000000402087981 */ /* 0x000124000c1e1500 */
[----:B0-----:R-:W-:-:S05]  /*14780*/  IMAD.WIDE R2, R6, 0x2, R26 ;  /* 0x0000000206027825 */ /* 0x001fca00078e021a */
[----:B------:R2:W4:Y:S02]  /*14790*/  LDG.E.U16 R0, desc[UR4][R2.64] ;  /* 0x0000000402007981 */ /* 0x000524000c1e1500 */
[----:B--2---:R-:W-:-:S05]  /*147a0*/  IMAD.WIDE R2, R6, 0x2, R24 ;  /* 0x0000000206027825 */ /* 0x004fca00078e0218 */
[----:B------:R3:W2:Y:S02]  /*147b0*/  LDG.E.U16 R4, desc[UR4][R2.64] ;  /* 0x0000000402047981 */ /* 0x0006a4000c1e1500 */
[----:B---3--:R-:W-:-:S06]  /*147c0*/  IMAD.WIDE R2, R6, 0x2, R20 ;  /* 0x0000000206027825 */ /* 0x008fcc00078e0214 */
[----:B------:R0:W3:Y:S01]  /*147d0*/  LDG.E.U16 R2, desc[UR4][R2.64] ;  /* 0x0000000402027981 */ /* 0x0000e2000c1e1500 */
[----:B------:R-:W-:Y:S06]  /*147e0*/  BAR.SYNC.DEFER_BLOCKING 0x0 ;  /* 0x0000000000007b1d */ /* 0x000fec0000010000 */
[----:B------:R-:W1:Y:S01]  /*147f0*/  S2R R216, SR_TID.X ;  /* 0x0000000000d87919 */ /* 0x000e620000002100 */
[----:B------:R-:W-:Y:S04]  /*14800*/  STS.U16 [R19+0x44000], R213 ;  /* 0x044000d513007388 */ /* 0x000fe80000000400 */
[----:B------:R-:W-:Y:S04]  /*14810*/  STS.U16 [R19+0x40400], R197 ;  /* 0x040400c513007388 */ /* 0x000fe80000000400 */
[----:B------:R-:W-:Y:S04]  /*14820*/  STS.U16 [R19+0x44400], R196 ;  /* 0x044400c413007388 */ /* 0x000fe80000000400 */
[----:B------:R-:W-:Y:S04]  /*14830*/  STS.U16 [R19+0x40800], R177 ;  /* 0x040800b113007388 */ /* 0x000fe80000000400 */
[----:B------:R-:W-:Y:S04]  /*14840*/  STS.U16 [R19+0x44800], R176 ;  /* 0x044800b013007388 */ /* 0x000fe80000000400 */
[----:B------:R-:W-:Y:S04]  /*14850*/  STS.U16 [R19+0x40c00], R161 ;  /* 0x040c00a113007388 */ /* 0x000fe80000000400 */
[----:B------:R-:W-:Y:S01]  /*14860*/  STS.U16 [R19+0x44c00], R160 ;  /* 0x044c00a013007388 */ /* 0x000fe20000000400 */
[----:B-1----:R-:W-:-:S04]  /*14870*/  SHF.R.U32.HI R20, RZ, 0x5, R216 ;  /* 0x00000005ff147819 */ /* 0x002fc800000116d8 */
[----:B0-----:R-:W-:Y:S01]  /*14880*/  SHF.L.U32 R3, R20, 0x9, RZ ;  /* 0x0000000914037819 */ /* 0x001fe200000006ff */
[----:B------:R-:W-:Y:S01]  /*14890*/  UMOV UR9, 0x40000040 ;  /* 0x4000004000097882 */ /* 0x000fe20000000000 */
        /* <DEDUP_REMOVED lines=47> */
[----:B----4-:R-:W-:Y:S04]  /*14b90*/  STS.U16 [R13+0x40f00], R8 ;  /* 0x040f00080d007388 */ /* 0x010fe80000000400 */
[----:B------:R0:W-:Y:S04]  /*14ba0*/  STS.U16 [R13+0x44f00], R0 ;  /* 0x044f00000d007388 */ /* 0x0001e80000000400 */
[----:B------:R-:W-:Y:S04]  /*14bb0*/  STS.U16 [R12+0x40380], R199 ;  /* 0x040380c70c007388 */ /* 0x000fe80000000400 */
[----:B------:R-:W-:Y:S04]  /*14bc0*/  STS.U16 [R12+0x44380], R198 ;  /* 0x044380c60c007388 */ /* 0x000fe80000000400 */
[----:B------:R-:W-:Y:S04]  /*14bd0*/  STS.U16 [R12+0x40780], R179 ;  /* 0x040780b30c007388 */ /* 0x000fe80000000400 */
[----:B------:R1:W-:Y:S04]  /*14be0*/  STS.U16 [R12+0x44780], R178 ;  /* 0x044780b20c007388 */ /* 0x0003e80000000400 */
[----:B------:R-:W-:Y:S04]  /*14bf0*/  STS.U16 [R12+0x40b80], R163 ;  /* 0x040b80a30c007388 */ /* 0x000fe80000000400 */
[----:B------:R-:W-:Y:S04]  /*14c00*/  STS.U16 [R12+0x44b80], R162 ;  /* 0x044b80a20c007388 */ /* 0x000fe80000000400 */
[----:B--2---:R-:W-:Y:S04]  /*14c10*/  STS.U16 [R12+0x40f80], R4 ;  /* 0x040f80040c007388 */ /* 0x004fe80000000400 */
[----:B---3--:R2:W-:Y:S01]  /*14c20*/  STS.U16 [R12+0x44f80], R2 ;  /* 0x044f80020c007388 */ /* 0x0085e20000000400 */
[----:B------:R3:W-:Y:S06]  /*14c30*/  MEMBAR.ALL.CTA ;  /* 0x0000000000007992 */ /* 0x0007ec0000008000 */
[----:B---3--:R-:W3:Y:S01]  /*14c40*/  FENCE.VIEW.ASYNC.S ;  /* 0x00000000000073c6 */ /* 0x008ee20000000000 */
[----:B0-----:R-:W-:-:S04]  /*14c50*/  LOP3.LUT R0, R3, 0x800, RZ, 0xc0, !PT ;  /* 0x0000080003007812 */ /* 0x001fc800078ec0ff */
[----:B------:R-:W-:-:S04]  /*14c60*/  LEA.HI R0, R252, R0, RZ, 0x1c ;  /* 0x00000000fc007211 */ /* 0x000fc800078fe0ff */
[----:B------:R-:W-:Y:S01]  /*14c70*/  LOP3.LUT R0, R0, 0x3fff, RZ, 0xc0, !PT ;  /* 0x00003fff00007812 */ /* 0x000fe200078ec0ff */
[----:B---3--:R-:W-:Y:S03]  /*14c80*/  BAR.SYNC.DEFER_BLOCKING 0x0 ;  /* 0x0000000000007b1d */ /* 0x008fe60000010000 */
[----:B------:R-:W-:-:S03]  /*14c90*/  R2UR UR8, R0 ;  /* 0x00000000000872ca */ /* 0x000fc600000e0000 */
[----:B-1----:R-:W-:-:S10]  /*14ca0*/  WARPGROUP.ARRIVE ;  /* 0x00000000000079c5 */ /* 0x002fd40000000000 */
[----:B------:R-:W-:Y:S01]  /*14cb0*/  HGMMA.64x32x16.F32 R168, gdesc[UR8].tnspA, RZ, !UPT, gsb0 ;  /* 0x2060000008a879f0 */ /* 0x000fe2000c0008ff */
[----:B------:R-:W-:Y:S02]  /*14cc0*/  MOV R3, RZ ;  /* 0x000000ff00037202 */ /* 0x000fe40000000f00 */
[----:B--2---:R-:W-:-:S04]  /*14cd0*/  IADD3 R2, P0, R0, 0x80, RZ ;  /* 0x0000008000027810 */ /* 0x004fc80007f1e0ff */
[----:B------:R-:W-:Y:S02]  /*14ce0*/  IADD3.X R0, R3, 0x40000040, RZ, P0, !PT ;  /* 0x4000004003007810 */ /* 0x000fe400007fe4ff */
[----:B------:R-:W-:Y:S02]  /*14cf0*/  R2UR UR53, R2 ;  /* 0x00000000023572ca */ /* 0x000fe400000e0000 */
[----:B------:R-:W-:-:S13]  /*14d00*/  R2UR UR52, R0 ;  /* 0x00000000003472ca */ /* 0x000fda00000e0000 */
[----:B------:R-:W-:-:S04]  /*14d10*/  ULOP3.LUT UR53, UR53, UR52, URZ, 0x3c, !UPT ;  /* 0x0000003435357292 */ /* 0x000fc8000f8e3c3f */
[----:B------:R-:W-:-:S04]  /*14d20*/  ULOP3.LUT UR52, UR53, UR52, URZ, 0x3c, !UPT ;  /* 0x0000003435347292 */ /* 0x000fc8000f8e3c3f */
[----:B------:R-:W-:Y:S01]  /*14d30*/  ULOP3.LUT UR53, UR53, UR52, URZ, 0x3c, !UPT ;  /* 0x0000003435357292 */ /* 0x000fe2000f8e3c3f */
[----:B------:R-:W-:Y:S02]  /*14d40*/  WARPGROUP.DEPBAR.LE gsb0, 0x0 ;  /* 0x00008000000079c5 */ /* 0x000fe40000010000 */
[----:B------:R-:W-:-:S06]  /*14d50*/  WARPGROUP.ARRIVE ;  /* 0x00000000000079c5 */ /* 0x000fcc0000000000 */
[----:B------:R-:W-:Y:S01]  /*14d60*/  HGMMA.64x32x16.F32 R168, gdesc[UR52].tnspA, R168, gsb0 ;  /* 0x2060000034a879f0 */ /* 0x000fe200080008a8 */
[----:B------:R-:W-:Y:S02]  /*14d70*/  UIADD3.64 UR50, UR54, 0x2, URZ ;  /* 0x0000000236327897 */ /* 0x000fe4000fffe03f */
[----:B------:R-:W-:Y:S01]  /*14d80*/  UIADD3.64 UR48, UR52, 0x80, URZ ;  /* 0x0000008034307897 */ /* 0x000fe2000fffe03f */
        /* <DEDUP_REMOVED lines=134> */
[----:B------:R-:W-:Y:S01]  /*155f0*/  UMOV UR60, UR50 ;  /* 0x00000032003c7c82 */ /* 0x000fe20008000000 */
[----:B------:R-:W-:Y:S01]  /*15600*/  UMOV UR61, UR51 ;  /* 0x00000033003d7c82 */ /* 0x000fe20008000000 */
[----:B------:R-:W-:Y:S02]  /*15610*/  R2UR UR51, R215 ;  /* 0x00000000d73372ca */ /* 0x000fe400000e0000 */
[----:B------:R-:W-:Y:S01]  /*15620*/  R2UR UR50, R214 ;  /* 0x00000000d63272ca */ /* 0x000fe200000e0000 */
[----:B------:R-:W-:Y:S01]  /*15630*/  UIADD3.64 UR48, UR52, 0x2700, URZ ;  /* 0x0000270034307897 */ /* 0x000fe2000fffe03f */
[----:B------:R-:W-:Y:S02]  /*15640*/  WARPGROUP.DEPBAR.LE gsb0, 0x0 ;  /* 0x00008000000079c5 */ /* 0x000fe40000010000 */
[----:B------:R-:W-:-:S09]  /*15650*/  WARPGROUP.ARRIVE ;  /* 0x00000000000079c5 */ /* 0x000fd20000000000 */
[----:B------:R-:W-:Y:S01]  /*15660*/  HGMMA.64x32x16.F32 R168, gdesc[UR48].tnspA, R168, gsb0 ;  /* 0x2060000030a879f0 */ /* 0x000fe200080008a8 */
[----:B------:R-:W-:Y:S02]  /*15670*/  UIADD3.64 UR8, UR52, 0xf80, URZ ;  /* 0x00000f8034087897 */ /* 0x000fe4000fffe03f */
[----:B------:R-:W-:Y:S02]  /*15680*/  WARPGROUP.DEPBAR.LE gsb0, 0x0 ;  /* 0x00008000000079c5 */ /* 0x000fe40000010000 */
[----:B------:R-:W-:-:S06]  /*15690*/  WARPGROUP.ARRIVE ;  /* 0x00000000000079c5 */ /* 0x000fcc0000000000 */
[----:B------:R-:W-:Y:S01]  /*156a0*/  HGMMA.64x32x16.F32 R152, gdesc[UR8].tnspA, RZ, !UPT, gsb0 ;  /* 0x20600000089879f0 */ /* 0x000fe2000c0008ff */
[----:B------:R-:W-:Y:S01]  /*156b0*/  UIADD3.64 UR56, UR52, 0x1000, URZ ;  /* 0x0000100034387897 */ /* 0x000fe2000fffe03f */
[----:B------:R-:W-:Y:S01]  /*156c0*/  UMOV UR6, UR58 ;  /* 0x0000003a00067c82 */ /* 0x000fe20008000000 */
[----:B------:R-:W-:Y:S01]  /*156d0*/  UMOV UR7, UR59 ;  /* 0x0000003b00077c82 */ /* 0x000fe20008000000 */
[----:B------:R-:W-:Y:S01]  /*156e0*/  UMOV UR58, UR54 ;  /* 0x00000036003a7c82 */ /* 0x000fe20008000000 */
[----:B------:R-:W-:Y:S01]  /*156f0*/  UMOV UR59, UR55 ;  /* 0x00000037003b7c82 */ /* 0x000fe20008000000 */
[----:B------:R-:W-:Y:S02]  /*15700*/  WARPGROUP.DEPBAR.LE gsb0, 0x0 ;  /* 0x00008000000079c5 */ /* 0x000fe40000010000 */
[----:B------:R-:W-:-:S06]  /*15710*/  WARPGROUP.ARRIVE ;  /* 0x00000000000079c5 */ /* 0x000fcc0000000000 */
[----:B------:R-:W-:Y:S01]  /*15720*/  HGMMA.64x32x16.F32 R152, gdesc[UR56].tnspA, R152, gsb0 ;  /* 0x20600000389879f0 */ /* 0x000fe20008000898 */
[----:B------:R-:W-:Y:S02]  /*15730*/  UIADD3.64 UR16, UR54, 0x2, URZ ;  /* 0x0000000236107897 */ /* 0x000fe4000fffe03f */
[----:B------:R-:W-:-:S05]  /*15740*/  UIADD3.64 UR56, UR52, 0x1080, URZ ;  /* 0x0000108034387897 */ /* 0x000fca000fffe03f */
        /* <DEDUP_REMOVED lines=124> */
[----:B------:R-:W-:Y:S01]  /*15f10*/  UIADD3.64 UR56, UR52, 0x3180, URZ ;  /* 0x0000318034387897 */ /* 0x000fe2000fffe03f */
        /* <DEDUP_REMOVED lines=31> */
[----:B------:R-:W-:Y:S01]  /*16110*/  UIADD3.64 UR32, UR52, 0x3500, URZ ;  /* 0x0000350034207897 */ /* 0x000fe2000fffe03f */
[----:B------:R-:W-:Y:S04]  /*16120*/  STL [R1+0x11c4], R22 ;  /* 0x0011c41601007387 */ /* 0x000fe80000100800 */
[----:B------:R0:W-:Y:S04]  /*16130*/  STL [R1+0x11c0], R23 ;  /* 0x0011c01701007387 */ /* 0x0001e80000100800 */
[----:B------:R-:W-:Y:S04]  /*16140*/  STL [R1+0x11c8], R6 ;  /* 0x0011c80601007387 */ /* 0x000fe80000100800 */
[----:B------:R-:W-:Y:S04]  /*16150*/  STL [R1+0x11cc], R19 ;  /* 0x0011cc1301007387 */ /* 0x000fe80000100800 */
[----:B------:R1:W-:Y:S04]  /*16160*/  STL [R1+0x11d0], R18 ;  /* 0x0011d01201007387 */ /* 0x0003e80000100800 */
[----:B------:R-:W-:Y:S04]  /*16170*/  STL [R1+0x11d4], R17 ;  /* 0x0011d41101007387 */ /* 0x000fe80000100800 */
[----:B------:R2:W-:Y:S01]  /*16180*/  STL [R1+0x11d8], R16 ;  /* 0x0011d81001007387 */ /* 0x0005e20000100800 */
[----:B------:R-:W-:-:S02]  /*16190*/  WARPGROUP.DEPBAR.LE gsb0, 0x0 ;  /* 0x00008000000079c5 */ /* 0x000fc40000010000 */
[----:B------:R-:W-:-:S06]  /*161a0*/  WARPGROUP.ARRIVE ;  /* 0x00000000000079c5 */ /* 0x000fcc0000000000 */
[----:B------:R-:W-:Y:S01]  /*161b0*/  HGMMA.64x32x16.F32 R152, gdesc[UR32].tnspA, R152, gsb0 ;  /* 0x20600000209879f0 */ /* 0x000fe20008000898 */
[----:B------:R-:W-:Y:S04]  /*161c0*/  STL [R1+0x11dc], R15 ;  /* 0x0011dc0f01007387 */ /* 0x000fe80000100800 */
[----:B------:R3:W-:Y:S04]  /*161d0*/  STL [R1+0x11e0], R14 ;  /* 0x0011e00e01007387 */ /* 0x0007e80000100800 */
[----:B------:R-:W4:Y:S01]  /*161e0*/  LDL.64 R10, [R1+0xa00] ;  /* 0x000a0000010a7983 */ /* 0x000f220000100a00 */
[----:B------:R-:W-:Y:S01]  /*161f0*/  UIADD3.64 UR36, UR52, 0x3580, URZ ;  /* 0x0000358034247897 */ /* 0x000fe2000fffe03f */
[----:B------:R-:W-:-:S02]  /*16200*/  WARPGROUP.DEPBAR.LE gsb0, 0x0 ;  /* 0x00008000000079c5 */ /* 0x000fc40000010000 */
        /* <DEDUP_REMOVED lines=11> */
[----:B------:R-:W-:Y:S01]  /*162c0*/  STL [R1+0x11e4], R13 ;  /* 0x0011e40d01007387 */ /* 0x000fe20000100800 */
[----:B------:R-:W-:Y:S02]  /*162d0*/  WARPGROUP.DEPBAR.LE gsb0, 0x0 ;  /* 0x00008000000079c5 */ /* 0x000fe40000010000 */
[----:B------:R-:W-:-:S06]  /*162e0*/  WARPGROUP.ARRIVE ;  /* 0x00000000000079c5 */ /* 0x000fcc0000000000 */
[----:B------:R-:W-:Y:S01]  /*162f0*/  HGMMA.64x32x16.F32 R152, gdesc[UR48].tnspA, R152, gsb0 ;  /* 0x20600000309879f0 */ /* 0x000fe20008000898 */
[----:B------:R-:W-:Y:S04]  /*16300*/  STL [R1+0x11e8], R252 ;  /* 0x0011e8fc01007387 */ /* 0x000fe80000100800 */
[----:B------:R3:W-:Y:S04]  /*16310*/  STL [R1+0x11ec], R12 ;  /* 0x0011ec0c01007387 */ /* 0x0007e80000100800 */
[----:B------:R-:W3:Y:S04]  /*16320*/  LDL.64 R8, [R1+0x800] ;  /* 0x0008000001087983 */ /* 0x000ee80000100a00 */
[----:B------:R-:W3:Y:S04]  /*16330*/  LDL.64 R28, [R1+0x7f0] ;  /* 0x0007f000011c7983 */ /* 0x000ee80000100a00 */
[----:B------:R-:W3:Y:S04]  /*16340*/  LDL.64 R2, [R1+0x7f8] ;  /* 0x0007f80001027983 */ /* 0x000ee80000100a00 */
[----:B------:R-:W3:Y:S04]  /*16350*/  LDL.64 R26, [R1+0x7e8] ;  /* 0x0007e800011a7983 */ /* 0x000ee80000100a00 */
[----:B------:R-:W3:Y:S04]  /*16360*/  LDL.64 R24, [R1+0x7d8] ;  /* 0x0007d80001187983 */ /* 0x000ee80000100a00 */
[----:B0-----:R-:W3:Y:S04]  /*16370*/  LDL.64 R22, [R1+0x7d0] ;  /* 0x0007d00001167983 */ /* 0x001ee80000100a00 */
[----:B------:R-:W3:Y:S01]  /*16380*/  LDL.64 R20, [R1+0x7c8] ;  /* 0x0007c80001147983 */ /* 0x000ee20000100a00 */
[----:B----4-:R-:W-:-:S03]  /*16390*/  R2UR UR58, R10 ;  /* 0x000000000a3a72ca */ /* 0x010fc600000e0000 */
[----:B------:R-:W4:Y:S01]  /*163a0*/  LDL.64 R34, [R1+0x7c0] ;  /* 0x0007c00001227983 */ /* 0x000f220000100a00 */
[----:B------:R-:W-:-:S03]  /*163b0*/  R2UR UR59, R11 ;  /* 0x000000000b3b72ca */ /* 0x000fc600000e0000 */
[----:B------:R-:W4:Y:S04]  /*163c0*/  LDL.64 R10, [R1+0x7e0] ;  /* 0x0007e000010a7983 */ /* 0x000f280000100a00 */
[----:B------:R-:W4:Y:S04]  /*163d0*/  LDL.64 R32, [R1+0x7b8] ;  /* 0x0007b80001207983 */ /* 0x000f280000100a00 */
[----:B-1----:R-:W4:Y:S01]  /*163e0*/  LDL.64 R18, [R1+0x7b0] ;  /* 0x0007b00001127983 */ /* 0x002f220000100a00 */
[----:B------:R-:W-:-:S03]  /*163f0*/  WARPGROUP.DEPBAR.LE gsb0, 0x0 ;  /* 0x00008000000079c5 */ /* 0x000fc60000010000 */
[----:B------:R-:W-:Y:S04]  /*16400*/  STL [R1+0x122c], R152 ;  /* 0x00122c9801007387 */ /* 0x000fe80000100800 */
        /* <DEDUP_REMOVED lines=15> */
[----:B--2---:R-:W2:Y:S04]  /*16500*/  LDL.64 R16, [R1+0x7a8] ;  /* 0x0007a80001107983 */ /* 0x004ea80000100a00 */
[----:B---3--:R-:W3:Y:S04]  /*16510*/  LDL.64 R14, [R1+0x7a0] ;  /* 0x0007a000010e7983 */ /* 0x008ee80000100a00 */
[----:B------:R-:W3:Y:S04]  /*16520*/  LDL.64 R12, [R1+0x798] ;  /* 0x00079800010c7983 */ /* 0x000ee80000100a00 */
[----:B------:R-:W3:Y:S04]  /*16530*/  LDL.64 R30, [R1+0x790] ;  /* 0x00079000011e7983 */ /* 0x000ee80000100a00 */
[----:B------:R-:W3:Y:S04]  /*16540*/  LDL.64 R42, [R1+0x680] ;  /* 0x00068000012a7983 */ /* 0x000ee80000100a00 */
[----:B------:R-:W3:Y:S04]  /*16550*/  LDL.64 R40, [R1+0x678] ;  /* 0x0006780001287983 */ /* 0x000ee80000100a00 */
[----:B------:R-:W3:Y:S04]  /*16560*/  LDL.64 R38, [R1+0x670] ;  /* 0x0006700001267983 */ /* 0x000ee80000100a00 */
[----:B------:R-:W3:Y:S01]  /*16570*/  LDL.64 R36, [R1+0x668] ;  /* 0x0006680001247983 */ /* 0x000ee20000100a00 */
[----:B------:R-:W-:-:S04]  /*16580*/  IMAD.WIDE R8, R5, 0x2, R8 ;  /* 0x0000000205087825 */ /* 0x000fc800078e0208 */
[C---:B------:R-:W-:Y:S01]  /*16590*/  IMAD.WIDE R186, R5.reuse, 0x2, R28 ;  /* 0x0000000205ba7825 */ /* 0x040fe200078e021c */
[----:B------:R0:W3:Y:S04]  /*165a0*/  LDG.E.U16 R249, desc[UR4][R8.64] ;  /* 0x0000000408f97981 */ /* 0x0000e8000c1e1500 */
[----:B------:R-:W3:Y:S01]  /*165b0*/  LDL.64 R28, [R1+0x788] ;  /* 0x00078800011c7983 */ /* 0x000ee20000100a00 */
[----:B------:R-:W-:-:S03]  /*165c0*/  IMAD.WIDE R184, R5, 0x2, R26 ;  /* 0x0000000205b87825 */ /* 0x000fc600078e021a */
[----:B------:R-:W3:Y:S01]  /*165d0*/  LDG.E.U16 R247, desc[UR4][R186.64] ;  /* 0x00000004baf77981 */ /* 0x000ee2000c1e1500 */
[----:B0-----:R-:W-:-:S03]  /*165e0*/  IMAD.WIDE R8, R5, 0x2, R24 ;  /* 0x0000000205087825 */ /* 0x001fc600078e0218 */
[----:B------:R-:W3:Y:S01]  /*165f0*/  LDL.64 R26, [R1+0x780] ;  /* 0x00078000011a7983 */ /* 0x000ee20000100a00 */
[----:B------:R-:W-:-:S03]  /*16600*/  IMAD.WIDE R2, R5, 0x2, R2 ;  /* 0x0000000205027825 */ /* 0x000fc600078e0202 */
[----:B------:R-:W3:Y:S04]  /*16610*/  LDL.64 R24, [R1+0x778] ;  /* 0x0007780001187983 */ /* 0x000ee80000100a00 */
[----:B------:R0:W3:Y:S04]  /*16620*/  LDG.E.U16 R248, desc[UR4][R2.64] ;  /* 0x0000000402f87981 */ /* 0x0000e8000c1e1500 */
[----:B------:R1:W3:Y:S01]  /*16630*/  LDG.E.U16 R217, desc[UR4][R184.64] ;  /* 0x00000004b8d97981 */ /* 0x0002e2000c1e1500 */
[----:B----4-:R-:W-:-:S03]  /*16640*/  IMAD.WIDE R10, R5, 0x2, R10 ;  /* 0x00000002050a7825 */ /* 0x010fc600078e020a */
[----:B------:R-:W4:Y:S01]  /*16650*/  LDG.E.U16 R245, desc[UR4][R8.64] ;  /* 0x0000000408f57981 */ /* 0x000f22000c1e1500 */
[----:B0-----:R-:W-:-:S03]  /*16660*/  IMAD.WIDE R2, R5, 0x2, R22 ;  /* 0x0000000205027825 */ /* 0x001fc600078e0216 */
[----:B------:R0:W4:Y:S01]  /*16670*/  LDG.E.U16 R246, desc[UR4][R10.64] ;  /* 0x000000040af67981 */ /* 0x000122000c1e1500 */
[----:B-1----:R-:W-:-:S03]  /*16680*/  IMAD.WIDE R184, R5, 0x2, R20 ;  /* 0x0000000205b87825 */ /* 0x002fc600078e0214 */
[----:B------:R-:W4:Y:S04]  /*16690*/  LDL.64 R22, [R1+0x770] ;  /* 0x0007700001167983 */ /* 0x000f280000100a00 */
[----:B------:R-:W4:Y:S01]  /*166a0*/  LDL.64 R20, [R1+0x768] ;  /* 0x0007680001147983 */ /* 0x000f220000100a00 */
[----:B0-----:R-:W-:-:S03]  /*166b0*/  IMAD.WIDE R10, R5, 0x2, R34 ;  /* 0x00000002050a7825 */ /* 0x001fc600078e0222 */
[----:B------:R-:W4:Y:S01]  /*166c0*/  LDL.64 R34, [R1+0x760] ;  /* 0x0007600001227983 */ /* 0x000f220000100a00 */
[----:B------:R-:W-:-:S03]  /*166d0*/  IMAD.WIDE R8, R5, 0x2, R32 ;  /* 0x0000000205087825 */ /* 0x000fc600078e0220 */
[----:B------:R0:W4:Y:S04]  /*166e0*/  LDG.E.U16 R244, desc[UR4][R2.64] ;  /* 0x0000000402f47981 */ /* 0x000128000c1e1500 */
[----:B------:R-:W4:Y:S04]  /*166f0*/  LDL.64 R32, [R1+0x758] ;  /* 0x0007580001207983 */ /* 0x000f280000100a00 */
[----:B------:R2:W4:Y:S01]  /*16700*/  LDG.E.U16 R241, desc[UR4][R10.64] ;  /* 0x000000040af17981 */ /* 0x000522000c1e1500 */
[----:B0-----:R-:W-:-:S03]  /*16710*/  IMAD.WIDE R2, R5, 0x2, R18 ;  /* 0x0000000205027825 */ /* 0x001fc600078e0212 */
[----:B------:R-:W4:Y:S04]  /*16720*/  LDL.64 R18, [R1+0x750] ;  /* 0x0007500001127983 */ /* 0x000f280000100a00 */
[----:B------:R3:W4:Y:S04]  /*16730*/  LDG.E.U16 R239, desc[UR4][R8.64] ;  /* 0x0000000408ef7981 */ /* 0x000728000c1e1500 */
[----:B------:R0:W4:Y:S04]  /*16740*/  LDG.E.U16 R236, desc[UR4][R2.64] ;  /* 0x0000000402ec7981 */ /* 0x000128000c1e1500 */
[----:B------:R-:W4:Y:S01]  /*16750*/  LDG.E.U16 R243, desc[UR4][R184.64] ;  /* 0x00000004b8f37981 */ /* 0x000f22000c1e1500 */
[----:B--2---:R-:W-:-:S03]  /*16760*/  IMAD.WIDE R10, R5, 0x2, R16 ;  /* 0x00000002050a7825 */ /* 0x004fc600078e0210 */
[----:B------:R-:W2:Y:S01]  /*16770*/  LDL.64 R16, [R1+0x748] ;  /* 0x0007480001107983 */ /* 0x000ea20000100a00 */
[----:B---3--:R-:W-:-:S03]  /*16780*/  IMAD.WIDE R8, R5, 0x2, R14 ;  /* 0x0000000205087825 */ /* 0x008fc600078e020e */
[----:B------:R-:W3:Y:S01]  /*16790*/  LDL.64 R14, [R1+0x740] ;  /* 0x00074000010e7983 */ /* 0x000ee20000100a00 */
[----:B0-----:R-:W-:-:S03]  /*167a0*/  IMAD.WIDE R2, R5, 0x2, R12 ;  /* 0x0000000205027825 */ /* 0x001fc600078e020c */
[----:B------:R-:W3:Y:S04]  /*167b0*/  LDL.64 R12, [R1+0x738] ;  /* 0x00073800010c7983 */ /* 0x000ee80000100a00 */
[----:B------:R0:W3:Y:S04]  /*167c0*/  LDG.E.U16 R234, desc[UR4][R10.64] ;  /* 0x000000040aea7981 */ /* 0x0000e8000c1e1500 */
[----:B------:R1:W3:Y:S04]  /*167d0*/  LDG.E.U16 R232, desc[UR4][R8.64] ;  /* 0x0000000408e87981 */ /* 0x0002e8000c1e1500 */
[----:B------:R1:W3:Y:S01]  /*167e0*/  LDG.E.U16 R230, desc[UR4][R2.64] ;  /* 0x0000000402e67981 */ /* 0x0002e2000c1e1500 */
[----:B0-----:R-:W-:-:S03]  /*167f0*/  IMAD.WIDE R10, R5, 0x2, R30 ;  /* 0x00000002050a7825 */ /* 0x001fc600078e021e */
[----:B------:R-:W3:Y:S04]  /*16800*/  LDL.64 R30, [R1+0x730] ;  /* 0x00073000011e7983 */ /* 0x000ee80000100a00 */
[----:B------:R0:W3:Y:S01]  /*16810*/  LDG.E.U16 R227, desc[UR4][R10.64] ;  /* 0x000000040ae37981 */ /* 0x0000e2000c1e1500 */
[----:B-1----:R-:W-:-:S03]  /*16820*/  IMAD.WIDE R8, R5, 0x2, R28 ;  /* 0x0000000205087825 */ /* 0x002fc600078e021c */
[----:B------:R-:W3:Y:S04]  /*16830*/  LDL.64 R28, [R1+0x728] ;  /* 0x00072800011c7983 */ /* 0x000ee80000100a00 */
[----:B------:R4:W3:Y:S01]  /*16840*/  LDG.E.U16 R225, desc[UR4][R8.64] ;  /* 0x0000000408e17981 */ /* 0x0008e2000c1e1500 */
[----:B------:R-:W-:-:S03]  /*16850*/  IMAD.WIDE R2, R5, 0x2, R26 ;  /* 0x0000000205027825 */ /* 0x000fc600078e021a */
[----:B------:R-:W3:Y:S01]  /*16860*/  LDL.64 R26, [R1+0x720] ;  /* 0x00072000011a7983 */ /* 0x000ee20000100a00 */
[----:B0-----:R-:W-:-:S03]  /*16870*/  IMAD.WIDE R10, R5, 0x2, R24 ;  /* 0x00000002050a7825 */ /* 0x001fc600078e0218 */
[----:B------:R-:W3:Y:S04]  /*16880*/  LDL.64 R24, [R1+0x718] ;  /* 0x0007180001187983 */ /* 0x000ee80000100a00 */
[----:B------:R0:W3:Y:S04]  /*16890*/  LDG.E.U16 R223, desc[UR4][R2.64] ;  /* 0x0000000402df7981 */ /* 0x0000e8000c1e1500 */
[----:B------:R1:W3:Y:S01]  /*168a0*/  LDG.E.U16 R221, desc[UR4][R10.64] ;  /* 0x000000040add7981 */ /* 0x0002e2000c1e1500 */
[----:B----4-:R-:W-:-:S03]  /*168b0*/  IMAD.WIDE R8, R5, 0x2, R22 ;  /* 0x0000000205087825 */ /* 0x010fc600078e0216 */
[----:B------:R-:W4:Y:S01]  /*168c0*/  LDL.64 R22, [R1+0x710] ;  /* 0x0007100001167983 */ /* 0x000f220000100a00 */
[----:B0-----:R-:W-:-:S03]  /*168d0*/  IMAD.WIDE R2, R5, 0x2, R20 ;  /* 0x0000000205027825 */ /* 0x001fc600078e0214 */
[----:B------:R-:W4:Y:S01]  /*168e0*/  LDL.64 R20, [R1+0x708] ;  /* 0x0007080001147983 */ /* 0x000f220000100a00 */
[----:B-1----:R-:W-:-:S03]  /*168f0*/  IMAD.WIDE R10, R5, 0x2, R34 ;  /* 0x00000002050a7825 */ /* 0x002fc600078e0222 */
[----:B------:R-:W4:Y:S04]  /*16900*/  LDL.64 R34, [R1+0x700] ;  /* 0x0007000001227983 */ /* 0x000f280000100a00 */
[----:B------:R0:W4:Y:S04]  /*16910*/  LDG.E.U16 R219, desc[UR4][R8.64] ;  /* 0x0000000408db7981 */ /* 0x000128000c1e1500 */
[----:B------:R1:W4:Y:S04]  /*16920*/  LDG.E.U16 R216, desc[UR4][R2.64] ;  /* 0x0000000402d87981 */ /* 0x000328000c1e1500 */
[----:B------:R2:W4:Y:S01]  /*16930*/  LDG.E.U16 R214, desc[UR4][R10.64] ;  /* 0x000000040ad67981 */ /* 0x000522000c1e1500 */
[----:B0-----:R-:W-:-:S03]  /*16940*/  IMAD.WIDE R8, R5, 0x2, R32 ;  /* 0x0000000205087825 */ /* 0x001fc600078e0220 */
[----:B------:R-:W4:Y:S01]  /*16950*/  LDL.64 R32, [R1+0x6f8] ;  /* 0x0006f80001207983 */ /* 0x000f220000100a00 */
[----:B-1----:R-:W-:-:S03]  /*16960*/  IMAD.WIDE R2, R5, 0x2, R18 ;  /* 0x0000000205027825 */ /* 0x002fc600078e0212 */
[----:B------:R-:W4:Y:S04]  /*16970*/  LDL.64 R18, [R1+0x6f0] ;  /* 0x0006f00001127983 */ /* 0x000f280000100a00 */
[----:B------:R3:W4:Y:S04]  /*16980*/  LDG.E.U16 R4, desc[UR4][R8.64] ;  /* 0x0000000408047981 */ /* 0x000728000c1e1500 */
[----:B------:R0:W4:Y:S01]  /*16990*/  LDG.E.U16 R0, desc[UR4][R2.64] ;  /* 0x0000000402007981 */ /* 0x000122000c1e1500 */
        /* <DEDUP_REMOVED lines=26> */
[----:B------:R0:W4:Y:S04]  /*16b40*/  LDG.E.U16 R229, desc[UR4][R8.64] ;  /* 0x0000000408e57981 */ /* 0x000128000c1e1500 */
[----:B------:R1:W4:Y:S04]  /*16b50*/  LDG.E.U16 R226, desc[UR4][R2.64] ;  /* 0x0000000402e27981 */ /* 0x000328000c1e1500 */
[----:B------:R2:W4:Y:S04]  /*16b60*/  LDG.E.U16 R224, desc[UR4][R10.64] ;  /* 0x000000040ae07981 */ /* 0x000528000c1e1500 */
[----:B------:R-:W4:Y:S01]  /*16b70*/  LDL.64 R34, [R1+0x660] ;  /* 0x0006600001227983 */ /* 0x000f220000100a00 */
        /* <DEDUP_REMOVED lines=26> */
[----:B------:R-:W3:Y:S01]  /*16d20*/  LDG.E.U16 R209, desc[UR4][R10.64] ;  /* 0x000000040ad17981 */ /* 0x000ee2000c1e1500 */
[----:B----4-:R-:W-:-:S03]  /*16d30*/  IMAD.WIDE R8, R5, 0x2, R22 ;  /* 0x0000000205087825 */ /* 0x010fc600078e0216 */
[----:B------:R-:W4:Y:S01]  /*16d40*/  LDL.64 R22, [R1+0x630] ;  /* 0x0006300001167983 */ /* 0x000f220000100a00 */
[----:B0-----:R-:W-:-:S03]  /*16d50*/  IMAD.WIDE R2, R5, 0x2, R20 ;  /* 0x0000000205027825 */ /* 0x001fc600078e0214 */
[----:B------:R0:W4:Y:S04]  /*16d60*/  LDG.E.U16 R208, desc[UR4][R8.64] ;  /* 0x0000000408d07981 */ /* 0x000128000c1e1500 */
[----:B------:R2:W4:Y:S04]  /*16d70*/  LDG.E.U16 R204, desc[UR4][R2.64] ;  /* 0x0000000402cc7981 */ /* 0x000528000c1e1500 */
[----:B------:R-:W4:Y:S01]  /*16d80*/  LDL.64 R20, [R1+0x628] ;  /* 0x0006280001147983 */ /* 0x000f220000100a00 */
[----:B0-----:R-:W-:-:S03]  /*16d90*/  IMAD.WIDE R8, R5, 0x2, R18 ;  /* 0x0000000205087825 */ /* 0x001fc600078e0212 */
[----:B------:R-:W4:Y:S04]  /*16da0*/  LDL.64 R18, [R1+0x620] ;  /* 0x0006200001127983 */ /* 0x000f280000100a00 */
[----:B------:R3:W4:Y:S01]  /*16db0*/  LDG.E.U16 R203, desc[UR4][R8.64] ;  /* 0x0000000408cb7981 */ /* 0x000722000c1e1500 */
[----:B--2---:R-:W-:-:S03]  /*16dc0*/  IMAD.WIDE R2, R5, 0x2, R16 ;  /* 0x0000000205027825 */ /* 0x004fc600078e0210 */
[----:B------:R-:W2:Y:S01]  /*16dd0*/  LDL.64 R16, [R1+0x618] ;  /* 0x0006180001107983 */ /* 0x000ea20000100a00 */
[----:B---3--:R-:W-:-:S03]  /*16de0*/  IMAD.WIDE R8, R5, 0x2, R14 ;  /* 0x0000000205087825 */ /* 0x008fc600078e020e */
[----:B------:R0:W3:Y:S04]  /*16df0*/  LDG.E.U16 R200, desc[UR4][R2.64] ;  /* 0x0000000402c87981 */ /* 0x0000e8000c1e1500 */
[----:B------:R-:W3:Y:S04]  /*16e00*/  LDL.64 R14, [R1+0x610] ;  /* 0x00061000010e7983 */ /* 0x000ee80000100a00 */
[----:B------:R-:W3:Y:S01]  /*16e10*/  LDG.E.U16 R201, desc[UR4][R8.64] ;  /* 0x0000000408c97981 */ /* 0x000ee2000c1e1500 */
[----:B0-----:R-:W-:-:S03]  /*16e20*/  IMAD.WIDE R2, R5, 0x2, R12 ;  /* 0x0000000205027825 */ /* 0x001fc600078e020c */
[----:B------:R-:W3:Y:S04]  /*16e30*/  LDL.64 R12, [R1+0x608] ;  /* 0x00060800010c7983 */ /* 0x000ee80000100a00 */
[----:B------:R0:W3:Y:S02]  /*16e40*/  LDG.E.U16 R199, desc[UR4][R2.64] ;  /* 0x0000000402c77981 */ /* 0x0000e4000c1e1500 */
[----:B0-----:R-:W-:-:S05]  /*16e50*/  IMAD.WIDE R2, R5, 0x2, R42 ;  /* 0x0000000205027825 */ /* 0x001fca00078e022a */
[----:B------:R0:W3:Y:S01]  /*16e60*/  LDG.E.U16 R197, desc[UR4][R2.64] ;  /* 0x0000000402c57981 */ /* 0x0000e2000c1e1500 */
[----:B------:R-:W-:-:S04]  /*16e70*/  IMAD.WIDE R10, R5, 0x2, R40 ;  /* 0x00000002050a7825 */ /* 0x000fc800078e0228 */
[C---:B------:R-:W-:Y:S01]  /*16e80*/  IMAD.WIDE R8, R5.reuse, 0x2, R38 ;  /* 0x0000000205087825 */ /* 0x040fe200078e0226 */
[----:B------:R1:W3:Y:S03]  /*16e90*/  LDG.E.U16 R207, desc[UR4][R10.64] ;  /* 0x000000040acf7981 */ /* 0x0002e6000c1e1500 */
[C---:B0-----:R-:W-:Y:S01]  /*16ea0*/  IMAD.WIDE R2, R5.reuse, 0x2, R36 ;  /* 0x0000000205027825 */ /* 0x041fe200078e0224 */
[----:B------:R0:W3:Y:S04]  /*16eb0*/  LDG.E.U16 R205, desc[UR4][R8.64] ;  /* 0x0000000408cd7981 */ /* 0x0000e8000c1e1500 */
[----:B------:R0:W3:Y:S01]  /*16ec0*/  LDG.E.U16 R202, desc[UR4][R2.64] ;  /* 0x0000000402ca7981 */ /* 0x0000e2000c1e1500 */
[----:B-1----:R-:W-:-:S04]  /*16ed0*/  IMAD.WIDE R10, R5, 0x2, R34 ;  /* 0x00000002050a7825 */ /* 0x002fc800078e0222 */
[C---:B0-----:R-:W-:Y:S01]  /*16ee0*/  IMAD.WIDE R8, R5.reuse, 0x2, R32 ;  /* 0x0000000205087825 */ /* 0x041fe200078e0220 */
[----:B------:R0:W3:Y:S03]  /*16ef0*/  LDG.E.U16 R198, desc[UR4][R10.64] ;  /* 0x000000040ac67981 */ /* 0x0000e6000c1e1500 */
[C---:B------:R-:W-:Y:S01]  /*16f00*/  IMAD.WIDE R2, R5.reuse, 0x2, R30 ;  /* 0x0000000205027825 */ /* 0x040fe200078e021e */
[----:B------:R1:W3:Y:S04]  /*16f10*/  LDG.E.U16 R196, desc[UR4][R8.64] ;  /* 0x0000000408c47981 */ /* 0x0002e8000c1e1500 */
[----:B------:R1:W3:Y:S01]  /*16f20*/  LDG.E.U16 R194, desc[UR4][R2.64] ;  /* 0x0000000402c27981 */ /* 0x0002e2000c1e1500 */
[----:B0-----:R-:W-:-:S05]  /*16f30*/  IMAD.WIDE R10, R5, 0x2, R28 ;  /* 0x00000002050a7825 */ /* 0x001fca00078e021c */
[----:B------:R4:W3:Y:S01]  /*16f40*/  LDG.E.U16 R193, desc[UR4][R10.64] ;  /* 0x000000040ac17981 */ /* 0x0008e2000c1e1500 */
[----:B-1----:R-:W-:-:S04]  /*16f50*/  IMAD.WIDE R8, R5, 0x2, R26 ;  /* 0x0000000205087825 */ /* 0x002fc800078e021a */
[C---:B------:R-:W-:Y:S01]  /*16f60*/  IMAD.WIDE R2, R5.reuse, 0x2, R24 ;  /* 0x0000000205027825 */ /* 0x040fe200078e0218 */
[----:B------:R0:W3:Y:S04]  /*16f70*/  LDG.E.U16 R192, desc[UR4][R8.64] ;  /* 0x0000000408c07981 */ /* 0x0000e8000c1e1500 */
[----:B------:R1:W3:Y:S01]  /*16f80*/  LDG.E.U16 R191, desc[UR4][R2.64] ;  /* 0x0000000402bf7981 */ /* 0x0002e2000c1e1500 */
[----:B----4-:R-:W-:-:S05]  /*16f90*/  IMAD.WIDE R10, R5, 0x2, R22 ;  /* 0x00000002050a7825 */ /* 0x010fca00078e0216 */
[----:B------:R2:W4:Y:S01]  /*16fa0*/  LDG.E.U16 R187, desc[UR4][R10.64] ;  /* 0x000000040abb7981 */ /* 0x000522000c1e1500 */
[----:B0-----:R-:W-:-:S05]  /*16fb0*/  IMAD.WIDE R8, R5, 0x2, R20 ;  /* 0x0000000205087825 */ /* 0x001fca00078e0214 */
[----:B------:R3:W4:Y:S01]  /*16fc0*/  LDG.E.U16 R186, desc[UR4][R8.64] ;  /* 0x0000000408ba7981 */ /* 0x000722000c1e1500 */
[----:B-1----:R-:W-:-:S05]  /*16fd0*/  IMAD.WIDE R2, R5, 0x2, R18 ;  /* 0x0000000205027825 */ /* 0x002fca00078e0212 */
[----:B------:R0:W4:Y:S01]  /*16fe0*/  LDG.E.U16 R185, desc[UR4][R2.64] ;  /* 0x0000000402b97981 */ /* 0x000122000c1e1500 */
[----:B--2---:R-:W-:-:S05]  /*16ff0*/  IMAD.WIDE R10, R5, 0x2, R16 ;  /* 0x00000002050a7825 */ /* 0x004fca00078e0210 */
[----:B------:R-:W2:Y:S01]  /*17000*/  LDG.E.U16 R184, desc[UR4][R10.64] ;  /* 0x000000040ab87981 */ /* 0x000ea2000c1e1500 */
[----:B---3--:R-:W-:-:S06]  /*17010*/  IMAD.WIDE R8, R5, 0x2, R14 ;  /* 0x0000000205087825 */ /* 0x008fcc00078e020e */
[----:B------:R-:W3:Y:S01]  /*17020*/  LDG.E.U16 R9, desc[UR4][R8.64] ;  /* 0x0000000408097981 */ /* 0x000ee2000c1e1500 */
[----:B0-----:R-:W-:-:S03]  /*17030*/  IMAD.WIDE R2, R5, 0x2, R12 ;  /* 0x0000000205027825 */ /* 0x001fc600078e020c */
[----:B------:R-:W3:Y:S04]  /*17040*/  LDL.64 R12, [R1+0x9e8] ;  /* 0x0009e800010c7983 */ /* 0x000ee80000100a00 */
[----:B------:R-:W3:Y:S04]  /*17050*/  LDL.LU.64 R24, [R1+0x400] ;  /* 0x0004000001187983 */ /* 0x000ee80000300a00 */
[----:B------:R0:W3:Y:S01]  /*17060*/  LDG.E.U16 R8, desc[UR4][R2.64] ;  /* 0x0000000402087981 */ /* 0x0000e2000c1e1500 */
[----:B------:R-:W-:Y:S06]  /*17070*/  BAR.SYNC.DEFER_BLOCKING 0x0 ;  /* 0x0000000000007b1d */ /* 0x000fec0000010000 */
[----:B------:R-:W3:Y:S04]  /*17080*/  LDL.LU.64 R26, [R1+0x408] ;  /* 0x00040800011a7983 */ /* 0x000ee80000300a00 */
[----:B------:R-:W3:Y:S04]  /*17090*/  LDL.LU.64 R28, [R1+0x410] ;  /* 0x00041000011c7983 */ /* 0x000ee80000300a00 */
[----:B------:R-:W3:Y:S04]  /*170a0*/  LDL.LU.64 R30, [R1+0x418] ;  /* 0x00041800011e7983 */ /* 0x000ee80000300a00 */
[----:B------:R-:W3:Y:S04]  /*170b0*/  LDL.LU.64 R32, [R1+0x420] ;  /* 0x0004200001207983 */ /* 0x000ee80000300a00 */
[----:B------:R1:W-:Y:S04]  /*170c0*/  STS.U16 [R7+0x40600], R217 ;  /* 0x040600d907007388 */ /* 0x0003e80000000400 */
[----:B------:R0:W-:Y:S04]  /*170d0*/  STS.U16 [R7+0x42c00], R0 ;  /* 0x042c000007007388 */ /* 0x0001e80000000400 */
[----:B------:R-:W3:Y:S01]  /*170e0*/  LDL.LU.64 R34, [R1+0x428] ;  /* 0x0004280001227983 */ /* 0x000ee20000300a00 */
[----:B-1----:R-:W0:Y:S03]  /*170f0*/  LDC R217, c[0x0][0x238] ;  /* 0x00008e00ffd97b82 */ /* 0x002e260000000800 */
[----:B------:R-:W3:Y:S04]  /*17100*/  LDL.LU.64 R36, [R1+0x430] ;  /* 0x0004300001247983 */ /* 0x000ee80000300a00 */
[----:B------:R-:W3:Y:S04]  /*17110*/  LDL.LU.64 R38, [R1+0x438] ;  /* 0x0004380001267983 */ /* 0x000ee80000300a00 */
[----:B------:R-:W3:Y:S04]  /*17120*/  LDL.LU.64 R40, [R1+0x440] ;  /* 0x0004400001287983 */ /* 0x000ee80000300a00 */
[----:B------:R-:W3:Y:S04]  /*17130*/  LDL.LU.64 R42, [R1+0x448] ;  /* 0x00044800012a7983 */ /* 0x000ee80000300a00 */
[----:B------:R-:W3:Y:S04]  /*17140*/  LDL.LU.64 R44, [R1+0x450] ;  /* 0x00045000012c7983 */ /* 0x000ee80000300a00 */
[----:B------:R-:W3:Y:S01]  /*17150*/  LDL.LU.64 R46, [R1+0x458] ;  /* 0x00045800012e7983 */ /* 0x000ee20000300a00 */
[-C--:B0-----:R-:W-:Y:S01]  /*17160*/  FMUL R2, R168, R217.reuse ;  /* 0x000000d9a8027220 */ /* 0x081fe20000400000 */
[----:B------:R-:W-:-:S02]  /*17170*/  FMUL R0, R169, R217 ;  /* 0x000000d9a9007220 */ /* 0x000fc40000400000 */
[----:B------:R-:W3:Y:S03]  /*17180*/  LDL.LU.64 R48, [R1+0x460] ;  /* 0x0004600001307983 */ /* 0x000ee60000300a00 */
[----:B------:R-:W-:Y:S01]  /*17190*/  FMNMX R0, R2, R0, !PT ;  /* 0x0000000002007209 */ /* 0x000fe20007800000 */
[-C--:B------:R-:W-:Y:S01]  /*171a0*/  FMUL R2, R172, R217.reuse ;  /* 0x000000d9ac027220 */ /* 0x080fe20000400000 */
[----:B------:R-:W3:Y:S04]  /*171b0*/  LDL.LU.64 R50, [R1+0x468] ;  /* 0x0004680001327983 */ /* 0x000ee80000300a00 */
[----:B------:R-:W-:Y:S01]  /*171c0*/  FMNMX R0, R2, R0, !PT ;  /* 0x0000000002007209 */ /* 0x000fe20007800000 */
[-C--:B------:R-:W-:Y:S01]  /*171d0*/  FMUL R2, R173, R217.reuse ;  /* 0x000000d9ad027220 */ /* 0x080fe20000400000 */
[----:B------:R-:W3:Y:S04]  /*171e0*/  LDL.LU.64 R52, [R1+0x470] ;  /* 0x0004700001347983 */ /* 0x000ee80000300a00 */
[----:B------:R-:W-:Y:S01]  /*171f0*/  FMNMX R0, R2, R0, !PT ;  /* 0x0000000002007209 */ /* 0x000fe20007800000 */
[-C--:B------:R-:W-:Y:S01]  /*17200*/  FMUL R2, R176, R217.reuse ;  /* 0x000000d9b0027220 */ /* 0x080fe20000400000 */
[----:B------:R-:W3:Y:S04]  /*17210*/  LDL.LU.64 R54, [R1+0x478] ;  /* 0x0004780001367983 */ /* 0x000ee80000300a00 */
[----:B------:R-:W-:Y:S01]  /*17220*/  FMNMX R0, R2, R0, !PT ;  /* 0x0000000002007209 */ /* 0x000fe20007800000 */
[----:B------:R-:W-:Y:S01]  /*17230*/  FMUL R2, R177, R217 ;  /* 0x000000d9b1027220 */ /* 0x000fe20000400000 */
[----:B------:R-:W3:Y:S04]  /*17240*/  LDL.LU.64 R56, [R1+0x480] ;  /* 0x0004800001387983 */ /* 0x000ee80000300a00 */
[----:B------:R-:W3:Y:S01]  /*17250*/  LDL.LU.64 R58, [R1+0x488] ;  /* 0x00048800013a7983 */ /* 0x000ee20000300a00 */
[----:B------:R-:W-:-:S03]  /*17260*/  FMNMX R0, R2, R0, !PT ;  /* 0x0000000002007209 */ /* 0x000fc60007800000 */
[----:B------:R-:W3:Y:S01]  /*17270*/  LDL.LU.64 R60, [R1+0x490] ;  /* 0x00049000013c7983 */ /* 0x000ee20000300a00 */
[----:B------:R-:W-:-:S03]  /*17280*/  FMUL R2, R180, R217 ;  /* 0x000000d9b4027220 */ /* 0x000fc60000400000 */
[----:B------:R-:W3:Y:S01]  /*17290*/  LDL.LU.64 R62, [R1+0x498] ;  /* 0x00049800013e7983 */ /* 0x000ee20000300a00 */
[----:B------:R-:W-:-:S03]  /*172a0*/  FMUL R3, R171, R217 ;  /* 0x000000d9ab037220 */ /* 0x000fc60000400000 */
[----:B------:R-:W3:Y:S04]  /*172b0*/  LDL.LU.64 R64, [R1+0x4a0] ;  /* 0x0004a00001407983 */ /* 0x000ee80000300a00 */
[----:B------:R-:W3:Y:S04]  /*172c0*/  LDL.LU.64 R66, [R1+0x4a8] ;  /* 0x0004a80001427983 */ /* 0x000ee80000300a00 */
[----:B------:R-:W3:Y:S04]  /*172d0*/  LDL.LU.64 R68, [R1+0x4b0] ;  /* 0x0004b00001447983 */ /* 0x000ee80000300a00 */
[----:B------:R0:W-:Y:S01]  /*172e0*/  STS.U16 [R7+0x42a00], R4 ;  /* 0x042a000407007388 */ /* 0x0001e20000000400 */
[----:B------:R-:W-:-:S03]  /*172f0*/  FMNMX R0, R2, R0, !PT ;  /* 0x0000000002007209 */ /* 0x000fc60007800000 */
[----:B------:R-:W3:Y:S01]  /*17300*/  LDL.LU.64 R70, [R1+0x4b8] ;  /* 0x0004b80001467983 */ /* 0x000ee20000300a00 */
[----:B------:R-:W-:-:S03]  /*17310*/  FMUL R2, R181, R217 ;  /* 0x000000d9b5027220 */ /* 0x000fc60000400000 */
[----:B------:R-:W3:Y:S01]  /*17320*/  LDL.LU.64 R72, [R1+0x4c0] ;  /* 0x0004c00001487983 */ /* 0x000ee20000300a00 */
[----:B0-----:R-:W-:-:S03]  /*17330*/  FMUL R4, R170, R217 ;  /* 0x000000d9aa047220 */ /* 0x001fc60000400000 */
[----:B------:R-:W3:Y:S04]  /*17340*/  LDL.LU.64 R74, [R1+0x4c8] ;  /* 0x0004c800014a7983 */ /* 0x000ee80000300a00 */
[----:B------:R-:W3:Y:S01]  /*17350*/  LDL.LU.64 R76, [R1+0x4d0] ;  /* 0x0004d000014c7983 */ /* 0x000ee20000300a00 */
[----:B------:R-:W-:Y:S01]  /*17360*/  FMNMX R4, R4, R3, !PT ;  /* 0x0000000304047209 */ /* 0x000fe20007800000 */
[----:B------:R-:W-:Y:S02]  /*17370*/  FMUL R3, R174, R217 ;  /* 0x000000d9ae037220 */ /* 0x000fe40000400000 */
[----:B------:R-:W3:Y:S04]  /*17380*/  LDL.LU.64 R78, [R1+0x4d8] ;  /* 0x0004d800014e7983 */ /* 0x000ee80000300a00 */
[----:B------:R-:W3:Y:S01]  /*17390*/  LDL.LU.64 R80, [R1+0x4e0] ;  /* 0x0004e00001507983 */ /* 0x000ee20000300a00 */
[----:B------:R-:W-:-:S03]  /*173a0*/  FMNMX R0, R2, R0, !PT ;  /* 0x0000000002007209 */ /* 0x000fc60007800000 */
[----:B------:R-:W3:Y:S01]  /*173b0*/  LDL.LU.64 R82, [R1+0x4e8] ;  /* 0x0004e80001527983 */ /* 0x000ee20000300a00 */
[----:B------:R-:W-:-:S03]  /*173c0*/  FMUL R2, R175, R217 ;  /* 0x000000d9af027220 */ /* 0x000fc60000400000 */
[----:B------:R-:W3:Y:S01]  /*173d0*/  LDL.LU.64 R84, [R1+0x4f0] ;  /* 0x0004f00001547983 */ /* 0x000ee20000300a00 */
[----:B------:R-:W-:-:S03]  /*173e0*/  FMNMX R3, R3, R4, !PT ;  /* 0x0000000403037209 */ /* 0x000fc60007800000 */
[----:B------:R-:W3:Y:S04]  /*173f0*/  LDL.LU.64 R86, [R1+0x4f8] ;  /* 0x0004f80001567983 */ /* 0x000ee80000300a00 */
[----:B------:R-:W3:Y:S04]  /*17400*/  LDL.LU.64 R88, [R1+0x500] ;  /* 0x0005000001587983 */ /* 0x000ee80000300a00 */
[----:B------:R-:W3:Y:S04]  /*17410*/  LDL.LU.64 R90, [R1+0x508] ;  /* 0x00050800015a7983 */ /* 0x000ee80000300a00 */
[----:B------:R-:W3:Y:S01]  /*17420*/  LDL.LU.64 R92, [R1+0x510] ;  /* 0x00051000015c7983 */ /* 0x000ee20000300a00 */
[----:B------:R-:W-:-:S03]  /*17430*/  FMNMX R2, R2, R3, !PT ;  /* 0x0000000302027209 */ /* 0x000fc60007800000 */
[----:B------:R-:W3:Y:S01]  /*17440*/  LDL.LU.64 R94, [R1+0x518] ;  /* 0x00051800015e7983 */ /* 0x000ee20000300a00 */
[----:B------:R-:W-:-:S03]  /*17450*/  FMUL R3, R178, R217 ;  /* 0x000000d9b2037220 */ /* 0x000fc60000400000 */
[----:B------:R-:W3:Y:S04]  /*17460*/  LDL.LU.64 R96, [R1+0x520] ;  /* 0x0005200001607983 */ /* 0x000ee80000300a00 */
[----:B------:R-:W3:Y:S04]  /*17470*/  LDL.LU.64 R98, [R1+0x528] ;  /* 0x0005280001627983 */ /* 0x000ee80000300a00 */
[----:B------:R-:W0:Y:S04]  /*17480*/  SHFL.BFLY PT, R4, R0, 0x2, 0x1f ;  /* 0x0c401f0000047f89 */ /* 0x000e2800000e0000 */
        /* <DEDUP_REMOVED lines=25> */
[----:B------:R-:W3:Y:S01]  /*17620*/  LDL.LU.64 R138, [R1+0x5c8] ;  /* 0x0005c800018a7983 */ /* 0x000ee20000300a00 */
[----:B0-----:R-:W-:-:S03]  /*17630*/  FMNMX R0, R0, R4, !PT ;  /* 0x0000000400007209 */ /* 0x001fc60007800000 */
[----:B------:R-:W3:Y:S01]  /*17640*/  LDL.LU.64 R140, [R1+0x5d0] ;  /* 0x0005d000018c7983 */ /* 0x000ee20000300a00 */
[----:B------:R-:W-:-:S03]  /*17650*/  FMNMX R2, R3, R2, !PT ;  /* 0x0000000203027209 */ /* 0x000fc60007800000 */
[----:B------:R-:W3:Y:S04]  /*17660*/  LDL.LU.64 R142, [R1+0x5d8] ;  /* 0x0005d800018e7983 */ /* 0x000ee80000300a00 */
[----:B------:R-:W3:Y:S04]  /*17670*/  LDL.LU.64 R144, [R1+0x5e0] ;  /* 0x0005e00001907983 */ /* 0x000ee80000300a00 */
[----:B------:R-:W3:Y:S04]  /*17680*/  LDL.LU.64 R146, [R1+0x5e8] ;  /* 0x0005e80001927983 */ /* 0x000ee80000300a00 */
[----:B------:R-:W3:Y:S04]  /*17690*/  LDL.LU.64 R148, [R1+0x5f0] ;  /* 0x0005f00001947983 */ /* 0x000ee80000300a00 */
[----:B------:R-:W3:Y:S04]  /*176a0*/  LDL.LU.64 R150, [R1+0x5f8] ;  /* 0x0005f80001967983 */ /* 0x000ee80000300a00 */
[----:B------:R-:W0:Y:S04]  /*176b0*/  SHFL.BFLY PT, R11, R0, 0x1, 0x1f ;  /* 0x0c201f00000b7f89 */ /* 0x000e2800000e0000 */
[----:B------:R-:W1:Y:S01]  /*176c0*/  SHFL.BFLY PT, R3, R2, 0x2, 0x1f ;  /* 0x0c401f0002037f89 */ /* 0x000e6200000e0000 */
[----:B0-----:R-:W-:-:S02]  /*176d0*/  FMNMX R11, R0, R11, !PT ;  /* 0x0000000b000b7209 */ /* 0x001fc40007800000 */
[----:B-1----:R-:W-:-:S05]  /*176e0*/  FMNMX R0, R2, R3, !PT ;  /* 0x0000000302007209 */ /* 0x002fca0007800000 */
[----:B------:R-:W0:Y:S01]  /*176f0*/  SHFL.BFLY PT, R10, R0, 0x1, 0x1f ;  /* 0x0c201f00000a7f89 */ /* 0x000e2200000e0000 */
[----:B------:R-:W-:-:S05]  /*17700*/  FMNMX R11, R11, R188, !PT ;  /* 0x000000bc0b0b7209 */ /* 0x000fca0007800000 */
[-CC-:B------:R-:W-:Y:S01]  /*17710*/  FFMA R168, R168, R217.reuse, -R11.reuse ;  /* 0x000000d9a8a87223 */ /* 0x180fe2000000080b */
[-CC-:B------:R-:W-:Y:S01]  /*17720*/  FFMA R169, R169, R217.reuse, -R11.reuse ;  /* 0x000000d9a9a97223 */ /* 0x180fe2000000080b */
[-CC-:B------:R-:W-:Y:S01]  /*17730*/  FFMA R172, R172, R217.reuse, -R11.reuse ;  /* 0x000000d9acac7223 */ /* 0x180fe2000000080b */
[----:B------:R-:W-:Y:S01]  /*17740*/  FFMA R173, R173, R217, -R11 ;  /* 0x000000d9adad7223 */ /* 0x000fe2000000080b */
[----:B------:R-:W-:Y:S01]  /*17750*/  FMUL R168, R168, 1.4426950216293334961 ;  /* 0x3fb8aa3ba8a87820 */ /* 0x000fe20000400000 */
[----:B------:R-:W-:Y:S01]  /*17760*/  FMUL R169, R169, 1.4426950216293334961 ;  /* 0x3fb8aa3ba9a97820 */ /* 0x000fe20000400000 */
[----:B0-----:R-:W-:-:S04]  /*17770*/  FMNMX R10, R0, R10, !PT ;  /* 0x0000000a000a7209 */ /* 0x001fc80007800000 */
[----:B------:R-:W-:-:S05]  /*17780*/  FMNMX R10, R10, R190, !PT ;  /* 0x000000be0a0a7209 */ /* 0x000fca0007800000 */
[-CC-:B------:R-:W-:Y:S01]  /*17790*/  FFMA R170, R170, R217.reuse, -R10.reuse ;  /* 0x000000d9aaaa7223 */ /* 0x180fe2000000080a */
[-CC-:B------:R-:W-:Y:S01]  /*177a0*/  FFMA R171, R171, R217.reuse, -R10.reuse ;  /* 0x000000d9abab7223 */ /* 0x180fe2000000080a */
[-CC-:B------:R-:W-:Y:S01]  /*177b0*/  FFMA R174, R174, R217.reuse, -R10.reuse ;  /* 0x000000d9aeae7223 */ /* 0x180fe2000000080a */
[----:B------:R0:W-:Y:S01]  /*177c0*/  STS.U16 [R7+0x45400], R208 ;  /* 0x045400d007007388 */ /* 0x0001e20000000400 */
[----:B------:R-:W-:Y:S01]  /*177d0*/  FMUL R170, R170, 1.4426950216293334961 ;  /* 0x3fb8aa3baaaa7820 */ /* 0x000fe20000400000 */
[----:B------:R-:W-:Y:S01]  /*177e0*/  FMUL R171, R171, 1.4426950216293334961 ;  /* 0x3fb8aa3babab7820 */ /* 0x000fe20000400000 */
[----:B------:R-:W-:Y:S01]  /*177f0*/  FFMA R175, R175, R217, -R10 ;  /* 0x000000d9afaf7223 */ /* 0x000fe2000000080a */
[----:B------:R1:W-:Y:S01]  /*17800*/  STS.U16 [R7+0x45600], R204 ;  /* 0x045600cc07007388 */ /* 0x0003e20000000400 */
[----:B------:R-:W-:Y:S01]  /*17810*/  FMUL R172, R172, 1.4426950216293334961 ;  /* 0x3fb8aa3bacac7820 */ /* 0x000fe20000400000 */
[----:B------:R-:W-:Y:S01]  /*17820*/  FMUL R173, R173, 1.4426950216293334961 ;  /* 0x3fb8aa3badad7820 */ /* 0x000fe20000400000 */
[----:B------:R-:W-:Y:S01]  /*17830*/  FMUL R174, R174, 1.4426950216293334961 ;  /* 0x3fb8aa3baeae7820 */ /* 0x000fe20000400000 */
[----:B------:R4:W-:Y:S01]  /*17840*/  STS.U16 [R7+0x45a00], R200 ;  /* 0x045a00c807007388 */ /* 0x0009e20000000400 */
[----:B0-----:R-:W0:Y:S01]  /*17850*/  MUFU.EX2 R208, R168 ;  /* 0x000000a800d07308 */ /* 0x001e220000000800 */
[----:B------:R-:W-:-:S02]  /*17860*/  FMUL R175, R175, 1.4426950216293334961 ;  /* 0x3fb8aa3bafaf7820 */ /* 0x000fc40000400000 */
[----:B------:R2:W-:Y:S01]  /*17870*/  STS.U16 [R7+0x45e00], R199 ;  /* 0x045e00c707007388 */ /* 0x0005e20000000400 */
[----:B------:R-:W-:-:S03]  /*17880*/  FADD R4, -R11, R188 ;  /* 0x000000bc0b047221 */ /* 0x000fc60000000100 */
[----:B------:R0:W-:Y:S01]  /*17890*/  STS.U16 [R7+0x45800], R203 ;  /* 0x045800cb07007388 */ /* 0x0001e20000000400 */
[----:B-1----:R-:W1:Y:S03]  /*178a0*/  MUFU.EX2 R204, R169 ;  /* 0x000000a900cc7308 */ /* 0x002e660000000800 */
[----:B------:R1:W-:Y:S05]  /*178b0*/  STS.U16 [R7+0x45c00], R201 ;  /* 0x045c00c907007388 */ /* 0x0003ea0000000400 */
[----:B----4-:R-:W4:Y:S01]  /*178c0*/  MUFU.EX2 R200, R170 ;  /* 0x000000aa00c87308 */ /* 0x010f220000000800 */
[----:B------:R4:W-:Y:S07]  /*178d0*/  STS.U16 [R7+0x46000], R197 ;  /* 0x046000c507007388 */ /* 0x0009ee0000000400 */
[----:B--2---:R-:W2:Y:S08]  /*178e0*/  MUFU.EX2 R199, R171 ;  /* 0x000000ab00c77308 */ /* 0x004eb00000000800 */
[----:B0-----:R-:W0:Y:S08]  /*178f0*/  MUFU.EX2 R203, R172 ;  /* 0x000000ac00cb7308 */ /* 0x001e300000000800 */
[----:B-1----:R-:W1:Y:S08]  /*17900*/  MUFU.EX2 R201, R173 ;  /* 0x000000ad00c97308 */ /* 0x002e700000000800 */
[----:B----4-:R-:W4:Y:S08]  /*17910*/  MUFU.EX2 R197, R174 ;  /* 0x000000ae00c57308 */ /* 0x010f300000000800 */
[----:B------:R-:W4:Y:S01]  /*17920*/  MUFU.EX2 R188, R175 ;  /* 0x000000af00bc7308 */ /* 0x000f220000000800 */
[----:B------:R-:W-:Y:S04]  /*17930*/  STL [R1+0x1230], R5 ;  /* 0x0012300501007387 */ /* 0x000fe80000100800 */
[----:B------:R-:W-:Y:S04]  /*17940*/  STL [R1+0x1234], R7 ;  /* 0x0012340701007387 */ /* 0x000fe80000100800 */
[----:B------:R-:W-:Y:S04]  /*17950*/  STL [R1+0x123c], R208 ;  /* 0x00123cd001007387 */ /* 0x000fe80000100800 */
[----:B------:R-:W-:Y:S04]  /*17960*/  STL [R1+0x1238], R204 ;  /* 0x001238cc01007387 */ /* 0x000fe80000100800 */
[----:B------:R-:W-:Y:S04]  /*17970*/  STL [R1+0x1244], R200 ;  /* 0x001244c801007387 */ /* 0x000fe80000100800 */
[----:B--2---:R-:W-:Y:S04]  /*17980*/  STL [R1+0x1240], R199 ;  /* 0x001240c701007387 */ /* 0x004fe80000100800 */
[----:B0-----:R-:W-:Y:S04]  /*17990*/  STL [R1+0x124c], R203 ;  /* 0x00124ccb01007387 */ /* 0x001fe80000100800 */
[----:B-1----:R-:W-:Y:S04]  /*179a0*/  STL [R1+0x1248], R201 ;  /* 0x001248c901007387 */ /* 0x002fe80000100800 */
[----:B----4-:R-:W-:Y:S04]  /*179b0*/  STL [R1+0x1254], R197 ;  /* 0x001254c501007387 */ /* 0x010fe80000100800 */
[----:B------:R-:W-:Y:S04]  /*179c0*/  STL [R1+0x1250], R188 ;  /* 0x001250bc01007387 */ /* 0x000fe80000100800 */
[----:B------:R-:W2:Y:S04]  /*179d0*/  LDL.LU R252, [R1+0x200] ;  /* 0x0002000001fc7983 */ /* 0x000ea80000300800 */
[----:B------:R-:W4:Y:S04]  /*179e0*/  LDL.LU R251, [R1+0x204] ;  /* 0x0002040001fb7983 */ /* 0x000f280000300800 */
[----:B------:R0:W-:Y:S04]  /*179f0*/  STS.U16 [R7+0x40000], R249 ;  /* 0x040000f907007388 */ /* 0x0001e80000000400 */
[----:B------:R-:W4:Y:S04]  /*17a00*/  LDL.LU R250, [R1+0x210] ;  /* 0x0002100001fa7983 */ /* 0x000f280000300800 */
[----:B------:R1:W-:Y:S04]  /*17a10*/  STS.U16 [R7+0x40200], R248 ;  /* 0x040200f807007388 */ /* 0x0003e80000000400 */
[----:B0-----:R-:W4:Y:S04]  /*17a20*/  LDL.LU R249, [R1+0x214] ;  /* 0x0002140001f97983 */ /* 0x001f280000300800 */
[----:B------:R0:W-:Y:S04]  /*17a30*/  STS.U16 [R7+0x40400], R247 ;  /* 0x040400f707007388 */ /* 0x0001e80000000400 */
[----:B-1----:R-:W4:Y:S04]  /*17a40*/  LDL.LU R248, [R1+0x220] ;  /* 0x0002200001f87983 */ /* 0x002f280000300800 */
        /* <DEDUP_REMOVED lines=38> */
[----:B------:R-:W4:Y:S04]  /*17cb0*/  LDL.LU R228, [R1+0x2c0] ;  /* 0x0002c00001e47983 */ /* 0x000f280000300800 */
        /* <DEDUP_REMOVED lines=27> */
[----:B0-----:R-:W4:Y:S01]  /*17e70*/  LDL.LU R213, [R1+0x330] ;  /* 0x0003300001d57983 */ /* 0x001f220000300800 */
[----:B------:R-:W-:-:S03]  /*17e80*/  F2FP.F16.F32.PACK_AB R172, R204, R208 ;  /* 0x000000d0ccac723e */ /* 0x000fc600000000ff */
        /* <DEDUP_REMOVED lines=8> */
[----:B------:R-:W4:Y:S01]  /*17f10*/  LDL.LU R208, [R1+0x354] ;  /* 0x0003540001d07983 */ /* 0x000f220000300800 */
[----:B------:R-:W-:-:S03]  /*17f20*/  F2FP.F16.F32.PACK_AB R174, R201, R203 ;  /* 0x000000cbc9ae723e */ /* 0x000fc600000000ff */
[----:B-1----:R-:W4:Y:S04]  /*17f30*/  LDL.LU R207, [R1+0x360] ;  /* 0x0003600001cf7983 */ /* 0x002f280000300800 */
[----:B------:R0:W-:Y:S04]  /*17f40*/  STS.U16 [R7+0x46400], R205 ;  /* 0x046400cd07007388 */ /* 0x0001e80000000400 */
[----:B------:R-:W4:Y:S01]  /*17f50*/  LDL.LU R206, [R1+0x364] ;  /* 0x0003640001ce7983 */ /* 0x000f220000300800 */
[----:B------:R-:W-:-:S03]  /*17f60*/  F2FP.F16.F32.PACK_AB R173, R199, R200 ;  /* 0x000000c8c7ad723e */ /* 0x000fc600000000ff */
[----:B------:R1:W-:Y:S04]  /*17f70*/  STS.U16 [R7+0x46600], R202 ;  /* 0x046600ca07007388 */ /* 0x0003e80000000400 */
[----:B0-----:R-:W4:Y:S04]  /*17f80*/  LDL.LU R205, [R1+0x370] ;  /* 0x0003700001cd7983 */ /* 0x001f280000300800 */
[----:B------:R-:W4:Y:S04]  /*17f90*/  LDL.LU R204, [R1+0x374] ;  /* 0x0003740001cc7983 */ /* 0x000f280000300800 */
[----:B------:R-:W4:Y:S04]  /*17fa0*/  LDL.LU R203, [R1+0x380] ;  /* 0x0003800001cb7983 */ /* 0x000f280000300800 */
[----:B-1----:R-:W4:Y:S01]  /*17fb0*/  LDL.LU R202, [R1+0x384] ;  /* 0x0003840001ca7983 */ /* 0x002f220000300800 */
[----:B------:R-:W-:-:S03]  /*17fc0*/  F2FP.F16.F32.PACK_AB R175, R188, R197 ;  /* 0x000000c5bcaf723e */ /* 0x000fc600000000ff */
[----:B------:R-:W4:Y:S04]  /*17fd0*/  LDL.LU R201, [R1+0x390] ;  /* 0x0003900001c97983 */ /* 0x000f280000300800 */
[----:B------:R-:W4:Y:S04]  /*17fe0*/  LDL.LU R200, [R1+0x394] ;  /* 0x0003940001c87983 */ /* 0x000f280000300800 */
[----:B------:R0:W-:Y:S04]  /*17ff0*/  STS.U16 [R7+0x46800], R198 ;  /* 0x046800c607007388 */ /* 0x0001e80000000400 */
[----:B------:R-:W4:Y:S04]  /*18000*/  LDL.LU R199, [R1+0x3a0] ;  /* 0x0003a00001c77983 */ /* 0x000f280000300800 */
[----:B------:R1:W-:Y:S04]  /*18010*/  STS.U16 [R7+0x46a00], R196 ;  /* 0x046a00c407007388 */ /* 0x0003e80000000400 */
[----:B0-----:R-:W4:Y:S04]  /*18020*/  LDL.LU R198, [R1+0x3a4] ;  /* 0x0003a40001c67983 */ /* 0x001f280000300800 */
[----:B------:R-:W4:Y:S04]  /*18030*/  LDL.LU R197, [R1+0x3b0] ;  /* 0x0003b00001c57983 */ /* 0x000f280000300800 */
[----:B-1----:R-:W4:Y:S04]  /*18040*/  LDL.LU R196, [R1+0x3b4] ;  /* 0x0003b40001c47983 */ /* 0x002f280000300800 */
[----:B------:R0:W-:Y:S04]  /*18050*/  STS.U16 [R7+0x46c00], R194 ;  /* 0x046c00c207007388 */ /* 0x0001e80000000400 */
[----:B------:R-:W4:Y:S04]  /*18060*/  LDL.LU R195, [R1+0x3c0] ;  /* 0x0003c00001c37983 */ /* 0x000f280000300800 */
[----:B------:R1:W-:Y:S04]  /*18070*/  STS.U16 [R7+0x46e00], R193 ;  /* 0x046e00c107007388 */ /* 0x0003e80000000400 */
[----:B0-----:R-:W4:Y:S01]  /*18080*/  LDL.LU R194, [R1+0x3c4] ;  /* 0x0003c40001c27983 */ /* 0x001f220000300800 */
[----:B------:R-:W-:-:S03]  /*18090*/  FADD R3, -R10, R190 ;  /* 0x000000be0a037221 */ /* 0x000fc60000000100 */
[----:B------:R0:W-:Y:S04]  /*180a0*/  STS.U16 [R7+0x47000], R192 ;  /* 0x047000c007007388 */ /* 0x0001e80000000400 */
[----:B-1----:R-:W4:Y:S04]  /*180b0*/  LDL.LU R193, [R1+0x3d0] ;  /* 0x0003d00001c17983 */ /* 0x002f280000300800 */
[----:B------:R1:W-:Y:S04]  /*180c0*/  STS.U16 [R7+0x47200], R191 ;  /* 0x047200bf07007388 */ /* 0x0003e80000000400 */
[----:B0-----:R-:W4:Y:S04]  /*180d0*/  LDL.LU R192, [R1+0x3d4] ;  /* 0x0003d40001c07983 */ /* 0x001f280000300800 */
[----:B-1----:R-:W4:Y:S04]  /*180e0*/  LDL.LU R191, [R1+0x3e0] ;  /* 0x0003e00001bf7983 */ /* 0x002f280000300800 */
[----:B------:R-:W4:Y:S04]  /*180f0*/  LDL.LU R190, [R1+0x3e4] ;  /* 0x0003e40001be7983 */ /* 0x000f280000300800 */
[----:B------:R-:W4:Y:S04]  /*18100*/  LDL.LU R189, [R1+0x3f0] ;  /* 0x0003f00001bd7983 */ /* 0x000f280000300800 */
[----:B------:R-:W4:Y:S04]  /*18110*/  LDL.LU R188, [R1+0x3f4] ;  /* 0x0003f40001bc7983 */ /* 0x000f280000300800 */
[----:B------:R-:W4:Y:S04]  /*18120*/  LDL.LU R171, [R1+0x208] ;  /* 0x0002080001ab7983 */ /* 0x000f280000300800 */
[----:B------:R-:W4:Y:S04]  /*18130*/  LDL.LU R170, [R1+0x20c] ;  /* 0x00020c0001aa7983 */ /* 0x000f280000300800 */
[----:B------:R-:W4:Y:S04]  /*18140*/  LDL.LU R169, [R1+0x218] ;  /* 0x0002180001a97983 */ /* 0x000f280000300800 */
[----:B------:R-:W4:Y:S04]  /*18150*/  LDL.LU R168, [R1+0x21c] ;  /* 0x00021c0001a87983 */ /* 0x000f280000300800 */
[----:B------:R-:W-:Y:S04]  /*18160*/  STS.U16 [R7+0x47400], R187 ;  /* 0x047400bb07007388 */ /* 0x000fe80000000400 */
[----:B------:R-:W-:Y:S04]  /*18170*/  STS.U16 [R7+0x47600], R186 ;  /* 0x047600ba07007388 */ /* 0x000fe80000000400 */
[----:B------:R-:W-:Y:S04]  /*18180*/  STS.U16 [R7+0x47800], R185 ;  /* 0x047800b907007388 */ /* 0x000fe80000000400 */
[----:B------:R-:W-:Y:S04]  /*18190*/  STS.U16 [R7+0x47a00], R184 ;  /* 0x047a00b807007388 */ /* 0x000fe80000000400 */
[----:B---3--:R0:W-:Y:S04]  /*181a0*/  STS.U16 [R7+0x47c00], R9 ;  /* 0x047c000907007388 */ /* 0x0081e80000000400 */
[----:B------:R1:W-:Y:S01]  /*181b0*/  STS.U16 [R7+0x47e00], R8 ;  /* 0x047e000807007388 */ /* 0x0003e20000000400 */
[----:B------:R3:W-:Y:S06]  /*181c0*/  MEMBAR.ALL.CTA ;  /* 0x0000000000007992 */ /* 0x0007ec0000008000 */
[----:B---3--:R-:W3:Y:S01]  /*181d0*/  FENCE.VIEW.ASYNC.S ;  /* 0x00000000000073c6 */ /* 0x008ee20000000000 */
[----:B------:R-:W-:Y:S01]  /*181e0*/  FMUL R4, R4, 1.4426950216293334961 ;  /* 0x3fb8aa3b04047820 */ /* 0x000fe20000400000 */
[----:B------:R-:W-:-:S02]  /*181f0*/  FMUL R3, R3, 1.4426950216293334961 ;  /* 0x3fb8aa3b03037820 */ /* 0x000fc40000400000 */
[----:B------:R-:W4:Y:S03]  /*18200*/  LDL.LU R167, [R1+0x228] ;  /* 0x0002280001a77983 */ /* 0x000f260000300800 */
[----:B------:R-:W2:Y:S01]  /*18210*/  MUFU.EX2 R4, R4 ;  /* 0x0000000400047308 */ /* 0x000ea20000000800 */
[----:B------:R-:W4:Y:S04]  /*18220*/  LDL.LU R166, [R1+0x22c] ;  /* 0x00022c0001a67983 */ /* 0x000f280000300800 */
[----:B------:R-:W4:Y:S03]  /*18230*/  LDL.LU R165, [R1+0x238] ;  /* 0x0002380001a57983 */ /* 0x000f260000300800 */
[----:B------:R-:W0:Y:S01]  /*18240*/  MUFU.EX2 R3, R3 ;  /* 0x0000000300037308 */ /* 0x000e220000000800 */
[----:B------:R-:W4:Y:S04]  /*18250*/  LDL.LU R164, [R1+0x23c] ;  /* 0x00023c0001a47983 */ /* 0x000f280000300800 */
[----:B------:R-:W4:Y:S04]  /*18260*/  LDL.LU R163, [R1+0x248] ;  /* 0x0002480001a37983 */ /* 0x000f280000300800 */
[----:B------:R-:W4:Y:S01]  /*18270*/  LDL.LU R162, [R1+0x24c] ;  /* 0x00024c0001a27983 */ /* 0x000f220000300800 */
[-C--:B--2---:R-:W-:Y:S01]  /*18280*/  FMUL R24, R24, R4.reuse ;  /* 0x0000000418187220 */ /* 0x084fe20000400000 */
[-C--:B------:R-:W-:Y:S01]  /*18290*/  FMUL R25, R25, R4.reuse ;  /* 0x0000000419197220 */ /* 0x080fe20000400000 */
        /* <DEDUP_REMOVED lines=61> */
[----:B------:R-:W-:Y:S01]  /*18670*/  FMUL R149, R149, R4 ;  /* 0x0000000495957220 */ /* 0x000fe20000400000 */
[-C--:B0-----:R-:W-:Y:S01]  /*18680*/  FMUL R26, R26, R3.reuse ;  /* 0x000000031a1a7220 */ /* 0x081fe20000400000 */
        /* <DEDUP_REMOVED lines=63> */
[----:B---3--:R-:W-:Y:S06]  /*18a80*/  BAR.SYNC.DEFER_BLOCKING 0x0 ;  /* 0x0000000000007b1d */ /* 0x008fec0000010000 */
[----:B------:R-:W2:Y:S04]  /*18a90*/  LDL.LU R161, [R1+0x258] ;  /* 0x0002580001a17983 */ /* 0x000ea80000300800 */
[----:B------:R-:W3:Y:S04]  /*18aa0*/  LDL.LU R160, [R1+0x25c] ;  /* 0x00025c0001a07983 */ /* 0x000ee80000300800 */
[----:B------:R-:W3:Y:S04]  /*18ab0*/  LDL.LU R159, [R1+0x268] ;  /* 0x00026800019f7983 */ /* 0x000ee80000300800 */
[----:B------:R-:W3:Y:S04]  /*18ac0*/  LDL.LU R158, [R1+0x26c] ;  /* 0x00026c00019e7983 */ /* 0x000ee80000300800 */
[----:B------:R-:W3:Y:S01]  /*18ad0*/  LDL.LU R157, [R1+0x278] ;  /* 0x00027800019d7983 */ /* 0x000ee20000300800 */
[----:B------:R-:W-:-:S03]  /*18ae0*/  WARPGROUP.ARRIVE ;  /* 0x00000000000079c5 */ /* 0x000fc60000000000 */
[----:B------:R-:W3:Y:S03]  /*18af0*/  LDL.LU R156, [R1+0x27c] ;  /* 0x00027c00019c7983 */ /* 0x000ee60000300800 */
[----:B------:R-:W-:Y:S01]  /*18b00*/  HGMMA.64x256x16.F32 R24, R172, gdesc[UR56], R24, gsb0 ;  /* 0x03e00038ac187df0 */ /* 0x000fe20008000818 */
[----:B------:R-:W3:Y:S04]  /*18b10*/  LDL.LU R155, [R1+0x288] ;  /* 0x00028800019b7983 */ /* 0x000ee80000300800 */
[----:B------:R-:W3:Y:S04]  /*18b20*/  LDL.LU R154, [R1+0x28c] ;  /* 0x00028c00019a7983 */ /* 0x000ee80000300800 */
[----:B------:R-:W3:Y:S04]  /*18b30*/  LDL.LU R153, [R1+0x298] ;  /* 0x0002980001997983 */ /* 0x000ee80000300800 */
[----:B------:R-:W3:Y:S04]  /*18b40*/  LDL.LU R152, [R1+0x29c] ;  /* 0x00029c0001987983 */ /* 0x000ee80000300800 */
[----:B------:R-:W3:Y:S04]  /*18b50*/  LDL.LU R23, [R1+0x2a8] ;  /* 0x0002a80001177983 */ /* 0x000ee80000300800 */
[----:B------:R-:W3:Y:S04]  /*18b60*/  LDL.LU R22, [R1+0x2ac] ;  /* 0x0002ac0001167983 */ /* 0x000ee80000300800 */
[----:B------:R-:W3:Y:S04]  /*18b70*/  LDL.LU R21, [R1+0x2b8] ;  /* 0x0002b80001157983 */ /* 0x000ee80000300800 */
[----:B------:R-:W3:Y:S04]  /*18b80*/  LDL.LU R20, [R1+0x2bc] ;  /* 0x0002bc0001147983 */ /* 0x000ee80000300800 */
[----:B------:R-:W3:Y:S01]  /*18b90*/  LDL.LU R19, [R1+0x2c8] ;  /* 0x0002c80001137983 */ /* 0x000ee20000300800 */
[----:B------:R-:W-:-:S03]  /*18ba0*/  UMOV UR7, UR59 ;  /* 0x0000003b00077c82 */ /* 0x000fc60008000000 */
[----:B------:R-:W3:Y:S01]  /*18bb0*/  LDL.LU R18, [R1+0x2cc] ;  /* 0x0002cc0001127983 */ /* 0x000ee20000300800 */
[----:B------:R-:W-:-:S03]  /*18bc0*/  UMOV UR6, UR58 ;  /* 0x0000003a00067c82 */ /* 0x000fc60008000000 */
[----:B------:R-:W3:Y:S01]  /*18bd0*/  LDL.LU R17, [R1+0x2d8] ;  /* 0x0002d80001117983 */ /* 0x000ee20000300800 */
[----:B------:R-:W-:-:S03]  /*18be0*/  R2UR UR59, R13 ;  /* 0x000000000d3b72ca */ /* 0x000fc600000e0000 */
[----:B------:R-:W3:Y:S01]  /*18bf0*/  LDL.LU R16, [R1+0x2dc] ;  /* 0x0002dc0001107983 */ /* 0x000ee20000300800 */
[----:B------:R-:W-:-:S03]  /*18c00*/  R2UR UR58, R12 ;  /* 0x000000000c3a72ca */ /* 0x000fc600000e0000 */
[----:B------:R-:W3:Y:S04]  /*18c10*/  LDL.LU R15, [R1+0x2e8] ;  /* 0x0002e800010f7983 */ /* 0x000ee80000300800 */
[----:B------:R-:W3:Y:S04]  /*18c20*/  LDL.LU R14, [R1+0x2ec] ;  /* 0x0002ec00010e7983 */ /* 0x000ee80000300800 */
[----:B------:R-:W3:Y:S04]  /*18c30*/  LDL.LU R13, [R1+0x2f8] ;  /* 0x0002f800010d7983 */ /* 0x000ee80000300800 */
[----:B------:R-:W3:Y:S04]  /*18c40*/  LDL.LU R12, [R1+0x2fc] ;  /* 0x0002fc00010c7983 */ /* 0x000ee80000300800 */
[----:B------:R-:W3:Y:S04]  /*18c50*/  LDL.LU R9, [R1+0x308] ;  /* 0x0003080001097983 */ /* 0x000ee80000300800 */
[----:B-1----:R-:W3:Y:S04]  /*18c60*/  LDL.LU R8, [R1+0x30c] ;  /* 0x00030c0001087983 */ /* 0x002ee80000300800 */
[----:B------:R-:W3:Y:S04]  /*18c70*/  LDL.LU R5, [R1+0x318] ;  /* 0x0003180001057983 */ /* 0x000ee80000300800 */
[----:B------:R-:W3:Y:S04]  /*18c80*/  LDL.LU R2, [R1+0x31c] ;  /* 0x00031c0001027983 */ /* 0x000ee80000300800 */
[----:B------:R-:W3:Y:S01]  /*18c90*/  LDL.LU R0, [R1+0x328] ;  /* 0x0003280001007983 */ /* 0x000ee20000300800 */
[-C--:B------:R-:W-:Y:S01]  /*18ca0*/  FMUL R252, R252, R4.reuse ;  /* 0x00000004fcfc7220 */ /* 0x080fe20000400000 */
[-C--:B----4-:R-:W-:Y:S01]  /*18cb0*/  FMUL R251, R251, R4.reuse ;  /* 0x00000004fbfb7220 */ /* 0x090fe20000400000 */
[-C--:B------:R-:W-:Y:S01]  /*18cc0*/  FMUL R250, R250, R4.reuse ;  /* 0x00000004fafa7220 */ /* 0x080fe20000400000 */
[----:B------:R-:W4:Y:S01]  /*18cd0*/  LDL.64 R6, [R1+0x9f8] ;  /* 0x0009f80001067983 */ /* 0x000f220000100a00 */
[-C--:B------:R-:W-:Y:S01]  /*18ce0*/  FMUL R249, R249, R4.reuse ;  /* 0x00000004f9f97220 */ /* 0x080fe20000400000 */
[----:B------:R-:W-:-:S02]  /*18cf0*/  FMUL R248, R248, R4 ;  /* 0x00000004f8f87220 */ /* 0x000fc40000400000 */
[----:B------:R-:W-:Y:S01]  /*18d00*/  STL [R1+0x1258], R11 ;  /* 0x0012580b01007387 */ /* 0x000fe20000100800 */
[-C--:B------:R-:W-:Y:S01]  /*18d10*/  FMUL R247, R247, R4.reuse ;  /* 0x00000004f7f77220 */ /* 0x080fe20000400000 */
[-C--:B------:R-:W-:Y:S02]  /*18d20*/  FMUL R246, R246, R4.reuse ;  /* 0x00000004f6f67220 */ /* 0x080fe40000400000 */
[----:B------:R-:W-:Y:S01]  /*18d30*/  STL [R1+0x125c], R10 ;  /* 0x00125c0a01007387 */ /* 0x000fe20000100800 */
[----:B------:R-:W-:-:S03]  /*18d40*/  FMUL R245, R245, R4 ;  /* 0x00000004f5f57220 */ /* 0x000fc60000400000 */
        /* <DEDUP_REMOVED lines=79> */
[-CC-:B------:R-:W-:Y:S01]  /*19240*/  FFMA R180, R180, R217.reuse, -R11.reuse ;  /* 0x000000d9b4b47223 */ /* 0x180fe2000000080b */
[-CC-:B------:R-:W-:Y:S02]  /*19250*/  FFMA R181, R181, R217.reuse, -R11.reuse ;  /* 0x000000d9b5b57223 */ /* 0x180fe4000000080b */
[----:B------:R-:W-:Y:S01]  /*19260*/  STL [R1+0x340], R211 ;  /* 0x000340d301007387 */ /* 0x000fe20000100800 */
[-CC-:B------:R-:W-:Y:S01]  /*19270*/  FFMA R182, R182, R217.reuse, -R10.reuse ;  /* 0x000000d9b6b67223 */ /* 0x180fe2000000080a */
[-C--:B------:R-:W-:Y:S01]  /*19280*/  FFMA R183, R183, R217.reuse, -R10 ;  /* 0x000000d9b7b77223 */ /* 0x080fe2000000080a */
[-C--:B------:R-:W-:Y:S01]  /*19290*/  FMUL R204, R204, R4.reuse ;  /* 0x00000004cccc7220 */ /* 0x080fe20000400000 */
[----:B------:R-:W-:Y:S01]  /*192a0*/  STL [R1+0x344], R210 ;  /* 0x000344d201007387 */ /* 0x000fe20000100800 */
[----:B------:R-:W-:Y:S01]  /*192b0*/  FMUL R203, R203, R4 ;  /* 0x00000004cbcb7220 */ /* 0x000fe20000400000 */
[----:B------:R-:W-:-:S02]  /*192c0*/  FFMA R176, R176, R217, -R11 ;  /* 0x000000d9b0b07223 */ /* 0x000fc4000000080b */
[----:B------:R-:W-:Y:S01]  /*192d0*/  STL [R1+0x350], R209 ;  /* 0x000350d101007387 */ /* 0x000fe20000100800 */
[-C--:B------:R-:W-:Y:S01]  /*192e0*/  FFMA R177, R177, R217.reuse, -R11 ;  /* 0x000000d9b1b17223 */ /* 0x080fe2000000080b */
[-CC-:B------:R-:W-:Y:S01]  /*192f0*/  FFMA R178, R178, R217.reuse, -R10.reuse ;  /* 0x000000d9b2b27223 */ /* 0x180fe2000000080a */
[----:B------:R-:W-:Y:S01]  /*19300*/  FFMA R179, R179, R217, -R10 ;  /* 0x000000d9b3b37223 */ /* 0x000fe2000000080a */
[----:B------:R-:W-:Y:S01]  /*19310*/  STL [R1+0x354], R208 ;  /* 0x000354d001007387 */ /* 0x000fe20000100800 */
[-C--:B------:R-:W-:Y:S01]  /*19320*/  FMUL R202, R202, R4.reuse ;  /* 0x00000004caca7220 */ /* 0x080fe20000400000 */
[-C--:B------:R-:W-:Y:S02]  /*19330*/  FMUL R201, R201, R4.reuse ;  /* 0x00000004c9c97220 */ /* 0x080fe40000400000 */
[----:B------:R-:W-:Y:S01]  /*19340*/  STL [R1+0x360], R207 ;  /* 0x000360cf01007387 */ /* 0x000fe20000100800 */
[----:B------:R-:W-:Y:S01]  /*19350*/  FMUL R180, R180, 1.4426950216293334961 ;  /* 0x3fb8aa3bb4b47820 */ /* 0x000fe20000400000 */
[----:B------:R-:W-:Y:S01]  /*19360*/  FMUL R181, R181, 1.4426950216293334961 ;  /* 0x3fb8aa3bb5b57820 */ /* 0x000fe20000400000 */
[----:B------:R-:W-:Y:S01]  /*19370*/  FMUL R182, R182, 1.4426950216293334961 ;  /* 0x3fb8aa3bb6b67820 */ /* 0x000fe20000400000 */
[----:B------:R-:W-:Y:S01]  /*19380*/  STL [R1+0x364], R206 ;  /* 0x000364ce01007387 */ /* 0x000fe20000100800 */
[----:B------:R-:W-:Y:S01]  /*19390*/  FMUL R183, R183, 1.4426950216293334961 ;  /* 0x3fb8aa3bb7b77820 */ /* 0x000fe20000400000 */
[-C--:B------:R-:W-:Y:S01]  /*193a0*/  FMUL R200, R200, R4.reuse ;  /* 0x00000004c8c87220 */ /* 0x080fe20000400000 */
[-C--:B------:R-:W-:Y:S01]  /*193b0*/  FMUL R199, R199, R4.reuse ;  /* 0x00000004c7c77220 */ /* 0x080fe20000400000 */
        /* <DEDUP_REMOVED lines=9> */
[-C--:B------:R-:W-:Y:S01]  /*19450*/  FMUL R196, R196, R4.reuse ;  /* 0x00000004c4c47220 */ /* 0x080fe20000400000 */
[----:B------:R-:W-:Y:S02]  /*19460*/  MUFU.EX2 R186, R180 ;  /* 0x000000b400ba7308 */ /* 0x000fe40000000800 */
[----:B------:R-:W-:Y:S01]  /*19470*/  STL [R1+0x384], R202 ;  /* 0x000384ca01007387 */ /* 0x000fe20000100800 */
[-C--:B------:R-:W-:Y:S01]  /*19480*/  FMUL R195, R195, R4.reuse ;  /* 0x00000004c3c37220 */ /* 0x080fe20000400000 */
[----:B------:R-:W-:-:S02]  /*19490*/  FMUL R194, R194, R4 ;  /* 0x00000004c2c27220 */ /* 0x000fc40000400000 */
[----:B------:R-:W-:Y:S02]  /*194a0*/  STL [R1+0x390], R201 ;  /* 0x000390c901007387 */ /* 0x000fe40000100800 */
[----:B------:R-:W-:Y:S02]  /*194b0*/  MUFU.EX2 R187, R181 ;  /* 0x000000b500bb7308 */ /* 0x000fe40000000800 */
[----:B------:R-:W-:Y:S01]  /*194c0*/  STL [R1+0x394], R200 ;  /* 0x000394c801007387 */ /* 0x000fe20000100800 */
[-C--:B------:R-:W-:Y:S01]  /*194d0*/  FMUL R193, R193, R4.reuse ;  /* 0x00000004c1c17220 */ /* 0x080fe20000400000 */
[-C--:B------:R-:W-:Y:S02]  /*194e0*/  FMUL R192, R192, R4.reuse ;  /* 0x00000004c0c07220 */ /* 0x080fe40000400000 */
[----:B------:R-:W-:Y:S02]  /*194f0*/  STL [R1+0x3a0], R199 ;  /* 0x0003a0c701007387 */ /* 0x000fe40000100800 */
[----:B------:R-:W-:Y:S02]  /*19500*/  MUFU.EX2 R184, R176 ;  /* 0x000000b000b87308 */ /* 0x000fe40000000800 */
[----:B------:R-:W-:Y:S01]  /*19510*/  STL [R1+0x3a4], R198 ;  /* 0x0003a4c601007387 */ /* 0x000fe20000100800 */
[----:B------:R-:W-:-:S03]  /*19520*/  FMUL R191, R191, R4 ;  /* 0x00000004bfbf7220 */ /* 0x000fc60000400000 */
[----:B------:R-:W-:Y:S02]  /*19530*/  STL [R1+0x3b0], R197 ;  /* 0x0003b0c501007387 */ /* 0x000fe40000100800 */
[----:B------:R-:W-:Y:S02]  /*19540*/  MUFU.EX2 R185, R177 ;  /* 0x000000b100b97308 */ /* 0x000fe40000000800 */
[----:B------:R-:W-:Y:S01]  /*19550*/  STL [R1+0x3b4], R196 ;  /* 0x0003b4c401007387 */ /* 0x000fe20000100800 */
[----:B------:R-:W-:-:S05]  /*19560*/  FMUL R190, R190, R4 ;  /* 0x00000004bebe7220 */ /* 0x000fca0000400000 */
[----:B------:R-:W-:Y:S01]  /*19570*/  MUFU.EX2 R180, R178 ;  /* 0x000000b200b47308 */ /* 0x000fe20000000800 */
[----:B------:R-:W-:Y:S01]  /*19580*/  STL [R1+0x3c0], R195 ;  /* 0x0003c0c301007387 */ /* 0x000fe20000100800 */
[----:B------:R-:W-:-:S06]  /*19590*/  FMUL R189, R189, R4 ;  /* 0x00000004bdbd7220 */ /* 0x000fcc0000400000 */
[----:B------:R-:W-:Y:S01]  /*195a0*/  MUFU.EX2 R181, R179 ;  /* 0x000000b300b57308 */ /* 0x000fe20000000800 */
[----:B------:R-:W-:Y:S07]  /*195b0*/  STL [R1+0x3c4], R194 ;  /* 0x0003c4c201007387 */ /* 0x000fee0000100800 */
[----:B------:R-:W-:Y:S01]  /*195c0*/  MUFU.EX2 R182, R182 ;  /* 0x000000b600b67308 */ /* 0x000fe20000000800 */
[----:B------:R-:W-:Y:S07]  /*195d0*/  STL [R1+0x3d0], R193 ;  /* 0x0003d0c101007387 */ /* 0x000fee0000100800 */
[----:B------:R-:W0:Y:S01]  /*195e0*/  MUFU.EX2 R183, R183 ;  /* 0x000000b700b77308 */ /* 0x000e220000000800 */
[----:B------:R-:W-:Y:S01]  /*195f0*/  STL [R1+0x3d4], R192 ;  /* 0x0003d4c001007387 */ /* 0x000fe20000100800 */
[----:B------:R-:W-:Y:S01]  /*19600*/  FMUL R188, R188, R4 ;  /* 0x00000004bcbc7220 */ /* 0x000fe20000400000 */
[-C--:B------:R-:W-:Y:S01]  /*19610*/  FMUL R171, R171, R3.reuse ;  /* 0x00000003abab7220 */ /* 0x080fe20000400000 */
[-C--:B------:R-:W-:Y:S01]  /*19620*/  FMUL R170, R170, R3.reuse ;  /* 0x00000003aaaa7220 */ /* 0x080fe20000400000 */
[----:B------:R-:W-:Y:S01]  /*19630*/  STL [R1+0x3e0], R191 ;  /* 0x0003e0bf01007387 */ /* 0x000fe20000100800 */
[-C--:B------:R-:W-:Y:S01]  /*19640*/  FMUL R169, R169, R3.reuse ;  /* 0x00000003a9a97220 */ /* 0x080fe20000400000 */
[----:B------:R-:W-:-:S02]  /*19650*/  FMUL R168, R168, R3 ;  /* 0x00000003a8a87220 */ /* 0x000fc40000400000 */
[----:B------:R-:W-:Y:S04]  /*19660*/  STL [R1+0x1260], R4 ;  /* 0x0012600401007387 */ /* 0x000fe80000100800 */
[----:B------:R-:W-:Y:S04]  /*19670*/  STL [R1+0x3e4], R190 ;  /* 0x0003e4be01007387 */ /* 0x000fe80000100800 */
[----:B------:R-:W-:Y:S04]  /*19680*/  STL [R1+0x3f0], R189 ;  /* 0x0003f0bd01007387 */ /* 0x000fe80000100800 */
[----:B------:R-:W-:Y:S04]  /*19690*/  STL [R1+0x3f4], R188 ;  /* 0x0003f4bc01007387 */ /* 0x000fe80000100800 */
[----:B------:R0:W-:Y:S04]  /*196a0*/  STL [R1+0x208], R171 ;  /* 0x000208ab01007387 */ /* 0x0001e80000100800 */
[----:B------:R1:W-:Y:S04]  /*196b0*/  STL [R1+0x20c], R170 ;  /* 0x00020caa01007387 */ /* 0x0003e80000100800 */
[----:B------:R2:W-:Y:S01]  /*196c0*/  STL [R1+0x218], R169 ;  /* 0x000218a901007387 */ /* 0x0005e20000100800 */
[----:B0-----:R-:W-:-:S03]  /*196d0*/  F2FP.F16.F32.PACK_AB R171, R183, R182 ;  /* 0x000000b6b7ab723e */ /* 0x001fc600000000ff */
[----:B------:R0:W-:Y:S01]  /*196e0*/  STL [R1+0x21c], R168 ;  /* 0x00021ca801007387 */ /* 0x0001e20000100800 */
[----:B-1----:R-:W-:Y:S01]  /*196f0*/  F2FP.F16.F32.PACK_AB R170, R187, R186 ;  /* 0x000000babbaa723e */ /* 0x002fe200000000ff */
[----:B------:R-:W-:Y:S02]  /*19700*/  WARPGROUP.DEPBAR.LE gsb0, 0x0 ;  /* 0x00008000000079c5 */ /* 0x000fe40000010000 */
[----:B--2---:R-:W-:Y:S02]  /*19710*/  F2FP.F16.F32.PACK_AB R169, R181, R180 ;  /* 0x000000b4b5a9723e */ /* 0x004fe400000000ff */
[----:B0-----:R-:W-:-:S04]  /*19720*/  F2FP.F16.F32.PACK_AB R168, R185, R184 ;  /* 0x000000b8b9a8723e */ /* 0x001fc800000000ff */
[----:B------:R-:W-:-:S06]  /*19730*/  WARPGROUP.ARRIVE ;  /* 0x00000000000079c5 */ /* 0x000fcc0000000000 */
[----:B------:R-:W-:Y:S01]  /*19740*/  HGMMA.64x256x16.F32 R24, R168, gdesc[UR56], R24, gsb0 ;  /* 0x03e00038a8187df0 */ /* 0x000fe20008000818 */
[-C--:B------:R-:W-:Y:S01]  /*19750*/  FMUL R167, R167, R3.reuse ;  /* 0x00000003a7a77220 */ /* 0x080fe20000400000 */
[-C--:B------:R-:W-:Y:S01]  /*19760*/  FMUL R166, R166, R3.reuse ;  /* 0x00000003a6a67220 */ /* 0x080fe20000400000 */
[-C--:B------:R-:W-:Y:S01]  /*19770*/  FMUL R165, R165, R3.reuse ;  /* 0x00000003a5a57220 */ /* 0x080fe20000400000 */
[-C--:B------:R-:W-:Y:S01]  /*19780*/  FMUL R164, R164, R3.reuse ;  /* 0x00000003a4a47220 */ /* 0x080fe20000400000 */
[-C--:B------:R-:W-:Y:S01]  /*19790*/  FMUL R163, R163, R3.reuse ;  /* 0x00000003a3a37220 */ /* 0x080fe20000400000 */
[----:B------:R-:W-:Y:S01]  /*197a0*/  STL [R1+0x228], R167 ;  /* 0x000228a701007387 */ /* 0x000fe20000100800 */
[-C--:B------:R-:W-:Y:S01]  /*197b0*/  FMUL R162, R162, R3.reuse ;  /* 0x00000003a2a27220 */ /* 0x080fe20000400000 */
[-C--:B------:R-:W-:Y:S01]  /*197c0*/  FMUL R161, R161, R3.reuse ;  /* 0x00000003a1a17220 */ /* 0x080fe20000400000 */
[-C--:B---3--:R-:W-:Y:S01]  /*197d0*/  FMUL R160, R160, R3.reuse ;  /* 0x00000003a0a07220 */ /* 0x088fe20000400000 */
[----:B------:R-:W-:Y:S01]  /*197e0*/  STL [R1+0x22c], R166 ;  /* 0x00022ca601007387 */ /* 0x000fe20000100800 */
[-C--:B------:R-:W-:Y:S01]  /*197f0*/  FMUL R159, R159, R3.reuse ;  /* 0x000000039f9f7220 */ /* 0x080fe20000400000 */
[----:B------:R-:W-:-:S02]  /*19800*/  FMUL R158, R158, R3 ;  /* 0x000000039e9e7220 */ /* 0x000fc40000400000 */
        /* <DEDUP_REMOVED lines=44> */
[----:B------:R-:W-:Y:S04]  /*19ad0*/  STL [R1+0x2e8], R15 ;  /* 0x0002e80f01007387 */ /* 0x000fe80000100800 */
[----:B------:R-:W-:Y:S01]  /*19ae0*/  STL [R1+0x2ec], R14 ;  /* 0x0002ec0e01007387 */ /* 0x000fe20000100800 */
[----:B------:R-:W-:-:S03]  /*19af0*/  FMUL R0, R0, R3 ;  /* 0x0000000300007220 */ /* 0x000fc60000400000 */
        /* <DEDUP_REMOVED lines=17> */
[----:B------:R-:W-:Y:S01]  /*19c10*/  STL [R1+0x1288], R170 ;  /* 0x001288aa01007387 */ /* 0x000fe20000100800 */
[----:B------:R-:W-:-:S03]  /*19c20*/  WARPGROUP.DEPBAR.LE gsb0, 0x0 ;  /* 0x00008000000079c5 */ /* 0x000fc60000010000 */
[----:B------:R0:W-:Y:S04]  /*19c30*/  STL.64 [R1+0x400], R24 ;  /* 0x0004001801007387 */ /* 0x0001e80000100a00 */
        /* <DEDUP_REMOVED lines=63> */
[----:B------:R-:W-:Y:S04]  /*1a030*/  STL [R1+0x1284], R171 ;  /* 0x001284ab01007387 */ /* 0x000fe80000100800 */
[----:B0-----:R-:W2:Y:S04]  /*1a040*/  LDL.64 R24, [R1+0x9f0] ;  /* 0x0009f00001187983 */ /* 0x001ea80000100a00 */
[----:B--2---:R0:W-:Y:S04]  /*1a050*/  STL.64 [R1+0x1298], R24 ;  /* 0x0012981801007387 */ /* 0x0041e80000100a00 */
[----:B0-----:R-:W2:Y:S04]  /*1a060*/  LDL.LU.64 R24, [R1+0x200] ;  /* 0x0002000001187983 */ /* 0x001ea80000300a00 */
[----:B------:R-:W2:Y:S04]  /*1a070*/  LDL.LU.64 R26, [R1+0x208] ;  /* 0x00020800011a7983 */ /* 0x000ea80000300a00 */
        /* <DEDUP_REMOVED lines=35> */
[----:B------:R-:W3:Y:S04]  /*1a2b0*/  LDL.LU.64 R98, [R1+0x328] ;  /* 0x0003280001627983 */ /* 0x000ee80000300a00 */
        /* <DEDUP_REMOVED lines=25> */
[----:B------:R-:W2:Y:S01]  /*1a450*/  LDL.LU.64 R150, [R1+0x3f8] ;  /* 0x0003f80001967983 */ /* 0x000ea20000300a00 */
[----:B------:R-:W-:Y:S01]  /*1a460*/  UMOV UR16, UR58 ;  /* 0x0000003a00107c82 */ /* 0x000fe20008000000 */
[----:B------:R-:W-:Y:S01]  /*1a470*/  UMOV UR17, UR59 ;  /* 0x0000003b00117c82 */ /* 0x000fe20008000000 */
[----:B----4-:R-:W-:-:S02]  /*1a480*/  R2UR UR58, R6 ;  /* 0x00000000063a72ca */ /* 0x010fc400000e0000 */
[----:B------:R-:W-:Y:S01]  /*1a490*/  R2UR UR59, R7 ;  /* 0x00000000073b72ca */ /* 0x000fe200000e0000 */
[-C--:B---3--:R-:W-:Y:S01]  /*1a4a0*/  FMUL R99, R99, R3.reuse ;  /* 0x0000000363637220 */ /* 0x088fe20000400000 */
        /* <DEDUP_REMOVED lines=25> */
[----:B------:R-:W-:-:S06]  /*1a640*/  FMUL R151, R151, R3 ;  /* 0x0000000397977220 */ /* 0x000fcc0000400000 */
[----:B------:R-:W-:-:S06]  /*1a650*/  WARPGROUP.ARRIVE ;  /* 0x00000000000079c5 */ /* 0x000fcc0000000000 */
[----:B------:R-:W-:Y:S03]  /*1a660*/  HGMMA.64x256x16.F32 R24, R172, gdesc[UR56], R24, gsb0 ;  /* 0x03e00038ac187df0 */ /* 0x000fe60008000818 */
[----:B------:R-:W-:Y:S02]  /*1a670*/  WARPGROUP.DEPBAR.LE gsb0, 0x0 ;  /* 0x00008000000079c5 */ /* 0x000fe40000010000 */
[----:B------:R0:W-:Y:S04]  /*1a680*/  STL.64 [R1+0x200], R24 ;  /* 0x0002001801007387 */ /* 0x0001e80000100a00 */
[----:B------:R1:W-:Y:S04]  /*1a690*/  STL.64 [R1+0x208], R26 ;  /* 0x0002081a01007387 */ /* 0x0003e80000100a00 */
[----:B------:R2:W-:Y:S04]  /*1a6a0*/  STL [R1+0x210], R28 ;  /* 0x0002101c01007387 */ /* 0x0005e80000100800 */
[----:B0-----:R-:W3:Y:S01]  /*1a6b0*/  LDL.LU.64 R24, [R1+0x1298] ;  /* 0x0012980001187983 */ /* 0x001ee20000300a00 */
[----:B------:R-:W-:Y:S01]  /*1a6c0*/  UMOV UR12, UR58 ;  /* 0x0000003a000c7c82 */ /* 0x000fe20008000000 */
[----:B------:R-:W-:Y:S01]  /*1a6d0*/  UMOV UR13, UR59 ;  /* 0x0000003b000d7c82 */ /* 0x000fe20008000000 */
[----:B------:R-:W-:-:S02]  /*1a6e0*/  MOV R168, R29 ;  /* 0x0000001d00a87202 */ /* 0x000fc40000000f00 */
[----:B------:R-:W-:Y:S02]  /*1a6f0*/  MOV R169, R30 ;  /* 0x0000001e00a97202 */ /* 0x000fe40000000f00 */
[----:B------:R-:W-:Y:S02]  /*1a700*/  MOV R170, R31 ;  /* 0x0000001f00aa7202 */ /* 0x000fe40000000f00 */
[----:B------:R-:W-:Y:S02]  /*1a710*/  MOV R171, R32 ;  /* 0x0000002000ab7202 */ /* 0x000fe40000000f00 */
[----:B------:R-:W-:Y:S02]  /*1a720*/  MOV R182, R33 ;  /* 0x0000002100b67202 */ /* 0x000fe40000000f00 */
[----:B------:R-:W-:Y:S02]  /*1a730*/  MOV R183, R34 ;  /* 0x0000002200b77202 */ /* 0x000fe40000000f00 */
        /* <DEDUP_REMOVED lines=113> */
[----:B---3--:R-:W-:Y:S02]  /*1ae50*/  R2UR UR58, R24 ;  /* 0x00000000183a72ca */ /* 0x008fe400000e0000 */
[----:B------:R-:W-:-:S02]  /*1ae60*/  R2UR UR59, R25 ;  /* 0x00000000193b72ca */ /* 0x000fc400000e0000 */
[----:B------:R-:W3:Y:S04]  /*1ae70*/  LDL.LU.64 R24, [R1] ;  /* 0x0000000001187983 */ /* 0x000ee80000300a00 */
[----:B-1----:R-:W4:Y:S04]  /*1ae80*/  LDL.LU.64 R26, [R1+0x8] ;  /* 0x00000800011a7983 */ /* 0x002f280000300a00 */
[----:B--2---:R-:W2:Y:S04]  /*1ae90*/  LDL.LU.64 R28, [R1+0x10] ;  /* 0x00001000011c7983 */ /* 0x004ea80000300a00 */
[----:B------:R-:W3:Y:S04]  /*1aea0*/  LDL.LU.64 R30, [R1+0x18] ;  /* 0x00001800011e7983 */ /* 0x000ee80000300a00 */
[----:B------:R-:W4:Y:S04]  /*1aeb0*/  LDL.LU.64 R32, [R1+0x20] ;  /* 0x0000200001207983 */ /* 0x000f280000300a00 */
[----:B------:R-:W2:Y:S04]  /*1aec0*/  LDL.LU.64 R34, [R1+0x28] ;  /* 0x0000280001227983 */ /* 0x000ea80000300a00 */
        /* <DEDUP_REMOVED lines=51> */
[----:B------:R-:W3:Y:S01]  /*1b200*/  LDL.LU.64 R138, [R1+0x1c8] ;  /* 0x0001c800018a7983 */ /* 0x000ee20000300a00 */
[----:B------:R-:W-:-:S03]  /*1b210*/  MOV R9, R148 ;  /* 0x0000009400097202 */ /* 0x000fc60000000f00 */
[----:B------:R-:W4:Y:S01]  /*1b220*/  LDL.LU.64 R140, [R1+0x1d0] ;  /* 0x0001d000018c7983 */ /* 0x000f220000300a00 */
[----:B------:R-:W-:-:S03]  /*1b230*/  MOV R8, R149 ;  /* 0x0000009500087202 */ /* 0x000fc60000000f00 */
[----:B------:R-:W2:Y:S01]  /*1b240*/  LDL.LU.64 R142, [R1+0x1d8] ;  /* 0x0001d800018e7983 */ /* 0x000ea20000300a00 */
[----:B------:R-:W-:-:S03]  /*1b250*/  MOV R2, R150 ;  /* 0x0000009600027202 */ /* 0x000fc60000000f00 */
[----:B------:R-:W3:Y:S01]  /*1b260*/  LDL.LU.64 R144, [R1+0x1e0] ;  /* 0x0001e00001907983 */ /* 0x000ee20000300a00 */
[----:B------:R-:W-:-:S03]  /*1b270*/  MOV R0, R151 ;  /* 0x0000009700007202 */ /* 0x000fc60000000f00 */
[----:B------:R-:W4:Y:S04]  /*1b280*/  LDL.LU.64 R146, [R1+0x1e8] ;  /* 0x0001e80001927983 */ /* 0x000f280000300a00 */
[----:B------:R-:W2:Y:S04]  /*1b290*/  LDL.LU.64 R148, [R1+0x1f0] ;  /* 0x0001f00001947983 */ /* 0x000ea80000300a00 */
[----:B------:R-:W3:Y:S04]  /*1b2a0*/  LDL.LU.64 R150, [R1+0x1f8] ;  /* 0x0001f80001967983 */ /* 0x000ee80000300a00 */
[----:B---3--:R-:W-:Y:S04]  /*1b2b0*/  STL.64 [R1+0x1198], R150 ;  /* 0x0011989601007387 */ /* 0x008fe80000100a00 */
[----:B--2---:R-:W-:Y:S04]  /*1b2c0*/  STL.64 [R1+0x1190], R148 ;  /* 0x0011909401007387 */ /* 0x004fe80000100a00 */
[----:B----4-:R-:W-:Y:S04]  /*1b2d0*/  STL.64 [R1+0x1188], R146 ;  /* 0x0011889201007387 */ /* 0x010fe80000100a00 */
        /* <DEDUP_REMOVED lines=57> */
[----:B------:R0:W-:Y:S04]  /*1b670*/  STL.64 [R1+0xfb8], R30 ;  /* 0x000fb81e01007387 */ /* 0x0001e80000100a00 */
[----:B------:R1:W-:Y:S04]  /*1b680*/  STL.64 [R1+0xfb0], R28 ;  /* 0x000fb01c01007387 */ /* 0x0003e80000100a00 */
[----:B------:R-:W-:Y:S04]  /*1b690*/  STL.64 [R1+0xfa8], R26 ;  /* 0x000fa81a01007387 */ /* 0x000fe80000100a00 */
[----:B------:R2:W-:Y:S01]  /*1b6a0*/  STL.64 [R1+0xfa0], R24 ;  /* 0x000fa01801007387 */ /* 0x0005e20000100a00 */
[----:B0-----:R-:W-:-:S02]  /*1b6b0*/  MOV R30, R169 ;  /* 0x000000a9001e7202 */ /* 0x001fc40000000f00 */
[----:B-1----:R-:W-:Y:S02]  /*1b6c0*/  MOV R29, R168 ;  /* 0x000000a8001d7202 */ /* 0x002fe40000000f00 */
[----:B------:R-:W-:Y:S01]  /*1b6d0*/  MOV R31, R170 ;  /* 0x000000aa001f7202 */ /* 0x000fe20000000f00 */
[----:B--2---:R-:W2:Y:S04]  /*1b6e0*/  LDL.LU R24, [R1+0x200] ;  /* 0x0002000001187983 */ /* 0x004ea80000300800 */
[----:B------:R-:W2:Y:S04]  /*1b6f0*/  LDL.LU R25, [R1+0x204] ;  /* 0x0002040001197983 */ /* 0x000ea80000300800 */
[----:B------:R-:W2:Y:S04]  /*1b700*/  LDL.LU R26, [R1+0x208] ;  /* 0x00020800011a7983 */ /* 0x000ea80000300800 */
[----:B------:R-:W2:Y:S01]  /*1b710*/  LDL.LU R27, [R1+0x20c] ;  /* 0x00020c00011b7983 */ /* 0x000ea20000300800 */
[----:B------:R-:W-:-:S03]  /*1b720*/  MOV R32, R171 ;  /* 0x000000ab00207202 */ /* 0x000fc60000000f00 */
[----:B------:R-:W2:Y:S04]  /*1b730*/  LDL.LU R28, [R1+0x210] ;  /* 0x00021000011c7983 */ /* 0x000ea80000300800 */
[----:B------:R-:W2:Y:S04]  /*1b740*/  LDL.LU R168, [R1+0x1290] ;  /* 0x0012900001a87983 */ /* 0x000ea80000300800 */
[----:B------:R-:W2:Y:S04]  /*1b750*/  LDL.LU R169, [R1+0x128c] ;  /* 0x00128c0001a97983 */ /* 0x000ea80000300800 */
[----:B------:R-:W2:Y:S04]  /*1b760*/  LDL.LU R170, [R1+0x1288] ;  /* 0x0012880001aa7983 */ /* 0x000ea80000300800 */
[----:B------:R-:W2:Y:S01]  /*1b770*/  LDL.LU R171, [R1+0x1284] ;  /* 0x0012840001ab7983 */ /* 0x000ea20000300800 */
[----:B------:R-:W-:-:S02]  /*1b780*/  MOV R33, R182 ;  /* 0x000000b600217202 */ /* 0x000fc40000000f00 */
[----:B------:R-:W-:Y:S01]  /*1b790*/  MOV R34, R183 ;  /* 0x000000b700227202 */ /* 0x000fe20000000f00 */
[----:B------:R-:W3:Y:S01]  /*1b7a0*/  LDL.LU R182, [R1+0x1280] ;  /* 0x0012800001b67983 */ /* 0x000ee20000300800 */
[----:B------:R-:W-:Y:S02]  /*1b7b0*/  MOV R35, R186 ;  /* 0x000000ba00237202 */ /* 0x000fe40000000f00 */
[----:B------:R-:W-:Y:S01]  /*1b7c0*/  MOV R36, R187 ;  /* 0x000000bb00247202 */ /* 0x000fe20000000f00 */
[----:B------:R-:W4:Y:S01]  /*1b7d0*/  LDL.LU R183, [R1+0x127c] ;  /* 0x00127c0001b77983 */ /* 0x000f220000300800 */
[----:B------:R-:W-:Y:S02]  /*1b7e0*/  MOV R37, R180 ;  /* 0x000000b400257202 */ /* 0x000fe40000000f00 */
[----:B------:R-:W-:Y:S01]  /*1b7f0*/  MOV R38, R181 ;  /* 0x000000b500267202 */ /* 0x000fe20000000f00 */
[----:B------:R-:W3:Y:S01]  /*1b800*/  LDL.LU R186, [R1+0x1278] ;  /* 0x0012780001ba7983 */ /* 0x000ee20000300800 */
[----:B------:R-:W-:-:S02]  /*1b810*/  MOV R39, R184 ;  /* 0x000000b800277202 */ /* 0x000fc40000000f00 */
[----:B------:R-:W-:Y:S01]  /*1b820*/  MOV R40, R185 ;  /* 0x000000b900287202 */ /* 0x000fe20000000f00 */
[----:B------:R-:W4:Y:S01]  /*1b830*/  LDL.LU R187, [R1+0x1274] ;  /* 0x0012740001bb7983 */ /* 0x000f220000300800 */
[----:B------:R-:W-:Y:S02]  /*1b840*/  MOV R41, R4 ;  /* 0x0000000400297202 */ /* 0x000fe40000000f00 */
[----:B------:R-:W-:Y:S01]  /*1b850*/  MOV R42, R10 ;  /* 0x0000000a002a7202 */ /* 0x000fe20000000f00 */
[----:B------:R-:W3:Y:S01]  /*1b860*/  LDL.LU R180, [R1+0x1270] ;  /* 0x0012700001b47983 */ /* 0x000ee20000300800 */
[----:B------:R-:W-:Y:S02]  /*1b870*/  MOV R43, R11 ;  /* 0x0000000b002b7202 */ /* 0x000fe40000000f00 */
[----:B------:R-:W-:Y:S01]  /*1b880*/  MOV R44, R197 ;  /* 0x000000c5002c7202 */ /* 0x000fe20000000f00 */
[----:B------:R-:W4:Y:S01]  /*1b890*/  LDL.LU R181, [R1+0x126c] ;  /* 0x00126c0001b57983 */ /* 0x000f220000300800 */
        /* <DEDUP_REMOVED lines=20> */
[----:B------:R-:W4:Y:S01]  /*1b9e0*/  LDL.LU R188, [R1+0x1250] ;  /* 0x0012500001bc7983 */ /* 0x000f220000300800 */
        /* <DEDUP_REMOVED lines=20> */
[----:B------:R1:W5:Y:S01]  /*1bb30*/  LDL.LU R7, [R1+0x1234] ;  /* 0x0012340001077983 */ /* 0x0003620000300800 */
        /* <DEDUP_REMOVED lines=11> */
[----:B------:R-:W3:Y:S01]  /*1bbf0*/  LDL.LU R154, [R1+0x1224] ;  /* 0x00122400019a7983 */ /* 0x000ee20000300800 */
[----:B------:R-:W-:-:S02]  /*1bc00*/  MOV R81, R23 ;  /* 0x0000001700517202 */ /* 0x000fc40000000f00 */
[----:B------:R-:W-:Y:S01]  /*1bc10*/  MOV R82, R20 ;  /* 0x0000001400527202 */ /* 0x000fe20000000f00 */
[----:B------:R-:W3:Y:S01]  /*1bc20*/  LDL.LU R155, [R1+0x1220] ;  /* 0x00122000019b7983 */ /* 0x000ee20000300800 */
        /* <DEDUP_REMOVED lines=12> */
[----:B------:R-:W-:Y:S01]  /*1bcf0*/  MOV R91, R249 ;  /* 0x000000f9005b7202 */ /* 0x000fe20000000f00 */
[----:B------:R-:W4:Y:S01]  /*1bd00*/  LDC R217, c[0x0][0x238] ;  /* 0x00008e00ffd97b82 */ /* 0x000f220000000800 */
        /* <DEDUP_REMOVED lines=25> */
[----:B------:R1:W5:Y:S01]  /*1bea0*/  LDL.LU R12, [R1+0x11ec] ;  /* 0x0011ec00010c7983 */ /* 0x0003620000300800 */
[----:B------:R-:W-:Y:S02]  /*1beb0*/  MOV R109, R231 ;  /* 0x000000e7006d7202 */ /* 0x000fe40000000f00 */
[----:B------:R-:W-:Y:S01]  /*1bec0*/  MOV R110, R230 ;  /* 0x000000e6006e7202 */ /* 0x000fe20000000f00 */
[----:B------:R1:W5:Y:S01]  /*1bed0*/  LDL.LU R252, [R1+0x11e8] ;  /* 0x0011e80001fc7983 */ /* 0x0003620000300800 */
[----:B------:R-:W-:-:S02]  /*1bee0*/  MOV R111, R229 ;  /* 0x000000e5006f7202 */ /* 0x000fc40000000f00 */
[----:B------:R-:W-:Y:S01]  /*1bef0*/  MOV R112, R227 ;  /* 0x000000e300707202 */ /* 0x000fe20000000f00 */
[----:B------:R1:W5:Y:S01]  /*1bf00*/  LDL.LU R13, [R1+0x11e4] ;  /* 0x0011e400010d7983 */ /* 0x0003620000300800 */
        /* <DEDUP_REMOVED lines=20> */
[----:B------:R-:W3:Y:S01]  /*1c050*/  LDL.LU R6, [R1+0x11c8] ;  /* 0x0011c80001067983 */ /* 0x000ee20000300800 */
        /* <DEDUP_REMOVED lines=31> */
[----:B------:R-:W-:Y:S02]  /*1c250*/  MOV R148, R9 ;  /* 0x0000000900947202 */ /* 0x000fe40000000f00 */
[----:B------:R-:W-:Y:S02]  /*1c260*/  MOV R149, R8 ;  /* 0x0000000800957202 */ /* 0x000fe40000000f00 */
[----:B------:R-:W-:Y:S02]  /*1c270*/  MOV R150, R2 ;  /* 0x0000000200967202 */ /* 0x000fe40000000f00 */
[----:B------:R-:W-:-:S06]  /*1c280*/  MOV R151, R0 ;  /* 0x0000000000977202 */ /* 0x000fcc0000000f00 */
[----:B--2---:R-:W-:-:S06]  /*1c290*/  WARPGROUP.ARRIVE ;  /* 0x00000000000079c5 */ /* 0x004fcc0000000000 */
[----:B------:R-:W-:Y:S03]  /*1c2a0*/  HGMMA.64x256x16.F32 R24, R168, gdesc[UR56], R24, gsb0 ;  /* 0x03e00038a8187df0 */ /* 0x000fe60008000818 */
[----:B------:R-:W-:Y:S02]  /*1c2b0*/  WARPGROUP.DEPBAR.LE gsb0, 0x0 ;  /* 0x00008000000079c5 */ /* 0x000fe40000010000 */
        /* <DEDUP_REMOVED lines=128> */
[-C--:B----4-:R-:W-:Y:S01]  /*1cac0*/  FMUL R2, R152, R217.reuse ;  /* 0x000000d998027220 */ /* 0x090fe20000400000 */
[-C--:B---3--:R-:W-:Y:S01]  /*1cad0*/  FMUL R0, R153, R217.reuse ;  /* 0x000000d999007220 */ /* 0x088fe20000400000 */
[----:B------:R-:W-:-:S04]  /*1cae0*/  FMUL R8, R156, R217 ;  /* 0x000000d99c087220 */ /* 0x000fc80000400000 */
[----:B------:R-:W-:Y:S01]  /*1caf0*/  FMNMX R0, R2, R0, !PT ;  /* 0x0000000002007209 */ /* 0x000fe20007800000 */
[----:B------:R-:W-:-:S03]  /*1cb00*/  FMUL R2, R157, R217 ;  /* 0x000000d99d027220 */ /* 0x000fc60000400000 */
[----:B------:R-:W-:Y:S01]  /*1cb10*/  FMNMX R0, R8, R0, !PT ;  /* 0x0000000008007209 */ /* 0x000fe20007800000 */
[----:B------:R-:W-:-:S03]  /*1cb20*/  FMUL R8, R160, R217 ;  /* 0x000000d9a0087220 */ /* 0x000fc60000400000 */
[----:B------:R-:W-:Y:S01]  /*1cb30*/  FMNMX R0, R2, R0, !PT ;  /* 0x0000000002007209 */ /* 0x000fe20007800000 */
[----:B------:R-:W-:-:S03]  /*1cb40*/  FMUL R2, R161, R217 ;  /* 0x000000d9a1027220 */ /* 0x000fc60000400000 */
[----:B------:R-:W-:Y:S01]  /*1cb50*/  FMNMX R0, R8, R0, !PT ;  /* 0x0000000008007209 */ /* 0x000fe20007800000 */
[-C--:B------:R-:W-:Y:S01]  /*1cb60*/  FMUL R172, R164, R217.reuse ;  /* 0x000000d9a4ac7220 */ /* 0x080fe20000400000 */
[-C--:B------:R-:W-:Y:S02]  /*1cb70*/  FMUL R8, R154, R217.reuse ;  /* 0x000000d99a087220 */ /* 0x080fe40000400000 */
[----:B------:R-:W-:Y:S01]  /*1cb80*/  FMNMX R0, R2, R0, !PT ;  /* 0x0000000002007209 */ /* 0x000fe20007800000 */
[----:B------:R-:W-:-:S03]  /*1cb90*/  FMUL R2, R155, R217 ;  /* 0x000000d99b027220 */ /* 0x000fc60000400000 */
[----:B------:R-:W-:Y:S01]  /*1cba0*/  FMNMX R0, R172, R0, !PT ;  /* 0x00000000ac007209 */ /* 0x000fe20007800000 */
[-C--:B------:R-:W-:Y:S01]  /*1cbb0*/  FMUL R172, R158, R217.reuse ;  /* 0x000000d99eac7220 */ /* 0x080fe20000400000 */
[----:B------:R-:W-:Y:S01]  /*1cbc0*/  FMNMX R2, R8, R2, !PT ;  /* 0x0000000208027209 */ /* 0x000fe20007800000 */
[-C--:B------:R-:W-:Y:S01]  /*1cbd0*/  FMUL R9, R165, R217.reuse ;  /* 0x000000d9a5097220 */ /* 0x080fe20000400000 */
[-C--:B------:R-:W-:Y:S02]  /*1cbe0*/  FMUL R8, R159, R217.reuse ;  /* 0x000000d99f087220 */ /* 0x080fe40000400000 */
[----:B------:R-:W-:Y:S02]  /*1cbf0*/  FMNMX R2, R172, R2, !PT ;  /* 0x00000002ac027209 */ /* 0x000fe40007800000 */
[----:B------:R-:W-:Y:S01]  /*1cc00*/  FMNMX R0, R9, R0, !PT ;  /* 0x0000000009007209 */ /* 0x000fe20007800000 */
[-C--:B------:R-:W-:Y:S01]  /*1cc10*/  FMUL R9, R162, R217.reuse ;  /* 0x000000d9a2097220 */ /* 0x080fe20000400000 */
[----:B------:R-:W-:Y:S01]  /*1cc20*/  FMNMX R2, R8, R2, !PT ;  /* 0x0000000208027209 */ /* 0x000fe20007800000 */
[----:B------:R-:W-:-:S03]  /*1cc30*/  FMUL R8, R163, R217 ;  /* 0x000000d9a3087220 */ /* 0x000fc60000400000 */
[----:B------:R-:W-:Y:S01]  /*1cc40*/  FMNMX R2, R9, R2, !PT ;  /* 0x0000000209027209 */ /* 0x000fe20007800000 */
[----:B------:R-:W-:-:S03]  /*1cc50*/  FMUL R9, R166, R217 ;  /* 0x000000d9a6097220 */ /* 0x000fc60000400000 */
[----:B------:R-:W-:Y:S01]  /*1cc60*/  FMNMX R2, R8, R2, !PT ;  /* 0x0000000208027209 */ /* 0x000fe20007800000 */
[----:B------:R-:W-:-:S03]  /*1cc70*/  FMUL R8, R167, R217 ;  /* 0x000000d9a7087220 */ /* 0x000fc60000400000 */
[----:B------:R-:W-:-:S04]  /*1cc80*/  FMNMX R2, R9, R2, !PT ;  /* 0x0000000209027209 */ /* 0x000fc80007800000 */
[----:B------:R-:W-:Y:S01]  /*1cc90*/  FMNMX R2, R8, R2, !PT ;  /* 0x0000000208027209 */ /* 0x000fe20007800000 */
[----:B------:R-:W0:Y:S04]  /*1cca0*/  SHFL.BFLY PT, R172, R0, 0x2, 0x1f ;  /* 0x0c401f0000ac7f89 */ /* 0x000e2800000e0000 */
[----:B------:R-:W3:Y:S01]  /*1ccb0*/  SHFL.BFLY PT, R8, R2, 0x2, 0x1f ;  /* 0x0c401f0002087f89 */ /* 0x000ee200000e0000 */
[----:B0-----:R-:W-:Y:S02]  /*1ccc0*/  FMNMX R0, R0, R172, !PT ;  /* 0x000000ac00007209 */ /* 0x001fe40007800000 */
[----:B---3--:R-:W-:-:S03]  /*1ccd0*/  FMNMX R2, R2, R8, !PT ;  /* 0x0000000802027209 */ /* 0x008fc60007800000 */
[----:B------:R-:W0:Y:S04]  /*1cce0*/  SHFL.BFLY PT, R9, R0, 0x1, 0x1f ;  /* 0x0c201f0000097f89 */ /* 0x000e2800000e0000 */
[----:B------:R-:W3:Y:S01]  /*1ccf0*/  SHFL.BFLY PT, R8, R2, 0x1, 0x1f ;  /* 0x0c201f0002087f89 */ /* 0x000ee200000e0000 */
[----:B0-----:R-:W-:Y:S02]  /*1cd00*/  FMNMX R9, R0, R9, !PT ;  /* 0x0000000900097209 */ /* 0x001fe40007800000 */
[----:B---3--:R-:W-:Y:S02]  /*1cd10*/  FMNMX R8, R2, R8, !PT ;  /* 0x0000000802087209 */ /* 0x008fe40007800000 */
[----:B------:R-:W-:Y:S02]  /*1cd20*/  FMNMX R9, R9, R195, !PT ;  /* 0x000000c309097209 */ /* 0x000fe40007800000 */
[----:B------:R-:W-:-:S03]  /*1cd30*/  FMNMX R8, R8, R206, !PT ;  /* 0x000000ce08087209 */ /* 0x000fc60007800000 */
[----:B------:R-:W-:Y:S02]  /*1cd40*/  FADD R2, -R9, R195 ;  /* 0x000000c309027221 */ /* 0x000fe40000000100 */
[----:B------:R-:W-:Y:S01]  /*1cd50*/  FADD R0, -R8, R206 ;  /* 0x000000ce08007221 */ /* 0x000fe20000000100 */
[-CC-:B------:R-:W-:Y:S01]  /*1cd60*/  FFMA R152, R152, R217.reuse, -R9.reuse ;  /* 0x000000d998987223 */ /* 0x180fe20000000809 */
[-CC-:B------:R-:W-:Y:S01]  /*1cd70*/  FFMA R153, R153, R217.reuse, -R9.reuse ;  /* 0x000000d999997223 */ /* 0x180fe20000000809 */
[-CC-:B------:R-:W-:Y:S01]  /*1cd80*/  FFMA R156, R156, R217.reuse, -R9.reuse ;  /* 0x000000d99c9c7223 */ /* 0x180fe20000000809 */
[-C--:B------:R-:W-:Y:S01]  /*1cd90*/  FFMA R157, R157, R217.reuse, -R9 ;  /* 0x000000d99d9d7223 */ /* 0x080fe20000000809 */
[----:B------:R-:W-:Y:S01]  /*1cda0*/  FMUL R2, R2, 1.4426950216293334961 ;  /* 0x3fb8aa3b02027820 */ /* 0x000fe20000400000 */
[-CC-:B------:R-:W-:Y:S01]  /*1cdb0*/  FFMA R154, R154, R217.reuse, -R8.reuse ;  /* 0x000000d99a9a7223 */ /* 0x180fe20000000808 */
[-CC-:B------:R-:W-:Y:S01]  /*1cdc0*/  FFMA R155, R155, R217.reuse, -R8.reuse ;  /* 0x000000d99b9b7223 */ /* 0x180fe20000000808 */
[-CC-:B------:R-:W-:Y:S01]  /*1cdd0*/  FFMA R158, R158, R217.reuse, -R8.reuse ;  /* 0x000000d99e9e7223 */ /* 0x180fe20000000808 */
[----:B------:R-:W-:Y:S01]  /*1cde0*/  FFMA R159, R159, R217, -R8 ;  /* 0x000000d99f9f7223 */ /* 0x000fe20000000808 */
[----:B------:R-:W-:Y:S01]  /*1cdf0*/  FMUL R0, R0, 1.4426950216293334961 ;  /* 0x3fb8aa3b00007820 */ /* 0x000fe20000400000 */
        /* <DEDUP_REMOVED lines=8> */
[----:B------:R-:W2:Y:S08]  /*1ce80*/  MUFU.EX2 R2, R2 ;  /* 0x0000000200027308 */ /* 0x000eb00000000800 */
[----:B------:R-:W0:Y:S08]  /*1ce90*/  MUFU.EX2 R0, R0 ;  /* 0x0000000000007308 */ /* 0x000e300000000800 */
[----:B------:R-:W-:Y:S08]  /*1cea0*/  MUFU.EX2 R179, R152 ;  /* 0x0000009800b37308 */ /* 0x000ff00000000800 */
[----:B------:R-:W3:Y:S08]  /*1ceb0*/  MUFU.EX2 R177, R153 ;  /* 0x0000009900b17308 */ /* 0x000ef00000000800 */
[----:B------:R3:W-:Y:S08]  /*1cec0*/  MUFU.EX2 R176, R156 ;  /* 0x0000009c00b07308 */ /* 0x0007f00000000800 */
[----:B------:R-:W4:Y:S08]  /*1ced0*/  MUFU.EX2 R178, R157 ;  /* 0x0000009d00b27308 */ /* 0x000f300000000800 */
[----:B------:R-:W-:Y:S08]  /*1cee0*/  MUFU.EX2 R174, R154 ;  /* 0x0000009a00ae7308 */ /* 0x000ff00000000800 */
[----:B------:R-:W1:Y:S08]  /*1cef0*/  MUFU.EX2 R172, R155 ;  /* 0x0000009b00ac7308 */ /* 0x000e700000000800 */
[----:B------:R4:W-:Y:S08]  /*1cf00*/  MUFU.EX2 R173, R158 ;  /* 0x0000009e00ad7308 */ /* 0x0009f00000000800 */
[----:B------:R-:W1:Y:S01]  /*1cf10*/  MUFU.EX2 R175, R159 ;  /* 0x0000009f00af7308 */ /* 0x000e620000000800 */
        /* <DEDUP_REMOVED lines=55> */
[----:B------:R-:W-:Y:S01]  /*1d290*/  FMUL R43, R43, R0 ;  /* 0x000000002b2b7220 */ /* 0x000fe20000400000 */
[-C--:B------:R-:W-:Y:S01]  /*1d2a0*/  FMUL R40, R40, R2.reuse ;  /* 0x0000000228287220 */ /* 0x080fe20000400000 */
[----:B------:R-:W-:Y:S01]  /*1d2b0*/  FMUL R41, R41, R2 ;  /* 0x0000000229297220 */ /* 0x000fe20000400000 */
[-C--:B------:R-:W-:Y:S01]  /*1d2c0*/  FMUL R46, R46, R0.reuse ;  /* 0x000000002e2e7220 */ /* 0x080fe20000400000 */
[-C--:B------:R-:W-:Y:S01]  /*1d2d0*/  FMUL R47, R47, R0.reuse ;  /* 0x000000002f2f7220 */ /* 0x080fe20000400000 */
[-C--:B------:R-:W-:Y:S01]  /*1d2e0*/  FMUL R38, R38, R0.reuse ;  /* 0x0000000026267220 */ /* 0x080fe20000400000 */
[-C--:B------:R-:W-:Y:S01]  /*1d2f0*/  FMUL R39, R39, R0.reuse ;  /* 0x0000000027277220 */ /* 0x080fe20000400000 */
[-C--:B------:R-:W-:Y:S01]  /*1d300*/  FMUL R50, R50, R0.reuse ;  /* 0x0000000032327220 */ /* 0x080fe20000400000 */
        /* <DEDUP_REMOVED lines=65> */
[----:B---3--:R-:W-:-:S02]  /*1d720*/  F2FP.F16.F32.PACK_AB R156, R177, R179 ;  /* 0x000000b3b19c723e */ /* 0x008fc400000000ff */
[----:B----4-:R-:W-:Y:S02]  /*1d730*/  F2FP.F16.F32.PACK_AB R158, R178, R176 ;  /* 0x000000b0b29e723e */ /* 0x010fe400000000ff */
[----:B-1----:R-:W-:Y:S02]  /*1d740*/  F2FP.F16.F32.PACK_AB R157, R172, R174 ;  /* 0x000000aeac9d723e */ /* 0x002fe400000000ff */
[----:B------:R-:W-:-:S04]  /*1d750*/  F2FP.F16.F32.PACK_AB R159, R175, R173 ;  /* 0x000000adaf9f723e */ /* 0x000fc800000000ff */
[----:B------:R-:W-:-:S06]  /*1d760*/  WARPGROUP.ARRIVE ;  /* 0x00000000000079c5 */ /* 0x000fcc0000000000 */
[----:B------:R-:W-:Y:S01]  /*1d770*/  HGMMA.64x256x16.F32 R24, R156, gdesc[UR4], R24, gsb0 ;  /* 0x03e000049c187df0 */ /* 0x000fe20008000818 */
[-CC-:B------:R-:W-:Y:S01]  /*1d780*/  FFMA R160, R160, R217.reuse, -R9.reuse ;  /* 0x000000d9a0a07223 */ /* 0x180fe20000000809 */
[-CC-:B------:R-:W-:Y:S01]  /*1d790*/  FFMA R161, R161, R217.reuse, -R9.reuse ;  /* 0x000000d9a1a17223 */ /* 0x180fe20000000809 */
[-CC-:B------:R-:W-:Y:S02]  /*1d7a0*/  FFMA R162, R162, R217.reuse, -R8.reuse ;  /* 0x000000d9a2a27223 */ /* 0x180fe40000000808 */
[----:B------:R-:W-:Y:S01]  /*1d7b0*/  FMUL R160, R160, 1.4426950216293334961 ;  /* 0x3fb8aa3ba0a07820 */ /* 0x000fe20000400000 */
[----:B------:R-:W-:Y:S01]  /*1d7c0*/  FMUL R161, R161, 1.4426950216293334961 ;  /* 0x3fb8aa3ba1a17820 */ /* 0x000fe20000400000 */
[-CC-:B------:R-:W-:Y:S01]  /*1d7d0*/  FFMA R163, R163, R217.reuse, -R8.reuse ;  /* 0x000000d9a3a37223 */ /* 0x180fe20000000808 */
[-CC-:B------:R-:W-:Y:S01]  /*1d7e0*/  FFMA R164, R164, R217.reuse, -R9.reuse ;  /* 0x000000d9a4a47223 */ /* 0x180fe20000000809 */
[-C--:B------:R-:W-:Y:S01]  /*1d7f0*/  FFMA R165, R165, R217.reuse, -R9 ;  /* 0x000000d9a5a57223 */ /* 0x080fe20000000809 */
[-CC-:B------:R-:W-:Y:S01]  /*1d800*/  FFMA R166, R166, R217.reuse, -R8.reuse ;  /* 0x000000d9a6a67223 */ /* 0x180fe20000000808 */
[----:B------:R-:W-:Y:S01]  /*1d810*/  FFMA R167, R167, R217, -R8 ;  /* 0x000000d9a7a77223 */ /* 0x000fe20000000808 */
[----:B------:R0:W-:Y:S01]  /*1d820*/  MUFU.EX2 R168, R160 ;  /* 0x000000a000a87308 */ /* 0x0001e20000000800 */
[----:B------:R-:W-:Y:S01]  /*1d830*/  FMUL R164, R164, 1.4426950216293334961 ;  /* 0x3fb8aa3ba4a47820 */ /* 0x000fe20000400000 */
[----:B------:R-:W-:-:S06]  /*1d840*/  FMUL R165, R165, 1.4426950216293334961 ;  /* 0x3fb8aa3ba5a57820 */ /* 0x000fcc0000400000 */
[----:B------:R1:W2:Y:S01]  /*1d850*/  MUFU.EX2 R169, R161 ;  /* 0x000000a100a97308 */ /* 0x0002a20000000800 */
[----:B0-----:R-:W-:Y:S01]  /*1d860*/  FMUL R160, R162, 1.4426950216293334961 ;  /* 0x3fb8aa3ba2a07820 */ /* 0x001fe20000400000 */
[----:B------:R-:W-:Y:S01]  /*1d870*/  FMUL R162, R163, 1.4426950216293334961 ;  /* 0x3fb8aa3ba3a27820 */ /* 0x000fe20000400000 */
[----:B------:R-:W-:Y:S01]  /*1d880*/  FMUL R163, R167, 1.4426950216293334961 ;  /* 0x3fb8aa3ba7a37820 */ /* 0x000fe20000400000 */
[----:B-1----:R-:W-:-:S04]  /*1d890*/  FMUL R161, R166, 1.4426950216293334961 ;  /* 0x3fb8aa3ba6a17820 */ /* 0x002fc80000400000 */
[----:B------:R-:W-:Y:S08]  /*1d8a0*/  MUFU.EX2 R164, R164 ;  /* 0x000000a400a47308 */ /* 0x000ff00000000800 */
[----:B------:R-:W-:Y:S08]  /*1d8b0*/  MUFU.EX2 R165, R165 ;  /* 0x000000a500a57308 */ /* 0x000ff00000000800 */
[----:B------:R-:W-:Y:S08]  /*1d8c0*/  MUFU.EX2 R160, R160 ;  /* 0x000000a000a07308 */ /* 0x000ff00000000800 */
[----:B------:R-:W0:Y:S08]  /*1d8d0*/  MUFU.EX2 R162, R162 ;  /* 0x000000a200a27308 */ /* 0x000e300000000800 */
[----:B------:R-:W-:Y:S08]  /*1d8e0*/  MUFU.EX2 R161, R161 ;  /* 0x000000a100a17308 */ /* 0x000ff00000000800 */
[----:B------:R-:W1:Y:S01]  /*1d8f0*/  MUFU.EX2 R163, R163 ;  /* 0x000000a300a37308 */ /* 0x000e620000000800 */
[----:B--2---:R-:W-:-:S02]  /*1d900*/  F2FP.F16.F32.PACK_AB R152, R169, R168 ;  /* 0x000000a8a998723e */ /* 0x004fc400000000ff */
[----:B0-----:R-:W-:Y:S02]  /*1d910*/  F2FP.F16.F32.PACK_AB R153, R162, R160 ;  /* 0x000000a0a299723e */ /* 0x001fe400000000ff */
[----:B------:R-:W-:Y:S01]  /*1d920*/  F2FP.F16.F32.PACK_AB R154, R165, R164 ;  /* 0x000000a4a59a723e */ /* 0x000fe200000000ff */
[----:B------:R-:W-:Y:S01]  /*1d930*/  UMOV UR6, UR16 ;  /* 0x0000001000067c82 */ /* 0x000fe20008000000 */
[----:B------:R-:W-:Y:S01]  /*1d940*/  UMOV UR7, UR17 ;  /* 0x0000001100077c82 */ /* 0x000fe20008000000 */
[----:B-1----:R-:W-:Y:S01]  /*1d950*/  F2FP.F16.F32.PACK_AB R155, R163, R161 ;  /* 0x000000a1a39b723e */ /* 0x002fe200000000ff */
[----:B------:R-:W-:-:S03]  /*1d960*/  WARPGROUP.DEPBAR.LE gsb0, 0x0 ;  /* 0x00008000000079c5 */ /* 0x000fc60000010000 */
[----:B------:R-:W-:-:S06]  /*1d970*/  WARPGROUP.ARRIVE ;  /* 0x00000000000079c5 */ /* 0x000fcc0000000000 */
[----:B------:R-:W-:Y:S03]  /*1d980*/  HGMMA.64x256x16.F32 R24, R152, gdesc[UR4], R24, gsb0 ;  /* 0x03e0000498187df0 */ /* 0x000fe60008000818 */
[----:B------:R-:W-:Y:S02]  /*1d990*/  WARPGROUP.DEPBAR.LE gsb0, 0x0 ;  /* 0x00008000000079c5 */ /* 0x000fe40000010000 */
[----:B------:R-:W-:Y:S04]  /*1d9a0*/  STL.64 [R1], R24 ;  /* 0x0000001801007387 */ /* 0x000fe80000100a00 */
        /* <DEDUP_REMOVED lines=64> */
[----:B------:R-:W3:Y:S04]  /*1ddb0*/  LDL.LU.64 R148, [R1+0xf90] ;  /* 0x000f900001947983 */ /* 0x000ee80000300a00 */
[----:B------:R-:W4:Y:S04]  /*1ddc0*/  LDL.LU.64 R146, [R1+0xf88] ;  /* 0x000f880001927983 */ /* 0x000f280000300a00 */
        /* <DEDUP_REMOVED lines=60> */
[----:B------:R-:W4:Y:S01]  /*1e190*/  LDL.LU.64 R24, [R1+0xda0] ;  /* 0x000da00001187983 */ /* 0x000f220000300a00 */
[----:B------:R-:W-:Y:S01]  /*1e1a0*/  UMOV UR6, UR12 ;  /* 0x0000000c00067c82 */ /* 0x000fe20008000000 */
[----:B------:R-:W-:-:S02]  /*1e1b0*/  UMOV UR7, UR13 ;  /* 0x0000000d00077c82 */ /* 0x000fc40008000000 */
[----:B------:R-:W4:Y:S04]  /*1e1c0*/  LDL.LU R170, [R1+0x604] ;  /* 0x0006040001aa7983 */ /* 0x000f280000300800 */
[----:B------:R-:W4:Y:S01]  /*1e1d0*/  LDL.LU R167, [R1+0x600] ;  /* 0x0006000001a77983 */ /* 0x000f220000300800 */
[----:B------:R-:W-:Y:S01]  /*1e1e0*/  UMOV UR8, UR58 ;  /* 0x0000003a00087c82 */ /* 0x000fe20008000000 */
[----:B------:R-:W-:Y:S02]  /*1e1f0*/  UMOV UR9, UR59 ;  /* 0x0000003b00097c82 */ /* 0x000fe40008000000 */
[----:B------:R-:W4:Y:S01]  /*1e200*/  LDL R166, [R1+0xa0c] ;  /* 0x000a0c0001a67983 */ /* 0x000f220000100800 */
[-C--:B--2---:R-:W-:Y:S01]  /*1e210*/  FMUL R150, R150, R0.reuse ;  /* 0x0000000096967220 */ /* 0x084fe20000400000 */
[----:B------:R-:W-:Y:S01]  /*1e220*/  FMUL R151, R151, R0 ;  /* 0x0000000097977220 */ /* 0x000fe20000400000 */
[-C--:B---3--:R-:W-:Y:S01]  /*1e230*/  FMUL R148, R148, R2.reuse ;  /* 0x0000000294947220 */ /* 0x088fe20000400000 */
[----:B------:R-:W-:Y:S01]  /*1e240*/  FMUL R149, R149, R2 ;  /* 0x0000000295957220 */ /* 0x000fe20000400000 */
[-C--:B----4-:R-:W-:Y:S01]  /*1e250*/  FMUL R146, R146, R0.reuse ;  /* 0x0000000092927220 */ /* 0x090fe20000400000 */
[----:B------:R-:W-:Y:S01]  /*1e260*/  FMUL R147, R147, R0 ;  /* 0x0000000093937220 */ /* 0x000fe20000400000 */
[-C--:B------:R-:W-:Y:S01]  /*1e270*/  FMUL R144, R144, R2.reuse ;  /* 0x0000000290907220 */ /* 0x080fe20000400000 */
        /* <DEDUP_REMOVED lines=120> */
[----:B------:R-:W-:-:S06]  /*1ea00*/  FMUL R25, R25, R2 ;  /* 0x0000000219197220 */ /* 0x000fcc0000400000 */
[----:B------:R-:W-:-:S06]  /*1ea10*/  WARPGROUP.ARRIVE ;  /* 0x00000000000079c5 */ /* 0x000fcc0000000000 */
[----:B------:R-:W-:Y:S01]  /*1ea20*/  HGMMA.64x256x16.F32 R24, R156, gdesc[UR4], R24, gsb0 ;  /* 0x03e000049c187df0 */ /* 0x000fe20008000818 */
[----:B------:R-:W-:Y:S01]  /*1ea30*/  UMOV UR6, UR8 ;  /* 0x0000000800067c82 */ /* 0x000fe20008000000 */
[----:B------:R-:W-:Y:S01]  /*1ea40*/  UMOV UR7, UR9 ;  /* 0x0000000900077c82 */ /* 0x000fe20008000000 */
[----:B------:R-:W-:Y:S02]  /*1ea50*/  WARPGROUP.DEPBAR.LE gsb0, 0x0 ;  /* 0x00008000000079c5 */ /* 0x000fe40000010000 */
[----:B------:R-:W-:-:S15]  /*1ea60*/  WARPGROUP.ARRIVE ;  /* 0x00000000000079c5 */ /* 0x000fde0000000000 */
[----:B------:R-:W-:-:S08]  /*1ea70*/  NOP ;  /* 0x0000000000007918 */ /* 0x000fd00000000000 */
[----:B------:R-:W-:Y:S01]  /*1ea80*/  HGMMA.64x256x16.F32 R24, R152, gdesc[UR4], R24, gsb0 ;  /* 0x03e0000498187df0 */ /* 0x000fe20008000818 */
[----:B------:R-:W-:-:S04]  /*1ea90*/  FADD R157, R174, R172 ;  /* 0x000000acae9d7221 */ /* 0x000fc80000000000 */
[----:B------:R-:W-:Y:S01]  /*1eaa0*/  FADD R157, R173, R157 ;  /* 0x0000009dad9d7221 */ /* 0x000fe20000000000 */
[----:B------:R-:W-:Y:S02]  /*1eab0*/  IADD3 R228, R228, 0x20, RZ ;  /* 0x00000020e4e47810 */ /* 0x000fe40007ffe0ff */
[----:B------:R-:W-:Y:S02]  /*1eac0*/  LEA R6, R189, R6, 0x5 ;  /* 0x00000006bd067211 */ /* 0x000fe400078e28ff */
[----:B------:R-:W-:Y:S02]  /*1ead0*/  LEA R5, R166, R5, 0x5 ;  /* 0x00000005a6057211 */ /* 0x000fe400078e28ff */
[----:B------:R-:W-:Y:S02]  /*1eae0*/  MOV R190, R10 ;  /* 0x0000000a00be7202 */ /* 0x000fe40000000f00 */
[----:B------:R-:W-:Y:S02]  /*1eaf0*/  MOV R206, R8 ;  /* 0x0000000800ce7202 */ /* 0x000fe40000000f00 */
[----:B------:R-:W-:Y:S01]  /*1eb00*/  MOV R195, R9 ;  /* 0x0000000900c37202 */ /* 0x000fe20000000f00 */
[----:B------:R-:W-:-:S02]  /*1eb10*/  WARPGROUP.DEPBAR.LE gsb0, 0x0 ;  /* 0x00008000000079c5 */ /* 0x000fc40000010000 */
[----:B------:R-:W-:Y:S01]  /*1eb20*/  FADD R152, R208, R204 ;  /* 0x000000ccd0987221 */ /* 0x000fe20000000000 */
[----:B------:R-:W-:Y:S01]  /*1eb30*/  FADD R153, R200, R199 ;  /* 0x000000c7c8997221 */ /* 0x000fe20000000000 */
[----:B------:R-:W-:Y:S02]  /*1eb40*/  FADD R154, R179, R177 ;  /* 0x000000b1b39a7221 */ /* 0x000fe40000000000 */
[----:B------:R-:W-:Y:S01]  /*1eb50*/  FADD R152, R203, R152 ;  /* 0x00000098cb987221 */ /* 0x000fe20000000000 */
[----:B------:R-:W-:Y:S01]  /*1eb60*/  FADD R153, R197, R153 ;  /* 0x00000099c5997221 */ /* 0x000fe20000000000 */
[----:B------:R-:W-:Y:S02]  /*1eb70*/  FADD R154, R176, R154 ;  /* 0x0000009ab09a7221 */ /* 0x000fe40000000000 */
[----:B------:R-:W-:Y:S01]  /*1eb80*/  FADD R152, R201, R152 ;  /* 0x00000098c9987221 */ /* 0x000fe20000000000 */
[----:B------:R-:W-:-:S03]  /*1eb90*/  FADD R153, R188, R153 ;  /* 0x00000099bc997221 */ /* 0x000fc60000000000 */
[----:B------:R-:W-:Y:S01]  /*1eba0*/  FADD R156, R184, R152 ;  /* 0x00000098b89c7221 */ /* 0x000fe20000000000 */
        /* <DEDUP_REMOVED lines=14> */
[----:B------:R-:W-:-:S02]  /*1ec90*/  FADD R152, R183, R156 ;  /* 0x0000009cb7987221 */ /* 0x000fc40000000000 */
[----:B------:R-:W-:Y:S01]  /*1eca0*/  FADD R155, R165, R154 ;  /* 0x0000009aa59b7221 */ /* 0x000fe20000000000 */
[----:B------:R-:W0:Y:S04]  /*1ecb0*/  SHFL.BFLY PT, R156, R153, 0x2, 0x1f ;  /* 0x0c401f00999c7f89 */ /* 0x000e2800000e0000 */
[----:B------:R-:W1:Y:S04]  /*1ecc0*/  SHFL.BFLY PT, R154, R152, 0x2, 0x1f ;  /* 0x0c401f00989a7f89 */ /* 0x000e6800000e0000 */
[----:B------:R-:W2:Y:S01]  /*1ecd0*/  SHFL.BFLY PT, R158, R155, 0x2, 0x1f ;  /* 0x0c401f009b9e7f89 */ /* 0x000ea200000e0000 */
[----:B0-----:R-:W-:Y:S01]  /*1ece0*/  FADD R156, R153, R156 ;  /* 0x0000009c999c7221 */ /* 0x001fe20000000000 */
[----:B-1----:R-:W-:Y:S01]  /*1ecf0*/  FADD R154, R152, R154 ;  /* 0x0000009a989a7221 */ /* 0x002fe20000000000 */
[----:B--2---:R-:W-:-:S03]  /*1ed00*/  FADD R153, R155, R158 ;  /* 0x0000009e9b997221 */ /* 0x004fc60000000000 */
[----:B------:R-:W0:Y:S04]  /*1ed10*/  SHFL.BFLY PT, R158, R156, 0x1, 0x1f ;  /* 0x0c201f009c9e7f89 */ /* 0x000e2800000e0000 */
[----:B------:R-:W1:Y:S01]  /*1ed20*/  SHFL.BFLY PT, R155, R154, 0x1, 0x1f ;  /* 0x0c201f009a9b7f89 */ /* 0x000e6200000e0000 */
[----:B------:R-:W-:-:S05]  /*1ed30*/  FADD R157, R163, R157 ;  /* 0x0000009da39d7221 */ /* 0x000fca0000000000 */
[----:B------:R-:W2:Y:S01]  /*1ed40*/  SHFL.BFLY PT, R159, R157, 0x2, 0x1f ;  /* 0x0c401f009d9f7f89 */ /* 0x000ea200000e0000 */
[----:B0-----:R-:W-:Y:S01]  /*1ed50*/  FADD R156, R156, R158 ;  /* 0x0000009e9c9c7221 */ /* 0x001fe20000000000 */
[----:B-1----:R-:W-:-:S03]  /*1ed60*/  FADD R154, R154, R155 ;  /* 0x0000009b9a9a7221 */ /* 0x002fc60000000000 */
[----:B------:R-:W-:Y:S01]  /*1ed70*/  FFMA R170, R4, R170, R156 ;  /* 0x000000aa04aa7223 */ /* 0x000fe2000000009c */
[----:B------:R-:W-:-:S04]  /*1ed80*/  FFMA R167, R3, R167, R154 ;  /* 0x000000a703a77223 */ /* 0x000fc8000000009a */
[----:B------:R-:W-:Y:S04]  /*1ed90*/  STL [R1+0x604], R170 ;  /* 0x000604aa01007387 */ /* 0x000fe80000100800 */
[----:B------:R0:W-:Y:S01]  /*1eda0*/  STL [R1+0x600], R167 ;  /* 0x000600a701007387 */ /* 0x0001e20000100800 */
[----:B--2---:R-:W-:Y:S01]  /*1edb0*/  FADD R152, R157, R159 ;  /* 0x0000009f9d987221 */ /* 0x004fe20000000000 */
[----:B0-----:R-:W0:Y:S02]  /*1edc0*/  LDC R167, c[0x0][0x280] ;  /* 0x0000a000ffa77b82 */ /* 0x001e240000000800 */
[----:B------:R-:W1:Y:S04]  /*1edd0*/  SHFL.BFLY PT, R157, R153, 0x1, 0x1f ;  /* 0x0c201f00999d7f89 */ /* 0x000e6800000e0000 */
[----:B------:R-:W2:Y:S04]  /*1ede0*/  SHFL.BFLY PT, R159, R152, 0x1, 0x1f ;  /* 0x0c201f00989f7f89 */ /* 0x000ea800000e0000 */
[----:B------:R3:W-:Y:S04]  /*1edf0*/  STL [R1+0xa14], R10 ;  /* 0x000a140a01007387 */ /* 0x0007e80000100800 */
[----:B------:R3:W-:Y:S04]  /*1ee00*/  STL [R1+0xa18], R11 ;  /* 0x000a180b01007387 */ /* 0x0007e80000100800 */
[----:B------:R3:W-:Y:S04]  /*1ee10*/  STL [R1+0xa08], R8 ;  /* 0x000a080801007387 */ /* 0x0007e80000100800 */
[----:B------:R3:W-:Y:S01]  /*1ee20*/  STL [R1+0xa10], R9 ;  /* 0x000a100901007387 */ /* 0x0007e20000100800 */
[----:B0-----:R-:W-:Y:S01]  /*1ee30*/  ISETP.GE.AND P0, PT, R228, R167, PT ;  /* 0x000000a7e400720c */ /* 0x001fe20003f06270 */
[----:B-1----:R-:W-:Y:S01]  /*1ee40*/  FADD R153, R153, R157 ;  /* 0x0000009d99997221 */ /* 0x002fe20000000000 */
[----:B--2---:R-:W-:-:S03]  /*1ee50*/  FADD R152, R152, R159 ;  /* 0x0000009f98987221 */ /* 0x004fc60000000000 */
[----:B------:R-:W-:Y:S01]  /*1ee60*/  FFMA R251, R2, R251, R153 ;  /* 0x000000fb02fb7223 */ /* 0x000fe20000000099 */
[----:B------:R-:W-:Y:S01]  /*1ee70*/  MOV R188, R11 ;  /* 0x0000000b00bc7202 */ /* 0x000fe20000000f00 */
[----:B------:R-:W-:-:S06]  /*1ee80*/  FFMA R250, R0, R250, R152 ;  /* 0x000000fa00fa7223 */ /* 0x000fcc0000000098 */
[----:B---3--:R-:W-:Y:S05]  /*1ee90*/  @!P0 BRA `(.L_x_1) ;  /* 0xffffff4800308947 */ /* 0x008fea000383ffff */
.L_x_0:
[----:B------:R-:W2:Y:S04]  /*1eea0*/  LDL.LU R178, [R1+0x8] ;  /* 0x0000080001b27983 */ /* 0x000ea80000300800 */
[----:B------:R-:W3:Y:S04]  /*1eeb0*/  LDL.LU R180, [R1+0x408] ;  /* 0x0004080001b47983 */ /* 0x000ee80000300800 */
[----:B------:R-:W4:Y:S04]  /*1eec0*/  LDL.LU R179, [R1+0x400] ;  /* 0x0004000001b37983 */ /* 0x000f280000300800 */
[----:B------:R-:W2:Y:S04]  /*1eed0*/  LDL.LU R3, [R1+0x17c] ;  /* 0x00017c0001037983 */ /* 0x000ea80000300800 */
[----:B------:R-:W3:Y:S04]  /*1eee0*/  LDL.LU R2, [R1+0x178] ;  /* 0x0001780001027983 */ /* 0x000ee80000300800 */
[----:B------:R-:W4:Y:S01]  /*1eef0*/  LDL.LU R0, [R1+0x19c] ;  /* 0x00019c0001007983 */ /* 0x000f220000300800 */
[----:B------:R-:W0:Y:S03]  /*1ef00*/  S2R R4, SR_TID.X ;  /* 0x0000000000047919 */ /* 0x000e260000002100 */
[----:B------:R-:W4:Y:S04]  /*1ef10*/  LDL.LU R175, [R1+0x604] ;  /* 0x0006040001af7983 */ /* 0x000f280000300800 */
[----:B------:R-:W4:Y:S04]  /*1ef20*/  LDL.LU R176, [R1+0x600] ;  /* 0x0006000001b07983 */ /* 0x000f280000300800 */
[----:B------:R-:W4:Y:S04]  /*1ef30*/  LDL.LU R174, [R1] ;  /* 0x0000000001ae7983 */ /* 0x000f280000300800 */
[----:B------:R-:W4:Y:S04]  /*1ef40*/  LDL.LU R173, [R1+0x1ec] ;  /* 0x0001ec0001ad7983 */ /* 0x000f280000300800 */
        /* <DEDUP_REMOVED lines=22> */
[----:B------:R-:W4:Y:S01]  /*1f0b0*/  LDL.LU R168, [R1+0x180] ;  /* 0x0001800001a87983 */ /* 0x000f220000300800 */
[----:B0-----:R-:W-:Y:S01]  /*1f0c0*/  LOP3.LUT R5, R4, 0xe0, RZ, 0xc0, !PT ;  /* 0x000000e004057812 */ /* 0x001fe200078ec0ff */
[----:B------:R-:W-:Y:S01]  /*1f0d0*/  BAR.SYNC.DEFER_BLOCKING 0x0 ;  /* 0x0000000000007b1d */ /* 0x000fe20000010000 */
[----:B------:R-:W-:-:S02]  /*1f0e0*/  FSETP.GT.AND P1, PT, |R250|, 8.50705917302346158658e+37, PT ;  /* 0x7e800000fa00780b */ /* 0x000fc40003f24200 */
[----:B--2---:R-:W-:Y:S02]  /*1f0f0*/  MOV R167, R3 ;  /* 0x0000000300a77202 */ /* 0x004fe40000000f00 */
[C---:B------:R-:W-:Y:S02]  /*1f100*/  SHF.L.U32 R3, R4.reuse, 0x1, RZ ;  /* 0x0000000104037819 */ /* 0x040fe400000006ff */
[----:B---3--:R-:W-:Y:S02]  /*1f110*/  MOV R8, R2 ;  /* 0x0000000200087202 */ /* 0x008fe40000000f00 */
[----:B------:R-:W-:Y:S02]  /*1f120*/  LOP3.LUT R3, R3, 0x1f8, RZ, 0xc0, !PT ;  /* 0x000001f803037812 */ /* 0x000fe400078ec0ff */
[----:B----4-:R-:W-:Y:S02]  /*1f130*/  MOV R2, R0 ;  /* 0x0000000000027202 */ /* 0x010fe40000000f00 */
[----:B------:R-:W-:-:S02]  /*1f140*/  LOP3.LUT R0, R4, 0xff, RZ, 0xc0, !PT ;  /* 0x000000ff04007812 */ /* 0x000fc400078ec0ff */
[----:B------:R-:W-:Y:S02]  /*1f150*/  SHF.R.U32.HI R4, RZ, 0x1, R4 ;  /* 0x00000001ff047819 */ /* 0x000fe40000011604 */
[----:B-----5:R-:W-:Y:S02]  /*1f160*/  LEA R0, R0, R252, 0x4 ;  /* 0x000000fc00007211 */ /* 0x020fe400078e20ff */
[----:B------:R-:W-:Y:S02]  /*1f170*/  MOV R177, R175 ;  /* 0x000000af00b17202 */ /* 0x000fe40000000f00 */
[----:B------:R-:W-:Y:S01]  /*1f180*/  LOP3.LUT R4, R4, 0x4, RZ, 0xc0, !PT ;  /* 0x0000000404047812 */ /* 0x000fe200078ec0ff */
[----:B------:R0:W-:Y:S01]  /*1f190*/  STL [R1+0xd9c], R0 ;  /* 0x000d9c0001007387 */ /* 0x0001e20000100800 */
[----:B------:R-:W-:Y:S02]  /*1f1a0*/  MOV R175, R174 ;  /* 0x000000ae00af7202 */ /* 0x000fe40000000f00 */
[----:B------:R-:W-:-:S02]  /*1f1b0*/  MOV R174, R173 ;  /* 0x000000ad00ae7202 */ /* 0x000fc40000000f00 */
[----:B0-----:R-:W-:Y:S02]  /*1f1c0*/  IADD3 R0, R252, R3, RZ ;  /* 0x00000003fc007210 */ /* 0x001fe40007ffe0ff */
[----:B------:R-:W-:-:S03]  /*1f1d0*/  MOV R173, R172 ;  /* 0x000000ac00ad7202 */ /* 0x000fc60000000f00 */
[----:B------:R0:W-:Y:S01]  /*1f1e0*/  STL [R1+0xd94], R0 ;  /* 0x000d940001007387 */ /* 0x0001e20000100800 */
[----:B------:R-:W-:-:S03]  /*1f1f0*/  MOV R172, R171 ;  /* 0x000000ab00ac7202 */ /* 0x000fc60000000f00 */
[----:B0-----:R-:W2:Y:S01]  /*1f200*/  LDL.LU R0, [R1+0xa1c] ;  /* 0x000a1c0001007983 */ /* 0x001ea20000300800 */
[----:B------:R-:W-:Y:S02]  /*1f210*/  MOV R181, R175 ;  /* 0x000000af00b57202 */ /* 0x000fe40000000f00 */
[----:B------:R-:W-:Y:S02]  /*1f220*/  FSETP.GT.AND P0, PT, |R251|, 8.50705917302346158658e+37, PT ;  /* 0x7e800000fb00780b */ /* 0x000fe40003f04200 */
[----:B------:R-:W-:Y:S01]  /*1f230*/  MOV R3, R177 ;  /* 0x000000b100037202 */ /* 0x000fe20000000f00 */
[----:B------:R-:W-:Y:S01]  /*1f240*/  FMUL R7, R150, 0.25 ;  /* 0x3e80000096077820 */ /* 0x000fe20000400000 */
[----:B------:R-:W-:Y:S02]  /*1f250*/  MOV R171, R170 ;  /* 0x000000aa00ab7202 */ /* 0x000fe40000000f00 */
[----:B------:R-:W-:Y:S02]  /*1f260*/  MOV R170, R169 ;  /* 0x000000a900aa7202 */ /* 0x000fe40000000f00 */
[----:B------:R-:W-:-:S02]  /*1f270*/  MOV R169, R168 ;  /* 0x000000a800a97202 */ /* 0x000fc40000000f00 */
[----:B------:R-:W-:Y:S02]  /*1f280*/  MOV R168, R167 ;  /* 0x000000a700a87202 */ /* 0x000fe40000000f00 */
[----:B------:R-:W-:Y:S02]  /*1f290*/  MOV R167, R8 ;  /* 0x0000000800a77202 */ /* 0x000fe40000000f00 */
[----:B------:R-:W-:Y:S01]  /*1f2a0*/  MOV R8, R2 ;  /* 0x0000000200087202 */ /* 0x000fe20000000f00 */
[----:B------:R-:W-:Y:S01]  /*1f2b0*/  FMUL R2, R178, 0.25 ;  /* 0x3e800000b2027820 */ /* 0x000fe20000400000 */
[----:B--2---:R-:W-:Y:S02]  /*1f2c0*/  LEA R252, R5, R0, 0x3 ;  /* 0x0000000005fc7211 */ /* 0x004fe400078e18ff */
[----:B------:R-:W2:Y:S01]  /*1f2d0*/  LDL.LU R0, [R1+0xa30] ;  /* 0x000a300001007983 */ /* 0x000ea20000300800 */
[----:B------:R-:W-:-:S03]  /*1f2e0*/  FMUL R6, R181, 0.25 ;  /* 0x3e800000b5067820 */ /* 0x000fc60000400000 */
[----:B------:R-:W-:Y:S01]  /*1f2f0*/  STL [R1+0xda0], R252 ;  /* 0x000da0fc01007387 */ /* 0x000fe20000100800 */
[----:B------:R-:W-:Y:S01]  /*1f300*/  FMUL R5, R180, 0.25 ;  /* 0x3e800000b4057820 */ /* 0x000fe20000400000 */
[----:B------:R-:W-:Y:S02]  /*1f310*/  MOV R177, R173 ;  /* 0x000000ad00b17202 */ /* 0x000fe40000000f00 */
[----:B------:R-:W-:Y:S02]  /*1f320*/  FSETP.GT.AND P2, PT, |R3|, 8.50705917302346158658e+37, PT ;  /* 0x7e8000000300780b */ /* 0x000fe40003f44200 */
[----:B------:R-:W-:Y:S01]  /*1f330*/  MOV R175, R8 ;  /* 0x0000000800af7202 */ /* 0x000fe20000000f00 */
[----:B------:R-:W-:Y:S01]  /*1f340*/  FMUL R8, R151, 0.25 ;  /* 0x3e80000097087820 */ /* 0x000fe20000400000 */
[----:B--2---:R-:W-:-:S05]  /*1f350*/  IADD3 R0, R4, R0, RZ ;  /* 0x0000000004007210 */ /* 0x004fca0007ffe0ff */
[----:B------:R0:W-:Y:S02]  /*1f360*/  STL [R1+0xd98], R0 ;  /* 0x000d980001007387 */ /* 0x0001e40000100800 */
[----:B0-----:R-:W-:Y:S02]  /*1f370*/  FSEL R0, R2, R178, P1 ;  /* 0x000000b202007208 */ /* 0x001fe40000800000 */
[----:B------:R-:W-:-:S03]  /*1f380*/  MOV R2, R176 ;  /* 0x000000b000027202 */ /* 0x000fc60000000f00 */
[----:B------:R0:W-:Y:S01]  /*1f390*/  STL [R1+0x85c], R0 ;  /* 0x00085c0001007387 */ /* 0x0001e20000100800 */
[----:B------:R-:W-:Y:S02]  /*1f3a0*/  MOV R178, R174 ;  /* 0x000000ae00b27202 */ /* 0x000fe40000000f00 */
[----:B------:R-:W-:Y:S01]  /*1f3b0*/  FSETP.GT.AND P3, PT, |R2|, 8.50705917302346158658e+37, PT ;  /* 0x7e8000000200780b */ /* 0x000fe20003f64200 */
[----:B------:R-:W2:Y:S01]  /*1f3c0*/  LDL.LU R174, [R1+0x198] ;  /* 0x0001980001ae7983 */ /* 0x000ea20000300800 */
[----:B------:R-:W-:-:S03]  /*1f3d0*/  MOV R176, R172 ;  /* 0x000000ac00b07202 */ /* 0x000fc60000000f00 */
[----:B------:R-:W3:Y:S01]  /*1f3e0*/  LDL.LU R173, [R1+0x1b0] ;  /* 0x0001b00001ad7983 */ /* 0x000ee20000300800 */
[----:B0-----:R-:W-:-:S03]  /*1f3f0*/  FSEL R0, R6, R181, P0 ;  /* 0x000000b506007208 */ /* 0x001fc60000000000 */
[----:B------:R-:W4:Y:S01]  /*1f400*/  LDL.LU R172, [R1+0x1ac] ;  /* 0x0001ac0001ac7983 */ /* 0x000f220000300800 */
[----:B------:R-:W-:-:S03]  /*1f410*/  FMUL R4, R179, 0.25 ;  /* 0x3e800000b3047820 */ /* 0x000fc60000400000 */
[----:B------:R0:W-:Y:S02]  /*1f420*/  STL [R1+0x850], R0 ;  /* 0x0008500001007387 */ /* 0x0001e40000100800 */
[----:B0-----:R-:W-:-:S05]  /*1f430*/  FSEL R0, R5, R180, P3 ;  /* 0x000000b405007208 */ /* 0x001fca0001800000 */
[----:B------:R0:W-:Y:S02]  /*1f440*/  STL [R1+0x858], R0 ;  /* 0x0008580001007387 */ /* 0x0001e40000100800 */
[----:B0-----:R-:W-:-:S05]  /*1f450*/  FSEL R0, R4, R179, P2 ;  /* 0x000000b304007208 */ /* 0x001fca0001000000 */
[----:B------:R0:W-:Y:S02]  /*1f460*/  STL [R1+0x854], R0 ;  /* 0x0008540001007387 */ /* 0x0001e40000100800 */
[----:B0-----:R-:W-:Y:S01]  /*1f470*/  FSEL R0, R8, R151, P1 ;  /* 0x0000009708007208 */ /* 0x001fe20000800000 */
[----:B------:R-:W-:-:S04]  /*1f480*/  FMUL R8, R149, 0.25 ;  /* 0x3e80000095087820 */ /* 0x000fc80000400000 */
[----:B------:R0:W-:Y:S02]  /*1f490*/  STL [R1+0x84c], R0 ;  /* 0x00084c0001007387 */ /* 0x0001e40000100800 */
[----:B0-----:R-:W-:Y:S01]  /*1f4a0*/  FSEL R0, R7, R150, P1 ;  /* 0x0000009607007208 */ /* 0x001fe20000800000 */
[----:B------:R-:W-:-:S04]  /*1f4b0*/  FMUL R7, R148, 0.25 ;  /* 0x3e80000094077820 */ /* 0x000fc80000400000 */
[----:B------:R0:W-:Y:S01]  /*1f4c0*/  STL [R1+0x844], R0 ;  /* 0x0008440001007387 */ /* 0x0001e20000100800 */
[----:B------:R-:W-:Y:S01]  /*1f4d0*/  FMUL R6, R147, 0.25 ;  /* 0x3e80000093067820 */ /* 0x000fe20000400000 */
[----:B0-----:R-:W-:-:S05]  /*1f4e0*/  FSEL R0, R8, R149, P0 ;  /* 0x0000009508007208 */ /* 0x001fca0000000000 */
        /* <DEDUP_REMOVED lines=339> */
[----:B------:R0:W-:Y:S02]  /*20a20*/  STL [R1+0x680], R0 ;  /* 0x0006800001007387 */ /* 0x0001e40000100800 */
[----:B0-----:R-:W-:-:S05]  /*20a30*/  FSEL R0, R4, R35, P1 ;  /* 0x0000002304007208 */ /* 0x001fca0000800000 */
[----:B------:R0:W-:Y:S02]  /*20a40*/  STL [R1+0x67c], R0 ;  /* 0x00067c0001007387 */ /* 0x0001e40000100800 */
[----:B0-----:R-:W-:-:S05]  /*20a50*/  FSEL R0, R8, R34, P1 ;  /* 0x0000002208007208 */ /* 0x001fca0000800000 */
[----:B------:R0:W-:Y:S04]  /*20a60*/  STL [R1+0x674], R0 ;  /* 0x0006740001007387 */ /* 0x0001e80000100800 */
[----:B------:R-:W2:Y:S04]  /*20a70*/  LDL.LU R198, [R1+0x1fc] ;  /* 0x0001fc0001c67983 */ /* 0x000ea80000300800 */
[----:B------:R-:W3:Y:S04]  /*20a80*/  LDL.LU R197, [R1+0x1f8] ;  /* 0x0001f80001c57983 */ /* 0x000ee80000300800 */
[----:B------:R-:W4:Y:S04]  /*20a90*/  LDL.LU R196, [R1+0x1f4] ;  /* 0x0001f40001c47983 */ /* 0x000f280000300800 */
[----:B------:R-:W4:Y:S01]  /*20aa0*/  LDL.LU R194, [R1+0x1f0] ;  /* 0x0001f00001c27983 */ /* 0x000f220000300800 */
[----:B------:R-:W-:Y:S01]  /*20ab0*/  FMUL R7, R33, 0.25 ;  /* 0x3e80000021077820 */ /* 0x000fe20000400000 */
[----:B------:R-:W-:-:S04]  /*20ac0*/  FMUL R6, R32, 0.25 ;  /* 0x3e80000020067820 */ /* 0x000fc80000400000 */
        /* <DEDUP_REMOVED lines=11> */
[----:B------:R0:W-:Y:S04]  /*20b80*/  STL [R1+0x664], R0 ;  /* 0x0006640001007387 */ /* 0x0001e80000100800 */
[----:B------:R-:W4:Y:S04]  /*20b90*/  LDL.LU R193, [R1+0x1e8] ;  /* 0x0001e80001c17983 */ /* 0x000f280000300800 */
[----:B------:R-:W4:Y:S01]  /*20ba0*/  LDL.LU R192, [R1+0x1e4] ;  /* 0x0001e40001c07983 */ /* 0x000f220000300800 */
[----:B0-----:R-:W-:-:S03]  /*20bb0*/  FSEL R0, R8, R29, P0 ;  /* 0x0000001d08007208 */ /* 0x001fc60000000000 */
[----:B------:R-:W4:Y:S01]  /*20bc0*/  LDL.LU R191, [R1+0x1e0] ;  /* 0x0001e00001bf7983 */ /* 0x000f220000300800 */
[----:B------:R-:W-:-:S03]  /*20bd0*/  FMUL R6, R27, 0.25 ;  /* 0x3e8000001b067820 */ /* 0x000fc60000400000 */
[----:B------:R-:W4:Y:S04]  /*20be0*/  LDL.LU R187, [R1+0x1dc] ;  /* 0x0001dc0001bb7983 */ /* 0x000f280000300800 */
        /* <DEDUP_REMOVED lines=13> */
[----:B------:R0:W-:Y:S02]  /*20cc0*/  STL [R1+0x654], R0 ;  /* 0x0006540001007387 */ /* 0x0001e40000100800 */
[----:B0-----:R-:W-:-:S05]  /*20cd0*/  FSEL R0, R4, R25, P0 ;  /* 0x0000001904007208 */ /* 0x001fca0000000000 */
[----:B------:R0:W-:Y:S04]  /*20ce0*/  STL [R1+0x658], R0 ;  /* 0x0006580001007387 */ /* 0x0001e80000100800 */
[----:B------:R-:W4:Y:S04]  /*20cf0*/  LDL.LU R180, [R1+0x1c0] ;  /* 0x0001c00001b47983 */ /* 0x000f280000300800 */
[----:B------:R-:W4:Y:S01]  /*20d00*/  LDL.LU R184, [R1+0x1bc] ;  /* 0x0001bc0001b87983 */ /* 0x000f220000300800 */
[----:B0-----:R-:W-:-:S03]  /*20d10*/  FSEL R0, R8, R24, P0 ;  /* 0x0000001808007208 */ /* 0x001fc60000000000 */
[----:B------:R-:W4:Y:S04]  /*20d20*/  LDL.LU R183, [R1+0x1b8] ;  /* 0x0001b80001b77983 */ /* 0x000f280000300800 */
[----:B------:R-:W4:Y:S04]  /*20d30*/  LDL.LU R182, [R1+0x1b4] ;  /* 0x0001b40001b67983 */ /* 0x000f280000300800 */
[----:B------:R0:W-:Y:S01]  /*20d40*/  STL [R1+0x650], R0 ;  /* 0x0006500001007387 */ /* 0x0001e20000100800 */
[----:B--2---:R-:W-:Y:S01]  /*20d50*/  FMUL R7, R198, 0.25 ;  /* 0x3e800000c6077820 */ /* 0x004fe20000400000 */
[----:B---3--:R-:W-:-:S04]  /*20d60*/  FMUL R6, R197, 0.25 ;  /* 0x3e800000c5067820 */ /* 0x008fc80000400000 */
[----:B0-----:R-:W-:Y:S01]  /*20d70*/  FSEL R0, R7, R198, P1 ;  /* 0x000000c607007208 */ /* 0x001fe20000800000 */
[----:B----4-:R-:W-:-:S04]  /*20d80*/  FMUL R5, R196, 0.25 ;  /* 0x3e800000c4057820 */ /* 0x010fc80000400000 */
[----:B------:R0:W-:Y:S01]  /*20d90*/  STL [R1+0x64c], R0 ;  /* 0x00064c0001007387 */ /* 0x0001e20000100800 */
[----:B------:R-:W-:Y:S01]  /*20da0*/  FMUL R4, R194, 0.25 ;  /* 0x3e800000c2047820 */ /* 0x000fe20000400000 */
[----:B0-----:R-:W-:-:S05]  /*20db0*/  FSEL R0, R6, R197, P1 ;  /* 0x000000c506007208 */ /* 0x001fca0000800000 */
[----:B------:R0:W-:Y:S02]  /*20dc0*/  STL [R1+0x644], R0 ;  /* 0x0006440001007387 */ /* 0x0001e40000100800 */
[----:B0-----:R-:W-:-:S05]  /*20dd0*/  FSEL R0, R5, R196, P0 ;  /* 0x000000c405007208 */ /* 0x001fca0000000000 */
[----:B------:R0:W-:Y:S02]  /*20de0*/  STL [R1+0x648], R0 ;  /* 0x0006480001007387 */ /* 0x0001e40000100800 */
[----:B0-----:R-:W-:Y:S02]  /*20df0*/  FSEL R0, R4, R194, P0 ;  /* 0x000000c204007208 */ /* 0x001fe40000000000 */
[----:B------:R-:W-:Y:S02]  /*20e00*/  MOV R194, R178 ;  /* 0x000000b200c27202 */ /* 0x000fe40000000f00 */
[----:B------:R-:W-:Y:S02]  /*20e10*/  MOV R178, R177 ;  /* 0x000000b100b27202 */ /* 0x000fe40000000f00 */
[----:B------:R-:W-:Y:S02]  /*20e20*/  MOV R177, R176 ;  /* 0x000000b000b17202 */ /* 0x000fe40000000f00 */
[----:B------:R-:W-:-:S02]  /*20e30*/  MOV R176, R175 ;  /* 0x000000af00b07202 */ /* 0x000fc40000000f00 */
[----:B------:R-:W-:Y:S01]  /*20e40*/  MOV R175, R174 ;  /* 0x000000ae00af7202 */ /* 0x000fe20000000f00 */
[----:B------:R0:W-:Y:S01]  /*20e50*/  STL [R1+0x640], R0 ;  /* 0x0006400001007387 */ /* 0x0001e20000100800 */
[----:B------:R-:W-:Y:S02]  /*20e60*/  MOV R174, R173 ;  /* 0x000000ad00ae7202 */ /* 0x000fe40000000f00 */
[----:B------:R-:W-:Y:S02]  /*20e70*/  MOV R173, R172 ;  /* 0x000000ac00ad7202 */ /* 0x000fe40000000f00 */
[----:B------:R-:W2:Y:S01]  /*20e80*/  LDL.LU R172, [R1+0x1a8] ;  /* 0x0001a80001ac7983 */ /* 0x000ea20000300800 */
[----:B------:R-:W-:-:S05]  /*20e90*/  FMUL R8, R194, 0.25 ;  /* 0x3e800000c2087820 */ /* 0x000fca0000400000 */
[----:B0-----:R-:W-:Y:S01]  /*20ea0*/  FSEL R0, R8, R194, P1 ;  /* 0x000000c208007208 */ /* 0x001fe20000800000 */
[----:B------:R-:W-:-:S04]  /*20eb0*/  FMUL R7, R193, 0.25 ;  /* 0x3e800000c1077820 */ /* 0x000fc80000400000 */
[----:B------:R0:W-:Y:S01]  /*20ec0*/  STL [R1+0x63c], R0 ;  /* 0x00063c0001007387 */ /* 0x0001e20000100800 */
[----:B------:R-:W-:Y:S01]  /*20ed0*/  FMUL R6, R192, 0.25 ;  /* 0x3e800000c0067820 */ /* 0x000fe20000400000 */
        /* <DEDUP_REMOVED lines=11> */
[----:B------:R-:W-:Y:S01]  /*20f90*/  MOV R177, R174 ;  /* 0x000000ae00b17202 */ /* 0x000fe20000000f00 */
[----:B------:R0:W-:Y:S01]  /*20fa0*/  STL [R1+0x62c], R0 ;  /* 0x00062c0001007387 */ /* 0x0001e20000100800 */
[----:B------:R-:W-:-:S02]  /*20fb0*/  MOV R174, R173 ;  /* 0x000000ad00ae7202 */ /* 0x000fc40000000f00 */
[----:B--2---:R-:W-:Y:S02]  /*20fc0*/  MOV R173, R172 ;  /* 0x000000ac00ad7202 */ /* 0x004fe40000000f00 */
[----:B------:R-:W2:Y:S01]  /*20fd0*/  LDL.LU R172, [R1+0x1a4] ;  /* 0x0001a40001ac7983 */ /* 0x000ea20000300800 */
        /* <DEDUP_REMOVED lines=10> */
[----:B------:R0:W-:Y:S02]  /*21080*/  STL [R1+0x620], R0 ;  /* 0x0006200001007387 */ /* 0x0001e40000100800 */
[----:B0-----:R-:W-:Y:S02]  /*21090*/  FSEL R0, R5, R181, P1 ;  /* 0x000000b505007208 */ /* 0x001fe40000800000 */
[----:B------:R-:W-:-:S03]  /*210a0*/  MOV R181, R178 ;  /* 0x000000b200b57202 */ /* 0x000fc60000000f00 */
[----:B------:R0:W-:Y:S01]  /*210b0*/  STL [R1+0x61c], R0 ;  /* 0x00061c0001007387 */ /* 0x0001e20000100800 */
[----:B------:R-:W-:Y:S02]  /*210c0*/  MOV R178, R174 ;  /* 0x000000ae00b27202 */ /* 0x000fe40000000f00 */
[----:B------:R-:W-:Y:S02]  /*210d0*/  MOV R174, R173 ;  /* 0x000000ad00ae7202 */ /* 0x000fe40000000f00 */
[----:B0-----:R-:W-:-:S05]  /*210e0*/  FSEL R0, R4, R179, P1 ;  /* 0x000000b304007208 */ /* 0x001fca0000800000 */
[----:B------:R0:W-:Y:S01]  /*210f0*/  STL [R1+0x614], R0 ;  /* 0x0006140001007387 */ /* 0x0001e20000100800 */
[----:B--2---:R-:W-:-:S03]  /*21100*/  MOV R173, R172 ;  /* 0x000000ac00ad7202 */ /* 0x004fc60000000f00 */
[----:B------:R-:W2:Y:S01]  /*21110*/  LDL.LU R172, [R1+0x194] ;  /* 0x0001940001ac7983 */ /* 0x000ea20000300800 */
[----:B------:R-:W-:Y:S01]  /*21120*/  FMUL R8, R181, 0.25 ;  /* 0x3e800000b5087820 */ /* 0x000fe20000400000 */
[----:B------:R-:W-:Y:S01]  /*21130*/  MOV R179, R177 ;  /* 0x000000b100b37202 */ /* 0x000fe20000000f00 */
[----:B------:R-:W-:Y:S01]  /*21140*/  FMUL R7, R180, 0.25 ;  /* 0x3e800000b4077820 */ /* 0x000fe20000400000 */
[----:B------:R-:W3:Y:S02]  /*21150*/  LDL.LU R177, [R1+0x1a0] ;  /* 0x0001a00001b17983 */ /* 0x000ee40000300800 */
[----:B0-----:R-:W-:-:S05]  /*21160*/  FSEL R0, R8, R181, P0 ;  /* 0x000000b508007208 */ /* 0x001fca0000000000 */
[----:B------:R0:W-:Y:S01]  /*21170*/  STL [R1+0x618], R0 ;  /* 0x0006180001007387 */ /* 0x0001e20000100800 */
[----:B------:R-:W-:Y:S02]  /*21180*/  MOV R181, R179 ;  /* 0x000000b300b57202 */ /* 0x000fe40000000f00 */
[----:B------:R-:W-:Y:S02]  /*21190*/  MOV R179, R174 ;  /* 0x000000ae00b37202 */ /* 0x000fe40000000f00 */
[----:B0-----:R-:W-:Y:S02]  /*211a0*/  FSEL R0, R7, R180, P0 ;  /* 0x000000b407007208 */ /* 0x001fe40000000000 */
[----:B------:R-:W-:Y:S02]  /*211b0*/  MOV R180, R178 ;  /* 0x000000b200b47202 */ /* 0x000fe40000000f00 */
[----:B------:R-:W-:Y:S01]  /*211c0*/  MOV R178, R173 ;  /* 0x000000ad00b27202 */ /* 0x000fe20000000f00 */
[----:B------:R0:W-:Y:S04]  /*211d0*/  STL [R1+0x610], R0 ;  /* 0x0006100001007387 */ /* 0x0001e80000100800 */
[----:B------:R-:W4:Y:S01]  /*211e0*/  LDL.LU R173, [R1+0x190] ;  /* 0x0001900001ad7983 */ /* 0x000f220000300800 */
[----:B------:R-:W-:Y:S01]  /*211f0*/  FMUL R6, R184, 0.25 ;  /* 0x3e800000b8067820 */ /* 0x000fe20000400000 */
[----:B--2---:R-:W-:-:S02]  /*21200*/  MOV R174, R172 ;  /* 0x000000ac00ae7202 */ /* 0x004fc40000000f00 */
[----:B------:R-:W2:Y:S01]  /*21210*/  LDL.LU R172, [R1+0x18c] ;  /* 0x00018c0001ac7983 */ /* 0x000ea20000300800 */
[----:B------:R-:W-:Y:S01]  /*21220*/  FMUL R5, R183, 0.25 ;  /* 0x3e800000b7057820 */ /* 0x000fe20000400000 */
[----:B0-----:R-:W-:Y:S01]  /*21230*/  FSEL R0, R6, R184, P1 ;  /* 0x000000b806007208 */ /* 0x001fe20000800000 */
[----:B------:R-:W-:Y:S01]  /*21240*/  FMUL R4, R182, 0.25 ;  /* 0x3e800000b6047820 */ /* 0x000fe20000400000 */
[----:B------:R-:W-:Y:S02]  /*21250*/  FMUL R8, R181, 0.25 ;  /* 0x3e800000b5087820 */ /* 0x000fe40000400000 */
[----:B------:R-:W-:Y:S01]  /*21260*/  FSEL R5, R5, R183, P1 ;  /* 0x000000b705057208 */ /* 0x000fe20000800000 */
[----:B------:R0:W-:Y:S01]  /*21270*/  STL [R1+0x60c], R0 ;  /* 0x00060c0001007387 */ /* 0x0001e20000100800 */
[----:B------:R-:W-:Y:S01]  /*21280*/  FMUL R7, R180, 0.25 ;  /* 0x3e800000b4077820 */ /* 0x000fe20000400000 */
[----:B------:R-:W-:Y:S02]  /*21290*/  FMUL R6, R179, 0.25 ;  /* 0x3e800000b3067820 */ /* 0x000fe40000400000 */
[----:B------:R1:W-:Y:S01]  /*212a0*/  STL [R1+0x604], R5 ;  /* 0x0006040501007387 */ /* 0x0003e20000100800 */
[----:B0-----:R-:W-:-:S05]  /*212b0*/  FSEL R0, R4, R182, P0 ;  /* 0x000000b604007208 */ /* 0x001fca0000000000 */
[----:B------:R0:W-:Y:S01]  /*212c0*/  STL [R1+0x608], R0 ;  /* 0x0006080001007387 */ /* 0x0001e20000100800 */
[----:B-1----:R-:W-:Y:S01]  /*212d0*/  FMUL R5, R178, 0.25 ;  /* 0x3e800000b2057820 */ /* 0x002fe20000400000 */
[----:B------:R-:W-:Y:S02]  /*212e0*/  FSEL R7, R7, R180, P1 ;  /* 0x000000b407077208 */ /* 0x000fe40000800000 */
[----:B------:R-:W-:Y:S02]  /*212f0*/  FSEL R6, R6, R179, P1 ;  /* 0x000000b306067208 */ /* 0x000fe40000800000 */
[----:B0-----:R-:W-:Y:S01]  /*21300*/  FSEL R0, R8, R181, P0 ;  /* 0x000000b508007208 */ /* 0x001fe20000000000 */
[----:B---3--:R-:W-:-:S04]  /*21310*/  FMUL R4, R177, 0.25 ;  /* 0x3e800000b1047820 */ /* 0x008fc80000400000 */
[----:B------:R0:W-:Y:S01]  /*21320*/  STL [R1+0x600], R0 ;  /* 0x0006000001007387 */ /* 0x0001e20000100800 */
[----:B------:R-:W-:-:S03]  /*21330*/  FMUL R8, R176, 0.25 ;  /* 0x3e800000b0087820 */ /* 0x000fc60000400000 */
[----:B------:R1:W-:Y:S01]  /*21340*/  STL [R1+0x408], R7 ;  /* 0x0004080701007387 */ /* 0x0003e20000100800 */
[----:B0-----:R-:W-:-:S03]  /*21350*/  FSEL R0, R5, R178, P0 ;  /* 0x000000b205007208 */ /* 0x001fc60000000000 */
[----:B------:R0:W-:Y:S04]  /*21360*/  STL [R1+0x1fc], R6 ;  /* 0x0001fc0601007387 */ /* 0x0001e80000100800 */
[----:B------:R3:W-:Y:S01]  /*21370*/  STL [R1+0x400], R0 ;  /* 0x0004000001007387 */ /* 0x0007e20000100800 */
[----:B-1----:R-:W-:Y:S01]  /*21380*/  FMUL R7, R175, 0.25 ;  /* 0x3e800000af077820 */ /* 0x002fe20000400000 */
[----:B------:R-:W-:Y:S01]  /*21390*/  FSEL R8, R8, R176, P1 ;  /* 0x000000b008087208 */ /* 0x000fe20000800000 */
[----:B----4-:R-:W-:Y:S01]  /*213a0*/  FMUL R5, R173, 0.25 ;  /* 0x3e800000ad057820 */ /* 0x010fe20000400000 */
[----:B0-----:R-:W-:Y:S01]  /*213b0*/  FMUL R6, R174, 0.25 ;  /* 0x3e800000ae067820 */ /* 0x001fe20000400000 */
[----:B---3--:R-:W-:-:S05]  /*213c0*/  FSEL R0, R4, R177, P0 ;  /* 0x000000b104007208 */ /* 0x008fca0000000000 */
[----:B------:R0:W-:Y:S01]  /*213d0*/  STL [R1+0x1f8], R0 ;  /* 0x0001f80001007387 */ /* 0x0001e20000100800 */
[----:B------:R-:W-:Y:S02]  /*213e0*/  FSEL R6, R6, R174, P0 ;  /* 0x000000ae06067208 */ /* 0x000fe40000000000 */
[----:B------:R-:W-:Y:S01]  /*213f0*/  FSEL R5, R5, R173, P0 ;  /* 0x000000ad05057208 */ /* 0x000fe20000000000 */
[----:B------:R1:W-:Y:S01]  /*21400*/  STL [R1+0x1f4], R8 ;  /* 0x0001f40801007387 */ /* 0x0003e20000100800 */
[----:B0-----:R-:W-:Y:S01]  /*21410*/  FSEL R0, R7, R175, P1 ;  /* 0x000000af07007208 */ /* 0x001fe20000800000 */
[----:B------:R-:W-:Y:S01]  /*21420*/  FMUL R7, R170, 0.25 ;  /* 0x3e800000aa077820 */ /* 0x000fe20000400000 */
[----:B-1----:R-:W-:-:S03]  /*21430*/  FMUL R8, R171, 0.25 ;  /* 0x3e800000ab087820 */ /* 0x002fc60000400000 */
[----:B------:R-:W-:Y:S04]  /*21440*/  STL [R1+0x1ec], R0 ;  /* 0x0001ec0001007387 */ /* 0x000fe80000100800 */
[----:B------:R0:W-:Y:S01]  /*21450*/  STL [R1+0x1f0], R6 ;  /* 0x0001f00601007387 */ /* 0x0001e20000100800 */
[----:B------:R-:W-:-:S03]  /*21460*/  FSEL R8, R8, R171, P1 ;  /* 0x000000ab08087208 */ /* 0x000fc60000800000 */
[----:B------:R1:W-:Y:S01]  /*21470*/  STL [R1+0x1e8], R5 ;  /* 0x0001e80501007387 */ /* 0x0003e20000100800 */
[----:B0-----:R-:W-:Y:S01]  /*21480*/  FMUL R6, R169, 0.25 ;  /* 0x3e800000a9067820 */ /* 0x001fe20000400000 */
[----:B-1----:R-:W-:-:S04]  /*21490*/  FMUL R5, R168, 0.25 ;  /* 0x3e800000a8057820 */ /* 0x002fc80000400000 */
[----:B------:R-:W-:Y:S02]  /*214a0*/  FSEL R6, R6, R169, P0 ;  /* 0x000000a906067208 */ /* 0x000fe40000000000 */
[----:B------:R-:W-:Y:S01]  /*214b0*/  FSEL R5, R5, R168, P1 ;  /* 0x000000a805057208 */ /* 0x000fe20000800000 */
[----:B--2---:R-:W-:-:S05]  /*214c0*/  FMUL R4, R172, 0.25 ;  /* 0x3e800000ac047820 */ /* 0x004fca0000400000 */
[----:B------:R-:W-:Y:S01]  /*214d0*/  FSEL R0, R4, R172, P1 ;  /* 0x000000ac04007208 */ /* 0x000fe20000800000 */
[----:B------:R-:W-:-:S04]  /*214e0*/  FMUL R4, R167, 0.25 ;  /* 0x3e800000a7047820 */ /* 0x000fc80000400000 */
[----:B------:R0:W-:Y:S04]  /*214f0*/  STL [R1+0x1e4], R0 ;  /* 0x0001e40001007387 */ /* 0x0001e80000100800 */
[----:B------:R1:W-:Y:S01]  /*21500*/  STL [R1+0x1dc], R8 ;  /* 0x0001dc0801007387 */ /* 0x0003e20000100800 */
[----:B0-----:R-:W-:Y:S01]  /*21510*/  FSEL R0, R7, R170, P0 ;  /* 0x000000aa07007208 */ /* 0x001fe20000000000 */
[----:B------:R-:W-:Y:S01]  /*21520*/  FMUL R7, R165, 0.25 ;  /* 0x3e800000a5077820 */ /* 0x000fe20000400000 */
[----:B-1----:R-:W-:-:S03]  /*21530*/  FMUL R8, R166, 0.25 ;  /* 0x3e800000a6087820 */ /* 0x002fc60000400000 */
[----:B------:R0:W-:Y:S04]  /*21540*/  STL [R1+0x1e0], R0 ;  /* 0x0001e00001007387 */ /* 0x0001e80000100800 */
[----:B------:R1:W-:Y:S01]  /*21550*/  STL [R1+0x1d8], R6 ;  /* 0x0001d80601007387 */ /* 0x0003e20000100800 */
[----:B------:R-:W-:Y:S02]  /*21560*/  FSEL R8, R8, R166, P0 ;  /* 0x000000a608087208 */ /* 0x000fe40000000000 */
[----:B0-----:R-:W-:Y:S01]  /*21570*/  FSEL R0, R4, R167, P1 ;  /* 0x000000a704007208 */ /* 0x001fe20000800000 */
[----:B------:R0:W-:Y:S01]  /*21580*/  STL [R1+0x1d4], R5 ;  /* 0x0001d40501007387 */ /* 0x0001e20000100800 */
[----:B-1----:R-:W-:-:S03]  /*21590*/  FMUL R6, R164, 0.25 ;  /* 0x3e800000a4067820 */ /* 0x002fc60000400000 */
[----:B------:R1:W-:Y:S01]  /*215a0*/  STL [R1+0x1cc], R0 ;  /* 0x0001cc0001007387 */ /* 0x0003e20000100800 */
[----:B------:R-:W-:Y:S01]  /*215b0*/  FMUL R4, R161, 0.25 ;  /* 0x3e800000a1047820 */ /* 0x000fe20000400000 */
[----:B0-----:R-:W-:Y:S01]  /*215c0*/  FMUL R5, R162, 0.25 ;  /* 0x3e800000a2057820 */ /* 0x001fe20000400000 */
[----:B------:R-:W-:Y:S02]  /*215d0*/  FSEL R6, R6, R164, P1 ;  /* 0x000000a406067208 */ /* 0x000fe40000800000 */
[----:B-1----:R-:W-:Y:S01]  /*215e0*/  FSEL R0, R7, R165, P0 ;  /* 0x000000a507007208 */ /* 0x002fe20000000000 */
[----:B------:R0:W-:Y:S01]  /*215f0*/  STL [R1+0x1d0], R8 ;  /* 0x0001d00801007387 */ /* 0x0001e20000100800 */
[----:B------:R-:W-:-:S03]  /*21600*/  FSEL R5, R5, R162, P1 ;  /* 0x000000a205057208 */ /* 0x000fc60000800000 */
[----:B------:R1:W-:Y:S01]  /*21610*/  STL [R1+0x1c8], R0 ;  /* 0x0001c80001007387 */ /* 0x0003e20000100800 */
[----:B------:R-:W-:-:S03]  /*21620*/  FMUL R7, R157, 0.25 ;  /* 0x3e8000009d077820 */ /* 0x000fc60000400000 */
[----:B------:R2:W-:Y:S01]  /*21630*/  STL [R1+0x1c4], R6 ;  /* 0x0001c40601007387 */ /* 0x0005e20000100800 */
[----:B0-----:R-:W-:-:S03]  /*21640*/  FMUL R8, R163, 0.25 ;  /* 0x3e800000a3087820 */ /* 0x001fc60000400000 */
[----:B------:R-:W3:Y:S01]  /*21650*/  LDL.LU R162, [R1+0x138] ;  /* 0x0001380001a27983 */ /* 0x000ee20000300800 */
[----:B-1----:R-:W-:-:S03]  /*21660*/  FSEL R0, R4, R161, P0 ;  /* 0x000000a104007208 */ /* 0x002fc60000000000 */
[----:B------:R0:W-:Y:S01]  /*21670*/  STL [R1+0x1bc], R5 ;  /* 0x0001bc0501007387 */ /* 0x0001e20000100800 */
[----:B--2---:R-:W-:-:S03]  /*21680*/  FMUL R6, R156, 0.25 ;  /* 0x3e8000009c067820 */ /* 0x004fc60000400000 */
[----:B------:R-:W2:Y:S01]  /*21690*/  LDL.LU R161, [R1+0x134] ;  /* 0x0001340001a17983 */ /* 0x000ea20000300800 */
[----:B------:R-:W-:Y:S01]  /*216a0*/  FSEL R8, R8, R163, P0 ;  /* 0x000000a308087208 */ /* 0x000fe20000000000 */
[----:B------:R-:W-:Y:S02]  /*216b0*/  FMUL R4, R154, 0.25 ;  /* 0x3e8000009a047820 */ /* 0x000fe40000400000 */
[----:B------:R1:W-:Y:S01]  /*216c0*/  STL [R1+0x1c0], R0 ;  /* 0x0001c00001007387 */ /* 0x0003e20000100800 */
[----:B0-----:R-:W-:Y:S01]  /*216d0*/  FMUL R5, R155, 0.25 ;  /* 0x3e8000009b057820 */ /* 0x001fe20000400000 */
[----:B------:R-:W-:Y:S02]  /*216e0*/  FSEL R6, R6, R156, P1 ;  /* 0x0000009c06067208 */ /* 0x000fe40000800000 */
[----:B------:R-:W-:Y:S01]  /*216f0*/  STL [R1+0x1b8], R8 ;  /* 0x0001b80801007387 */ /* 0x000fe20000100800 */
[----:B-1----:R-:W-:Y:S02]  /*21700*/  FSEL R0, R7, R157, P1 ;  /* 0x0000009d07007208 */ /* 0x002fe40000800000 */
[----:B------:R-:W-:-:S03]  /*21710*/  FSEL R5, R5, R155, P0 ;  /* 0x0000009b05057208 */ /* 0x000fc60000000000 */
[----:B------:R0:W-:Y:S04]  /*21720*/  STL [R1+0x1b4], R0 ;  /* 0x0001b40001007387 */ /* 0x0001e80000100800 */
[----:B------:R1:W-:Y:S04]  /*21730*/  STL [R1+0x1ac], R6 ;  /* 0x0001ac0601007387 */ /* 0x0003e80000100800 */
[----:B------:R-:W4:Y:S01]  /*21740*/  LDL.LU R163, [R1+0x124] ;  /* 0x0001240001a37983 */ /* 0x000f220000300800 */
[----:B0-----:R-:W-:-:S03]  /*21750*/  FSEL R0, R4, R154, P0 ;  /* 0x0000009a04007208 */ /* 0x001fc60000000000 */
[----:B------:R0:W-:Y:S04]  /*21760*/  STL [R1+0x1b0], R5 ;  /* 0x0001b00501007387 */ /* 0x0001e80000100800 */
[----:B------:R-:W4:Y:S01]  /*21770*/  LDL.LU R157, [R1+0x120] ;  /* 0x00012000019d7983 */ /* 0x000f220000300800 */
[----:B------:R-:W-:-:S03]  /*21780*/  FMUL R8, R153, 0.25 ;  /* 0x3e80000099087820 */ /* 0x000fc60000400000 */
[----:B------:R0:W-:Y:S01]  /*21790*/  STL [R1+0x1a8], R0 ;  /* 0x0001a80001007387 */ /* 0x0001e20000100800 */
[----:B------:R-:W-:-:S03]  /*217a0*/  FMUL R7, R152, 0.25 ;  /* 0x3e80000098077820 */ /* 0x000fc60000400000 */
[----:B------:R-:W4:Y:S01]  /*217b0*/  LDL.LU R156, [R1+0x11c] ;  /* 0x00011c00019c7983 */ /* 0x000f220000300800 */
[----:B-1----:R-:W-:-:S03]  /*217c0*/  FMUL R6, R11, 0.25 ;  /* 0x3e8000000b067820 */ /* 0x002fc60000400000 */
[----:B------:R-:W4:Y:S01]  /*217d0*/  LDL.LU R155, [R1+0x118] ;  /* 0x00011800019b7983 */ /* 0x000f220000300800 */
[----:B0-----:R-:W-:-:S03]  /*217e0*/  FMUL R5, R10, 0.25 ;  /* 0x3e8000000a057820 */ /* 0x001fc60000400000 */
[----:B------:R-:W4:Y:S01]  /*217f0*/  LDL.LU R154, [R1+0x114] ;  /* 0x00011400019a7983 */ /* 0x000f220000300800 */
[----:B------:R-:W-:Y:S01]  /*21800*/  FSEL R8, R8, R153, P1 ;  /* 0x0000009908087208 */ /* 0x000fe20000800000 */
[----:B------:R-:W-:Y:S01]  /*21810*/  FMUL R4, R9, 0.25 ;  /* 0x3e80000009047820 */ /* 0x000fe20000400000 */
[----:B------:R-:W-:Y:S02]  /*21820*/  FSEL R0, R7, R152, P1 ;  /* 0x0000009807007208 */ /* 0x000fe40000800000 */
[----:B------:R-:W-:Y:S01]  /*21830*/  FSEL R6, R6, R11, P0 ;  /* 0x0000000b06067208 */ /* 0x000fe20000000000 */
[----:B------:R-:W-:Y:S01]  /*21840*/  STL [R1+0x1a4], R8 ;  /* 0x0001a40801007387 */ /* 0x000fe20000100800 */
[----:B------:R-:W-:-:S03]  /*21850*/  FSEL R5, R5, R10, P0 ;  /* 0x0000000a05057208 */ /* 0x000fc60000000000 */
[----:B------:R0:W-:Y:S04]  /*21860*/  STL [R1+0x19c], R0 ;  /* 0x00019c0001007387 */ /* 0x0001e80000100800 */
[----:B------:R1:W-:Y:S04]  /*21870*/  STL [R1+0x1a0], R6 ;  /* 0x0001a00601007387 */ /* 0x0003e80000100800 */
[----:B------:R-:W4:Y:S01]  /*21880*/  LDL.LU R153, [R1+0x110] ;  /* 0x0001100001997983 */ /* 0x000f220000300800 */
[----:B0-----:R-:W-:-:S03]  /*21890*/  FSEL R0, R4, R9, P1 ;  /* 0x0000000904007208 */ /* 0x001fc60000800000 */
[----:B------:R0:W-:Y:S04]  /*218a0*/  STL [R1+0x198], R5 ;  /* 0x0001980501007387 */ /* 0x0001e80000100800 */
[----:B------:R-:W4:Y:S04]  /*218b0*/  LDL.LU R152, [R1+0x10c] ;  /* 0x00010c0001987983 */ /* 0x000f280000300800 */
[----:B------:R2:W-:Y:S04]  /*218c0*/  STL [R1+0x194], R0 ;  /* 0x0001940001007387 */ /* 0x0005e80000100800 */
[----:B------:R-:W4:Y:S04]  /*218d0*/  LDL.LU R11, [R1+0x108] ;  /* 0x00010800010b7983 */ /* 0x000f280000300800 */
[----:B------:R-:W4:Y:S04]  /*218e0*/  LDL.LU R10, [R1+0x104] ;  /* 0x00010400010a7983 */ /* 0x000f280000300800 */
[----:B------:R-:W4:Y:S01]  /*218f0*/  LDL.LU R9, [R1+0x100] ;  /* 0x0001000001097983 */ /* 0x000f220000300800 */
[----:B-1----:R-:W-:Y:S01]  /*21900*/  FMUL R6, R160, 0.25 ;  /* 0x3e800000a0067820 */ /* 0x002fe20000400000 */
[----:B0-----:R-:W-:Y:S01]  /*21910*/  FMUL R5, R159, 0.25 ;  /* 0x3e8000009f057820 */ /* 0x001fe20000400000 */
[----:B------:R-:W-:-:S03]  /*21920*/  FMUL R4, R158, 0.25 ;  /* 0x3e8000009e047820 */ /* 0x000fc60000400000 */
[----:B------:R-:W-:Y:S02]  /*21930*/  FSEL R6, R6, R160, P0 ;  /* 0x000000a006067208 */ /* 0x000fe40000000000 */
[----:B------:R-:W-:Y:S01]  /*21940*/  FSEL R5, R5, R159, P1 ;  /* 0x0000009f05057208 */ /* 0x000fe20000800000 */
[----:B---3--:R-:W-:Y:S01]  /*21950*/  FMUL R8, R162, 0.25 ;  /* 0x3e800000a2087820 */ /* 0x008fe20000400000 */
[----:B--2---:R-:W-:-:S04]  /*21960*/  FMUL R7, R161, 0.25 ;  /* 0x3e800000a1077820 */ /* 0x004fc80000400000 */
[----:B------:R-:W-:Y:S02]  /*21970*/  FSEL R8, R8, R162, P1 ;  /* 0x000000a208087208 */ /* 0x000fe40000800000 */
[----:B------:R-:W-:-:S03]  /*21980*/  FSEL R0, R7, R161, P0 ;  /* 0x000000a107007208 */ /* 0x000fc60000000000 */
[----:B------:R-:W-:Y:S04]  /*21990*/  STL [R1+0x18c], R8 ;  /* 0x00018c0801007387 */ /* 0x000fe80000100800 */
[----:B------:R0:W-:Y:S04]  /*219a0*/  STL [R1+0x190], R0 ;  /* 0x0001900001007387 */ /* 0x0001e80000100800 */
[----:B------:R1:W-:Y:S04]  /*219b0*/  STL [R1+0x188], R6 ;  /* 0x0001880601007387 */ /* 0x0003e80000100800 */
[----:B------:R-:W2:Y:S01]  /*219c0*/  LDL.LU R162, [R1+0xfc] ;  /* 0x0000fc0001a27983 */ /* 0x000ea20000300800 */
[----:B0-----:R-:W-:-:S03]  /*219d0*/  FSEL R0, R4, R158, P1 ;  /* 0x0000009e04007208 */ /* 0x001fc60000800000 */
[----:B------:R-:W-:Y:S04]  /*219e0*/  STL [R1+0x184], R5 ;  /* 0x0001840501007387 */ /* 0x000fe80000100800 */
[----:B------:R-:W3:Y:S01]  /*219f0*/  LDL.LU R161, [R1+0xf8] ;  /* 0x0000f80001a17983 */ /* 0x000ee20000300800 */
[----:B----4-:R-:W-:-:S03]  /*21a00*/  FMUL R8, R163, 0.25 ;  /* 0x3e800000a3087820 */ /* 0x010fc60000400000 */
[----:B------:R0:W-:Y:S01]  /*21a10*/  STL [R1+0x17c], R0 ;  /* 0x00017c0001007387 */ /* 0x0001e20000100800 */
[----:B------:R-:W-:-:S03]  /*21a20*/  FMUL R7, R157, 0.25 ;  /* 0x3e8000009d077820 */ /* 0x000fc60000400000 */
[----:B------:R-:W4:Y:S01]  /*21a30*/  LDL.LU R160, [R1+0xf4] ;  /* 0x0000f40001a07983 */ /* 0x000f220000300800 */
[----:B------:R-:W-:-:S03]  /*21a40*/  FSEL R8, R8, R163, P0 ;  /* 0x000000a308087208 */ /* 0x000fc60000000000 */
[----:B------:R-:W4:Y:S01]  /*21a50*/  LDL.LU R159, [R1+0xf0] ;  /* 0x0000f000019f7983 */ /* 0x000f220000300800 */
[----:B-1----:R-:W-:Y:S01]  /*21a60*/  FMUL R6, R156, 0.25 ;  /* 0x3e8000009c067820 */ /* 0x002fe20000400000 */
[----:B0-----:R-:W-:Y:S02]  /*21a70*/  FSEL R0, R7, R157, P0 ;  /* 0x0000009d07007208 */ /* 0x001fe40000000000 */
[----:B------:R-:W4:Y:S01]  /*21a80*/  LDL.LU R158, [R1+0xec] ;  /* 0x0000ec00019e7983 */ /* 0x000f220000300800 */
[----:B------:R-:W-:Y:S01]  /*21a90*/  FMUL R5, R155, 0.25 ;  /* 0x3e8000009b057820 */ /* 0x000fe20000400000 */
[----:B------:R-:W-:Y:S01]  /*21aa0*/  FSEL R6, R6, R156, P1 ;  /* 0x0000009c06067208 */ /* 0x000fe20000800000 */
[----:B------:R-:W-:Y:S01]  /*21ab0*/  FMUL R4, R154, 0.25 ;  /* 0x3e8000009a047820 */ /* 0x000fe20000400000 */
[----:B------:R-:W-:Y:S02]  /*21ac0*/  STL [R1+0x180], R8 ;  /* 0x0001800801007387 */ /* 0x000fe40000100800 */
[----:B------:R-:W-:-:S02]  /*21ad0*/  FSEL R5, R5, R155, P1 ;  /* 0x0000009b05057208 */ /* 0x000fc40000800000 */
        /* <DEDUP_REMOVED lines=9> */
[----:B------:R-:W4:Y:S04]  /*21b70*/  LDL.LU R156, [R1+0xe0] ;  /* 0x0000e000019c7983 */ /* 0x000f280000300800 */
[----:B------:R-:W4:Y:S01]  /*21b80*/  LDL.LU R155, [R1+0xdc] ;  /* 0x0000dc00019b7983 */ /* 0x000f220000300800 */
[----:B-1----:R-:W-:-:S03]  /*21b90*/  FMUL R6, R11, 0.25 ;  /* 0x3e8000000b067820 */ /* 0x002fc60000400000 */
[----:B------:R-:W4:Y:S01]  /*21ba0*/  LDL.LU R154, [R1+0xd8] ;  /* 0x0000d800019a7983 */ /* 0x000f220000300800 */
[----:B0-----:R-:W-:Y:S01]  /*21bb0*/  FMUL R5, R10, 0.25 ;  /* 0x3e8000000a057820 */ /* 0x001fe20000400000 */
[----:B------:R-:W-:Y:S02]  /*21bc0*/  FSEL R8, R8, R153, P0 ;  /* 0x0000009908087208 */ /* 0x000fe40000000000 */
[----:B------:R-:W-:Y:S01]  /*21bd0*/  FSEL R0, R7, R152, P1 ;  /* 0x0000009807007208 */ /* 0x000fe20000800000 */
[----:B------:R-:W-:Y:S01]  /*21be0*/  FMUL R4, R9, 0.25 ;  /* 0x3e80000009047820 */ /* 0x000fe20000400000 */
[----:B------:R-:W-:Y:S01]  /*21bf0*/  FSEL R6, R6, R11, P1 ;  /* 0x0000000b06067208 */ /* 0x000fe20000800000 */
[----:B------:R-:W-:Y:S01]  /*21c00*/  STL [R1+0x168], R8 ;  /* 0x0001680801007387 */ /* 0x000fe20000100800 */
[----:B------:R-:W-:-:S03]  /*21c10*/  FSEL R5, R5, R10, P0 ;  /* 0x0000000a05057208 */ /* 0x000fc60000000000 */
[----:B------:R0:W-:Y:S04]  /*21c20*/  STL [R1+0x164], R0 ;  /* 0x0001640001007387 */ /* 0x0001e80000100800 */
[----:B------:R-:W-:Y:S04]  /*21c30*/  STL [R1+0x15c], R6 ;  /* 0x00015c0601007387 */ /* 0x000fe80000100800 */
[----:B------:R-:W4:Y:S01]  /*21c40*/  LDL.LU R153, [R1+0xd4] ;  /* 0x0000d40001997983 */ /* 0x000f220000300800 */
[----:B0-----:R-:W-:-:S03]  /*21c50*/  FSEL R0, R4, R9, P0 ;  /* 0x0000000904007208 */ /* 0x001fc60000000000 */
[----:B------:R-:W-:Y:S04]  /*21c60*/  STL [R1+0x160], R5 ;  /* 0x0001600501007387 */ /* 0x000fe80000100800 */
[----:B------:R-:W4:Y:S04]  /*21c70*/  LDL.LU R152, [R1+0xd0] ;  /* 0x0000d00001987983 */ /* 0x000f280000300800 */
[----:B------:R0:W-:Y:S04]  /*21c80*/  STL [R1+0x158], R0 ;  /* 0x0001580001007387 */ /* 0x0001e80000100800 */
[----:B------:R-:W4:Y:S04]  /*21c90*/  LDL.LU R11, [R1+0xcc] ;  /* 0x0000cc00010b7983 */ /* 0x000f280000300800 */
[----:B------:R-:W4:Y:S04]  /*21ca0*/  LDL.LU R10, [R1+0xc8] ;  /* 0x0000c800010a7983 */ /* 0x000f280000300800 */
[----:B------:R-:W4:Y:S01]  /*21cb0*/  LDL.LU R9, [R1+0xc4] ;  /* 0x0000c40001097983 */ /* 0x000f220000300800 */
[----:B--2---:R-:W-:Y:S01]  /*21cc0*/  FMUL R8, R162, 0.25 ;  /* 0x3e800000a2087820 */ /* 0x004fe20000400000 */
[----:B---3--:R-:W-:-:S04]  /*21cd0*/  FMUL R7, R161, 0.25 ;  /* 0x3e800000a1077820 */ /* 0x008fc80000400000 */
[----:B------:R-:W-:Y:S02]  /*21ce0*/  FSEL R8, R8, R162, P1 ;  /* 0x000000a208087208 */ /* 0x000fe40000800000 */
[----:B0-----:R-:W-:Y:S01]  /*21cf0*/  FSEL R0, R7, R161, P1 ;  /* 0x000000a107007208 */ /* 0x001fe20000800000 */
[----:B----4-:R-:W-:Y:S01]  /*21d00*/  FMUL R6, R160, 0.25 ;  /* 0x3e800000a0067820 */ /* 0x010fe20000400000 */
[----:B------:R-:W-:-:S04]  /*21d10*/  FMUL R5, R159, 0.25 ;  /* 0x3e8000009f057820 */ /* 0x000fc80000400000 */
[----:B------:R-:W-:Y:S01]  /*21d20*/  FSEL R6, R6, R160, P0 ;  /* 0x000000a006067208 */ /* 0x000fe20000000000 */
[----:B------:R-:W-:Y:S01]  /*21d30*/  STL [R1+0x154], R8 ;  /* 0x0001540801007387 */ /* 0x000fe20000100800 */
[----:B------:R-:W-:Y:S01]  /*21d40*/  FMUL R4, R158, 0.25 ;  /* 0x3e8000009e047820 */ /* 0x000fe20000400000 */
[----:B------:R-:W-:Y:S02]  /*21d50*/  FSEL R5, R5, R159, P0 ;  /* 0x0000009f05057208 */ /* 0x000fe40000000000 */
[----:B------:R0:W-:Y:S04]  /*21d60*/  STL [R1+0x14c], R0 ;  /* 0x00014c0001007387 */ /* 0x0001e80000100800 */
[----:B------:R1:W-:Y:S04]  /*21d70*/  STL [R1+0x150], R6 ;  /* 0x0001500601007387 */ /* 0x0003e80000100800 */
[----:B------:R-:W2:Y:S01]  /*21d80*/  LDL.LU R162, [R1+0xc0] ;  /* 0x0000c00001a27983 */ /* 0x000ea20000300800 */
[----:B0-----:R-:W-:-:S03]  /*21d90*/  FSEL R0, R4, R158, P1 ;  /* 0x0000009e04007208 */ /* 0x001fc60000800000 */
[----:B------:R-:W-:Y:S04]  /*21da0*/  STL [R1+0x148], R5 ;  /* 0x0001480501007387 */ /* 0x000fe80000100800 */
[----:B------:R-:W3:Y:S01]  /*21db0*/  LDL.LU R161, [R1+0xbc] ;  /* 0x0000bc0001a17983 */ /* 0x000ee20000300800 */
[----:B------:R-:W-:-:S03]  /*21dc0*/  FMUL R8, R163, 0.25 ;  /* 0x3e800000a3087820 */ /* 0x000fc60000400000 */
        /* <DEDUP_REMOVED lines=20> */
[----:B------:R0:W-:Y:S04]  /*21f10*/  STL [R1+0x12c], R0 ;  /* 0x00012c0001007387 */ /* 0x0001e80000100800 */
[----:B------:R-:W4:Y:S01]  /*21f20*/  LDL.LU R156, [R1+0xa4] ;  /* 0x0000a400019c7983 */ /* 0x000f220000300800 */
[----:B------:R-:W-:-:S03]  /*21f30*/  FMUL R7, R152, 0.25 ;  /* 0x3e80000098077820 */ /* 0x000fc60000400000 */
[----:B------:R-:W4:Y:S01]  /*21f40*/  LDL.LU R155, [R1+0xa0] ;  /* 0x0000a000019b7983 */ /* 0x000f220000300800 */
[----:B-1----:R-:W-:-:S03]  /*21f50*/  FMUL R6, R11, 0.25 ;  /* 0x3e8000000b067820 */ /* 0x002fc60000400000 */
[----:B------:R-:W4:Y:S01]  /*21f60*/  LDL.LU R154, [R1+0x9c] ;  /* 0x00009c00019a7983 */ /* 0x000f220000300800 */
[----:B------:R-:W-:Y:S01]  /*21f70*/  FSEL R8, R8, R153, P0 ;  /* 0x0000009908087208 */ /* 0x000fe20000000000 */
[----:B0-----:R-:W-:Y:S01]  /*21f80*/  FMUL R5, R10, 0.25 ;  /* 0x3e8000000a057820 */ /* 0x001fe20000400000 */
[----:B------:R-:W-:Y:S02]  /*21f90*/  FSEL R0, R7, R152, P0 ;  /* 0x0000009807007208 */ /* 0x000fe40000000000 */
[----:B------:R-:W-:Y:S01]  /*21fa0*/  FSEL R6, R6, R11, P1 ;  /* 0x0000000b06067208 */ /* 0x000fe20000800000 */
[----:B------:R-:W-:Y:S01]  /*21fb0*/  FMUL R4, R9, 0.25 ;  /* 0x3e80000009047820 */ /* 0x000fe20000400000 */
        /* <DEDUP_REMOVED lines=46> */
[----:B------:R-:W-:Y:S04]  /*222a0*/  STL [R1+0xf8], R5 ;  /* 0x0000f80501007387 */ /* 0x000fe80000100800 */
[----:B------:R-:W4:Y:S01]  /*222b0*/  LDL.LU R156, [R1+0x6c] ;  /* 0x00006c00019c7983 */ /* 0x000f220000300800 */
[----:B------:R-:W-:-:S03]  /*222c0*/  FMUL R8, R153, 0.25 ;  /* 0x3e80000099087820 */ /* 0x000fc60000400000 */
[----:B------:R0:W-:Y:S04]  /*222d0*/  STL [R1+0xf4], R0 ;  /* 0x0000f40001007387 */ /* 0x0001e80000100800 */
[----:B------:R-:W4:Y:S01]  /*222e0*/  LDL.LU R155, [R1+0x68] ;  /* 0x00006800019b7983 */ /* 0x000f220000300800 */
[----:B------:R-:W-:-:S03]  /*222f0*/  FMUL R7, R152, 0.25 ;  /* 0x3e80000098077820 */ /* 0x000fc60000400000 */
[----:B------:R-:W4:Y:S01]  /*22300*/  LDL.LU R154, [R1+0x64] ;  /* 0x00006400019a7983 */ /* 0x000f220000300800 */
[----:B-1----:R-:W-:Y:S01]  /*22310*/  FMUL R6, R11, 0.25 ;  /* 0x3e8000000b067820 */ /* 0x002fe20000400000 */
[----:B------:R-:W-:Y:S02]  /*22320*/  FSEL R8, R8, R153, P1 ;  /* 0x0000009908087208 */ /* 0x000fe40000800000 */
[----:B------:R-:W4:Y:S01]  /*22330*/  LDL.LU R164, [R1+0x60] ;  /* 0x0000600001a47983 */ /* 0x000f220000300800 */
[----:B0-----:R-:W-:Y:S01]  /*22340*/  FSEL R0, R7, R152, P0 ;  /* 0x0000009807007208 */ /* 0x001fe20000000000 */
[----:B------:R-:W-:Y:S01]  /*22350*/  FMUL R5, R10, 0.25 ;  /* 0x3e8000000a057820 */ /* 0x000fe20000400000 */
[----:B------:R-:W-:Y:S01]  /*22360*/  FSEL R6, R6, R11, P0 ;  /* 0x0000000b06067208 */ /* 0x000fe20000000000 */
[----:B------:R-:W-:Y:S01]  /*22370*/  FMUL R4, R9, 0.25 ;  /* 0x3e80000009047820 */ /* 0x000fe20000400000 */
[----:B------:R-:W-:Y:S02]  /*22380*/  STL [R1+0xec], R8 ;  /* 0x0000ec0801007387 */ /* 0x000fe40000100800 */
[----:B------:R-:W-:-:S02]  /*22390*/  FSEL R5, R5, R10, P1 ;  /* 0x0000000a05057208 */ /* 0x000fc40000800000 */
        /* <DEDUP_REMOVED lines=21> */
[----:B------:R-:W-:Y:S04]  /*224f0*/  STL [R1+0xd4], R6 ;  /* 0x0000d40601007387 */ /* 0x000fe80000100800 */
[----:B------:R-:W2:Y:S01]  /*22500*/  LDL.LU R163, [R1+0x48] ;  /* 0x0000480001a37983 */ /* 0x000ea20000300800 */
[----:B0-----:R-:W-:-:S03]  /*22510*/  FSEL R0, R4, R158, P0 ;  /* 0x0000009e04007208 */ /* 0x001fc60000000000 */
[----:B------:R-:W-:Y:S04]  /*22520*/  STL [R1+0xcc], R5 ;  /* 0x0000cc0501007387 */ /* 0x000fe80000100800 */
[----:B------:R-:W3:Y:S01]  /*22530*/  LDL.LU R162, [R1+0x44] ;  /* 0x0000440001a27983 */ /* 0x000ee20000300800 */
[----:B------:R-:W-:-:S03]  /*22540*/  FMUL R8, R157, 0.25 ;  /* 0x3e8000009d087820 */ /* 0x000fc60000400000 */
[----:B------:R0:W-:Y:S04]  /*22550*/  STL [R1+0xd0], R0 ;  /* 0x0000d00001007387 */ /* 0x0001e80000100800 */
[----:B------:R-:W4:Y:S01]  /*22560*/  LDL.LU R161, [R1+0x40] ;  /* 0x0000400001a17983 */ /* 0x000f220000300800 */
[----:B------:R-:W-:-:S03]  /*22570*/  FMUL R7, R156, 0.25 ;  /* 0x3e8000009c077820 */ /* 0x000fc60000400000 */
[----:B------:R-:W4:Y:S01]  /*22580*/  LDL.LU R160, [R1+0x3c] ;  /* 0x00003c0001a07983 */ /* 0x000f220000300800 */
[----:B0-----:R-:W-:Y:S01]  /*22590*/  FSEL R0, R8, R157, P0 ;  /* 0x0000009d08007208 */ /* 0x001fe20000000000 */
[----:B------:R-:W-:Y:S01]  /*225a0*/  FMUL R6, R155, 0.25 ;  /* 0x3e8000009b067820 */ /* 0x000fe20000400000 */
[----:B------:R-:W-:Y:S01]  /*225b0*/  FSEL R7, R7, R156, P1 ;  /* 0x0000009c07077208 */ /* 0x000fe20000800000 */
[----:B------:R-:W4:Y:S01]  /*225c0*/  LDL.LU R159, [R1+0x38] ;  /* 0x00003800019f7983 */ /* 0x000f220000300800 */
[----:B------:R-:W-:Y:S02]  /*225d0*/  FMUL R5, R154, 0.25 ;  /* 0x3e8000009a057820 */ /* 0x000fe40000400000 */
[----:B------:R-:W-:Y:S01]  /*225e0*/  FSEL R6, R6, R155, P1 ;  /* 0x0000009b06067208 */ /* 0x000fe20000800000 */
[----:B------:R0:W-:Y:S04]  /*225f0*/  STL [R1+0xc8], R0 ;  /* 0x0000c80001007387 */ /* 0x0001e80000100800 */
[----:B------:R1:W-:Y:S01]  /*22600*/  STL [R1+0xc4], R7 ;  /* 0x0000c40701007387 */ /* 0x0003e20000100800 */
[----:B------:R-:W-:-:S03]  /*22610*/  FMUL R4, R164, 0.25 ;  /* 0x3e800000a4047820 */ /* 0x000fc60000400000 */
[----:B------:R-:W4:Y:S01]  /*22620*/  LDL.LU R158, [R1+0x34] ;  /* 0x00003400019e7983 */ /* 0x000f220000300800 */
[----:B0-----:R-:W-:-:S03]  /*22630*/  FSEL R0, R5, R154, P0 ;  /* 0x0000009a05007208 */ /* 0x001fc60000000000 */
[----:B------:R-:W-:Y:S04]  /*22640*/  STL [R1+0xbc], R6 ;  /* 0x0000bc0601007387 */ /* 0x000fe80000100800 */
[----:B------:R-:W4:Y:S04]  /*22650*/  LDL.LU R157, [R1+0x30] ;  /* 0x00003000019d7983 */ /* 0x000f280000300800 */
[----:B------:R0:W-:Y:S04]  /*22660*/  STL [R1+0xc0], R0 ;  /* 0x0000c00001007387 */ /* 0x0001e80000100800 */
[----:B------:R-:W4:Y:S01]  /*22670*/  LDL.LU R156, [R1+0x2c] ;  /* 0x00002c00019c7983 */ /* 0x000f220000300800 */
[----:B------:R-:W-:-:S03]  /*22680*/  FMUL R8, R153, 0.25 ;  /* 0x3e80000099087820 */ /* 0x000fc60000400000 */
[----:B------:R-:W4:Y:S01]  /*22690*/  LDL.LU R155, [R1+0x28] ;  /* 0x00002800019b7983 */ /* 0x000f220000300800 */
[----:B-1----:R-:W-:Y:S01]  /*226a0*/  FMUL R7, R152, 0.25 ;  /* 0x3e80000098077820 */ /* 0x002fe20000400000 */
[----:B0-----:R-:W-:Y:S02]  /*226b0*/  FSEL R0, R4, R164, P0 ;  /* 0x000000a404007208 */ /* 0x001fe40000000000 */
[----:B------:R-:W4:Y:S01]  /*226c0*/  LDL.LU R154, [R1+0x24] ;  /* 0x00002400019a7983 */ /* 0x000f220000300800 */
[----:B------:R-:W-:Y:S01]  /*226d0*/  FSEL R8, R8, R153, P1 ;  /* 0x0000009908087208 */ /* 0x000fe20000800000 */
[----:B------:R-:W-:Y:S02]  /*226e0*/  FMUL R6, R11, 0.25 ;  /* 0x3e8000000b067820 */ /* 0x000fe40000400000 */
[----:B------:R0:W-:Y:S01]  /*226f0*/  STL [R1+0xb8], R0 ;  /* 0x0000b80001007387 */ /* 0x0001e20000100800 */
[----:B------:R-:W-:Y:S02]  /*22700*/  FMUL R5, R10, 0.25 ;  /* 0x3e8000000a057820 */ /* 0x000fe40000400000 */
[----:B------:R-:W-:Y:S01]  /*22710*/  FSEL R6, R6, R11, P0 ;  /* 0x0000000b06067208 */ /* 0x000fe20000000000 */
[----:B------:R-:W-:Y:S01]  /*22720*/  FMUL R4, R9, 0.25 ;  /* 0x3e80000009047820 */ /* 0x000fe20000400000 */
[----:B0-----:R-:W-:Y:S01]  /*22730*/  FSEL R0, R7, R152, P1 ;  /* 0x0000009807007208 */ /* 0x001fe20000800000 */
        /* <DEDUP_REMOVED lines=23> */
[----:B------:R1:W-:Y:S01]  /*228b0*/  STL [R1+0x98], R6 ;  /* 0x0000980601007387 */ /* 0x0003e20000100800 */
[----:B0-----:R-:W-:Y:S01]  /*228c0*/  FSEL R0, R4, R159, P1 ;  /* 0x0000009f04007208 */ /* 0x001fe20000800000 */
[----:B------:R-:W-:-:S02]  /*228d0*/  FMUL R8, R158, 0.25 ;  /* 0x3e8000009e087820 */ /* 0x000fc40000400000 */
[----:B------:R-:W-:Y:S01]  /*228e0*/  STL [R1+0x94], R5 ;  /* 0x0000940501007387 */ /* 0x000fe20000100800 */
[----:B------:R-:W-:-:S03]  /*228f0*/  FMUL R7, R157, 0.25 ;  /* 0x3e8000009d077820 */ /* 0x000fc60000400000 */
[----:B------:R0:W-:Y:S02]  /*22900*/  STL [R1+0x8c], R0 ;  /* 0x00008c0001007387 */ /* 0x0001e40000100800 */
[----:B------:R-:W-:Y:S01]  /*22910*/  FSEL R7, R7, R157, P0 ;  /* 0x0000009d07077208 */ /* 0x000fe20000000000 */
[----:B-1----:R-:W-:Y:S01]  /*22920*/  FMUL R6, R156, 0.25 ;  /* 0x3e8000009c067820 */ /* 0x002fe20000400000 */
[----:B0-----:R-:W-:Y:S01]  /*22930*/  FSEL R0, R8, R158, P0 ;  /* 0x0000009e08007208 */ /* 0x001fe20000000000 */
[----:B------:R-:W-:-:S03]  /*22940*/  FMUL R5, R155, 0.25 ;  /* 0x3e8000009b057820 */ /* 0x000fc60000400000 */
[----:B------:R-:W-:Y:S01]  /*22950*/  FSEL R6, R6, R156, P1 ;  /* 0x0000009c06067208 */ /* 0x000fe20000800000 */
[----:B------:R0:W-:Y:S04]  /*22960*/  STL [R1+0x90], R0 ;  /* 0x0000900001007387 */ /* 0x0001e80000100800 */
[----:B------:R-:W-:Y:S04]  /*22970*/  STL [R1+0x88], R7 ;  /* 0x0000880701007387 */ /* 0x000fe80000100800 */
[----:B------:R-:W2:Y:S01]  /*22980*/  LDL.LU R164, [R1+0xc] ;  /* 0x00000c0001a47983 */ /* 0x000ea20000300800 */
[----:B0-----:R-:W-:-:S03]  /*22990*/  FSEL R0, R5, R155, P1 ;  /* 0x0000009b05007208 */ /* 0x001fc60000800000 */
[----:B------:R-:W-:Y:S01]  /*229a0*/  STL [R1+0x84], R6 ;  /* 0x0000840601007387 */ /* 0x000fe20000100800 */
[----:B------:R-:W-:-:S03]  /*229b0*/  FMUL R4, R154, 0.25 ;  /* 0x3e8000009a047820 */ /* 0x000fc60000400000 */
[----:B------:R-:W3:Y:S04]  /*229c0*/  LDL.LU R163, [R1+0x4] ;  /* 0x0000040001a37983 */ /* 0x000ee80000300800 */
[----:B------:R0:W-:Y:S04]  /*229d0*/  STL [R1+0x7c], R0 ;  /* 0x00007c0001007387 */ /* 0x0001e80000100800 */
[----:B------:R-:W4:Y:S04]  /*229e0*/  LDL.LU R162, [R1+0x3fc] ;  /* 0x0003fc0001a27983 */ /* 0x000f280000300800 */
[----:B------:R-:W4:Y:S01]  /*229f0*/  LDL.LU R161, [R1+0x3f8] ;  /* 0x0003f80001a17983 */ /* 0x000f220000300800 */
[----:B------:R-:W-:Y:S01]  /*22a00*/  FMUL R8, R153, 0.25 ;  /* 0x3e80000099087820 */ /* 0x000fe20000400000 */
[----:B0-----:R-:W-:-:S02]  /*22a10*/  FSEL R0, R4, R154, P0 ;  /* 0x0000009a04007208 */ /* 0x001fc40000000000 */
[----:B------:R-:W4:Y:S04]  /*22a20*/  LDL.LU R160, [R1+0x3f4] ;  /* 0x0003f40001a07983 */ /* 0x000f280000300800 */
[----:B------:R-:W4:Y:S01]  /*22a30*/  LDL.LU R159, [R1+0x3f0] ;  /* 0x0003f000019f7983 */ /* 0x000f220000300800 */
[----:B------:R-:W-:-:S03]  /*22a40*/  FMUL R7, R152, 0.25 ;  /* 0x3e80000098077820 */ /* 0x000fc60000400000 */
[----:B------:R-:W4:Y:S02]  /*22a50*/  LDL.LU R158, [R1+0x3ec] ;  /* 0x0003ec00019e7983 */ /* 0x000f240000300800 */
[----:B------:R-:W-:Y:S02]  /*22a60*/  FSEL R7, R7, R152, P1 ;  /* 0x0000009807077208 */ /* 0x000fe40000800000 */
[----:B------:R0:W-:Y:S01]  /*22a70*/  STL [R1+0x80], R0 ;  /* 0x0000800001007387 */ /* 0x0001e20000100800 */
[----:B------:R-:W-:-:S03]  /*22a80*/  FMUL R6, R11, 0.25 ;  /* 0x3e8000000b067820 */ /* 0x000fc60000400000 */
[----:B------:R-:W4:Y:S01]  /*22a90*/  LDL.LU R157, [R1+0x3e8] ;  /* 0x0003e800019d7983 */ /* 0x000f220000300800 */
[----:B------:R-:W-:Y:S01]  /*22aa0*/  FMUL R5, R10, 0.25 ;  /* 0x3e8000000a057820 */ /* 0x000fe20000400000 */
[----:B------:R-:W-:Y:S02]  /*22ab0*/  FSEL R6, R6, R11, P1 ;  /* 0x0000000b06067208 */ /* 0x000fe40000800000 */
[----:B------:R-:W4:Y:S01]  /*22ac0*/  LDL.LU R156, [R1+0x3e4] ;  /* 0x0003e400019c7983 */ /* 0x000f220000300800 */
[----:B0-----:R-:W-:-:S03]  /*22ad0*/  FSEL R0, R8, R153, P0 ;  /* 0x0000009908007208 */ /* 0x001fc60000000000 */
[----:B------:R-:W4:Y:S04]  /*22ae0*/  LDL.LU R155, [R1+0x3e0] ;  /* 0x0003e000019b7983 */ /* 0x000f280000300800 */
[----:B------:R0:W-:Y:S04]  /*22af0*/  STL [R1+0x78], R0 ;  /* 0x0000780001007387 */ /* 0x0001e80000100800 */
[----:B------:R-:W-:Y:S04]  /*22b00*/  STL [R1+0x74], R7 ;  /* 0x0000740701007387 */ /* 0x000fe80000100800 */
[----:B------:R-:W4:Y:S01]  /*22b10*/  LDL.LU R154, [R1+0x3dc] ;  /* 0x0003dc00019a7983 */ /* 0x000f220000300800 */
[----:B0-----:R-:W-:-:S03]  /*22b20*/  FSEL R0, R5, R10, P0 ;  /* 0x0000000a05007208 */ /* 0x001fc60000000000 */
[----:B------:R-:W-:Y:S04]  /*22b30*/  STL [R1+0x6c], R6 ;  /* 0x00006c0601007387 */ /* 0x000fe80000100800 */
[----:B------:R-:W4:Y:S01]  /*22b40*/  LDL.LU R153, [R1+0x3d8] ;  /* 0x0003d80001997983 */ /* 0x000f220000300800 */
[----:B------:R-:W-:-:S03]  /*22b50*/  FMUL R4, R9, 0.25 ;  /* 0x3e80000009047820 */ /* 0x000fc60000400000 */
[----:B------:R0:W-:Y:S04]  /*22b60*/  STL [R1+0x70], R0 ;  /* 0x0000700001007387 */ /* 0x0001e80000100800 */
[----:B------:R-:W4:Y:S01]  /*22b70*/  LDL.LU R152, [R1+0x3d4] ;  /* 0x0003d40001987983 */ /* 0x000f220000300800 */
[----:B------:R-:W-:-:S03]  /*22b80*/  FSEL R4, R4, R9, P0 ;  /* 0x0000000904047208 */ /* 0x000fc60000000000 */
[----:B------:R-:W4:Y:S04]  /*22b90*/  LDL.LU R11, [R1+0x3d0] ;  /* 0x0003d000010b7983 */ /* 0x000f280000300800 */
[----:B------:R-:W4:Y:S04]  /*22ba0*/  LDL.LU R10, [R1+0x3cc] ;  /* 0x0003cc00010a7983 */ /* 0x000f280000300800 */
[----:B------:R-:W4:Y:S04]  /*22bb0*/  LDL.LU R9, [R1+0x3c8] ;  /* 0x0003c80001097983 */ /* 0x000f280000300800 */
[----:B0-----:R-:W4:Y:S04]  /*22bc0*/  LDL.LU R0, [R1+0x3c4] ;  /* 0x0003c40001007983 */ /* 0x001f280000300800 */
[----:B------:R0:W-:Y:S04]  /*22bd0*/  STL [R1+0x68], R4 ;  /* 0x0000680401007387 */ /* 0x0001e80000100800 */
[----:B------:R-:W4:Y:S04]  /*22be0*/  LDL.LU R248, [R1+0x3c0] ;  /* 0x0003c00001f87983 */ /* 0x000f280000300800 */
[----:B------:R-:W4:Y:S04]  /*22bf0*/  LDL.LU R247, [R1+0x3bc] ;  /* 0x0003bc0001f77983 */ /* 0x000f280000300800 */
[----:B------:R-:W4:Y:S01]  /*22c00*/  LDL.LU R245, [R1+0x3b8] ;  /* 0x0003b80001f57983 */ /* 0x000f220000300800 */
[----:B--2---:R-:W-:Y:S01]  /*22c10*/  FMUL R8, R164, 0.25 ;  /* 0x3e800000a4087820 */ /* 0x004fe20000400000 */
[----:B---3--:R-:W-:-:S04]  /*22c20*/  FMUL R7, R163, 0.25 ;  /* 0x3e800000a3077820 */ /* 0x008fc80000400000 */
[----:B------:R-:W-:Y:S02]  /*22c30*/  FSEL R8, R8, R164, P1 ;  /* 0x000000a408087208 */ /* 0x000fe40000800000 */
[----:B------:R-:W-:Y:S01]  /*22c40*/  FSEL R7, R7, R163, P0 ;  /* 0x000000a307077208 */ /* 0x000fe20000000000 */
[----:B----4-:R-:W-:Y:S02]  /*22c50*/  FMUL R6, R162, 0.25 ;  /* 0x3e800000a2067820 */ /* 0x010fe40000400000 */
[----:B------:R1:W-:Y:S01]  /*22c60*/  STL [R1+0x50], R8 ;  /* 0x0000500801007387 */ /* 0x0003e20000100800 */
[----:B------:R-:W-:-:S03]  /*22c70*/  FMUL R5, R161, 0.25 ;  /* 0x3e800000a1057820 */ /* 0x000fc60000400000 */
[----:B------:R2:W-:Y:S01]  /*22c80*/  STL [R1+0x54], R7 ;  /* 0x0000540701007387 */ /* 0x0005e20000100800 */
[----:B0-----:R-:W-:Y:S01]  /*22c90*/  FMUL R4, R160, 0.25 ;  /* 0x3e800000a0047820 */ /* 0x001fe20000400000 */
[----:B------:R-:W-:Y:S01]  /*22ca0*/  FSEL R6, R6, R162, P3 ;  /* 0x000000a206067208 */ /* 0x000fe20001800000 */
[----:B-1----:R-:W-:Y:S01]  /*22cb0*/  FMUL R8, R159, 0.25 ;  /* 0x3e8000009f087820 */ /* 0x002fe20000400000 */
[----:B------:R-:W-:Y:S01]  /*22cc0*/  FSEL R5, R5, R161, P3 ;  /* 0x000000a105057208 */ /* 0x000fe20001800000 */
[----:B--2---:R-:W-:Y:S01]  /*22cd0*/  FMUL R7, R158, 0.25 ;  /* 0x3e8000009e077820 */ /* 0x004fe20000400000 */
[----:B------:R-:W-:Y:S01]  /*22ce0*/  FSEL R4, R4, R160, P2 ;  /* 0x000000a004047208 */ /* 0x000fe20001000000 */
[----:B------:R0:W-:Y:S01]  /*22cf0*/  STL [R1+0x64], R6 ;  /* 0x0000640601007387 */ /* 0x0001e20000100800 */
[----:B------:R-:W-:Y:S02]  /*22d00*/  FSEL R8, R8, R159, P2 ;  /* 0x0000009f08087208 */ /* 0x000fe40001000000 */
[----:B------:R-:W-:Y:S01]  /*22d10*/  FSEL R7, R7, R158, P3 ;  /* 0x0000009e07077208 */ /* 0x000fe20001800000 */
[----:B------:R1:W-:Y:S04]  /*22d20*/  STL [R1+0x5c], R5 ;  /* 0x00005c0501007387 */ /* 0x0003e80000100800 */
[----:B------:R2:W-:Y:S01]  /*22d30*/  STL [R1+0x60], R4 ;  /* 0x0000600401007387 */ /* 0x0005e20000100800 */
[----:B0-----:R-:W-:-:S03]  /*22d40*/  FMUL R6, R157, 0.25 ;  /* 0x3e8000009d067820 */ /* 0x001fc60000400000 */
[----:B------:R0:W-:Y:S01]  /*22d50*/  STL [R1+0x58], R8 ;  /* 0x0000580801007387 */ /* 0x0001e20000100800 */
[----:B-1----:R-:W-:Y:S01]  /*22d60*/  FMUL R5, R156, 0.25 ;  /* 0x3e8000009c057820 */ /* 0x002fe20000400000 */
[----:B------:R-:W-:Y:S02]  /*22d70*/  FSEL R6, R6, R157, P3 ;  /* 0x0000009d06067208 */ /* 0x000fe40001800000 */
[----:B------:R1:W-:Y:S01]  /*22d80*/  STL [R1+0x4c], R7 ;  /* 0x00004c0701007387 */ /* 0x0003e20000100800 */
[----:B--2---:R-:W-:Y:S01]  /*22d90*/  FMUL R4, R155, 0.25 ;  /* 0x3e8000009b047820 */ /* 0x004fe20000400000 */
[----:B------:R-:W-:Y:S02]  /*22da0*/  FSEL R5, R5, R156, P2 ;  /* 0x0000009c05057208 */ /* 0x000fe40001000000 */
[----:B------:R2:W-:Y:S02]  /*22db0*/  STL [R1+0x44], R6 ;  /* 0x0000440601007387 */ /* 0x0005e40000100800 */
[----:B------:R-:W-:Y:S01]  /*22dc0*/  FSEL R4, R4, R155, P2 ;  /* 0x0000009b04047208 */ /* 0x000fe20001000000 */
[----:B0-----:R-:W-:Y:S01]  /*22dd0*/  FMUL R8, R154, 0.25 ;  /* 0x3e8000009a087820 */ /* 0x001fe20000400000 */
[----:B------:R0:W-:Y:S01]  /*22de0*/  STL [R1+0x48], R5 ;  /* 0x0000480501007387 */ /* 0x0001e20000100800 */
[----:B-1----:R-:W-:-:S03]  /*22df0*/  FMUL R7, R153, 0.25 ;  /* 0x3e80000099077820 */ /* 0x002fc60000400000 */
[----:B------:R-:W-:Y:S01]  /*22e00*/  FSEL R8, R8, R154, P3 ;  /* 0x0000009a08087208 */ /* 0x000fe20001800000 */
[----:B------:R1:W-:Y:S01]  /*22e10*/  STL [R1+0x40], R4 ;  /* 0x0000400401007387 */ /* 0x0003e20000100800 */
[----:B------:R-:W-:Y:S01]  /*22e20*/  FSEL R7, R7, R153, P3 ;  /* 0x0000009907077208 */ /* 0x000fe20001800000 */
[----:B--2---:R-:W-:Y:S02]  /*22e30*/  FMUL R6, R152, 0.25 ;  /* 0x3e80000098067820 */ /* 0x004fe40000400000 */
[----:B------:R-:W-:Y:S01]  /*22e40*/  STL [R1+0x3c], R8 ;  /* 0x00003c0801007387 */ /* 0x000fe20000100800 */
[----:B0-----:R-:W-:-:S03]  /*22e50*/  FMUL R5, R11, 0.25 ;  /* 0x3e8000000b057820 */ /* 0x001fc60000400000 */
[----:B------:R0:W-:Y:S01]  /*22e60*/  STL [R1+0x34], R7 ;  /* 0x0000340701007387 */ /* 0x0001e20000100800 */
[----:B-1----:R-:W-:Y:S01]  /*22e70*/  FMUL R4, R10, 0.25 ;  /* 0x3e8000000a047820 */ /* 0x002fe20000400000 */
[----:B------:R-:W-:Y:S02]  /*22e80*/  FSEL R6, R6, R152, P2 ;  /* 0x0000009806067208 */ /* 0x000fe40001000000 */
[----:B------:R-:W-:Y:S02]  /*22e90*/  FSEL R5, R5, R11, P2 ;  /* 0x0000000b05057208 */ /* 0x000fe40001000000 */
[----:B------:R-:W-:Y:S01]  /*22ea0*/  FSEL R4, R4, R10, P3 ;  /* 0x0000000a04047208 */ /* 0x000fe20001800000 */
[----:B0-----:R-:W-:Y:S01]  /*22eb0*/  FMUL R7, R9, 0.25 ;  /* 0x3e80000009077820 */ /* 0x001fe20000400000 */
[----:B------:R0:W-:Y:S04]  /*22ec0*/  STL [R1+0x38], R6 ;  /* 0x0000380601007387 */ /* 0x0001e80000100800 */
[----:B------:R-:W-:Y:S01]  /*22ed0*/  FSEL R7, R7, R9, P3 ;  /* 0x0000000907077208 */ /* 0x000fe20001800000 */
[----:B------:R1:W-:Y:S04]  /*22ee0*/  STL [R1+0x30], R5 ;  /* 0x0000300501007387 */ /* 0x0003e80000100800 */
[----:B------:R2:W-:Y:S04]  /*22ef0*/  STL [R1+0x2c], R4 ;  /* 0x00002c0401007387 */ /* 0x0005e80000100800 */
[----:B------:R-:W3:Y:S04]  /*22f00*/  LDL.LU R151, [R1+0x3b4] ;  /* 0x0003b40001977983 */ /* 0x000ee80000300800 */
[----:B------:R-:W4:Y:S04]  /*22f10*/  LDL.LU R189, [R1+0x3b0] ;  /* 0x0003b00001bd7983 */ /* 0x000f280000300800 */
[----:B------:R3:W-:Y:S04]  /*22f20*/  STL [R1+0x24], R7 ;  /* 0x0000240701007387 */ /* 0x0007e80000100800 */
[----:B------:R-:W4:Y:S04]  /*22f30*/  LDL.LU R22, [R1+0x3ac] ;  /* 0x0003ac0001167983 */ /* 0x000f280000300800 */
[----:B------:R-:W3:Y:S04]  /*22f40*/  LDL.LU R242, [R1+0x3a8] ;  /* 0x0003a80001f27983 */ /* 0x000ee80000300800 */
        /* <DEDUP_REMOVED lines=106> */
[----:B0-----:R-:W-:Y:S01]  /*235f0*/  FMUL R6, R0, 0.25 ;  /* 0x3e80000000067820 */ /* 0x001fe20000400000 */
[----:B-1----:R-:W-:Y:S01]  /*23600*/  FMUL R5, R248, 0.25 ;  /* 0x3e800000f8057820 */ /* 0x002fe20000400000 */
[----:B------:R-:W-:Y:S01]  /*23610*/  FMUL R246, R245, 0.25 ;  /* 0x3e800000f5f67820 */ /* 0x000fe20000400000 */
[----:B--2---:R-:W-:-:S02]  /*23620*/  FMUL R4, R247, 0.25 ;  /* 0x3e800000f7047820 */ /* 0x004fc40000400000 */
[----:B------:R-:W-:Y:S02]  /*23630*/  FSEL R252, R6, R0, P2 ;  /* 0x0000000006fc7208 */ /* 0x000fe40001000000 */
[----:B------:R-:W-:Y:S01]  /*23640*/  FSEL R0, R5, R248, P2 ;  /* 0x000000f805007208 */ /* 0x000fe20001000000 */
[----:B---3--:R-:W-:Y:S01]  /*23650*/  FMUL R5, R242, 0.25 ;  /* 0x3e800000f2057820 */ /* 0x008fe20000400000 */
[----:B------:R-:W-:Y:S01]  /*23660*/  FSEL R246, R246, R245, P3 ;  /* 0x000000f5f6f67208 */ /* 0x000fe20001800000 */
[----:B----4-:R-:W-:Y:S01]  /*23670*/  FMUL R245, R9, 0.25 ;  /* 0x3e80000009f57820 */ /* 0x010fe20000400000 */
[----:B------:R0:W-:Y:S01]  /*23680*/  STL [R1+0xdb0], R252 ;  /* 0x000db0fc01007387 */ /* 0x0001e20000100800 */
[----:B------:R-:W-:Y:S01]  /*23690*/  FMUL R248, R151, 0.25 ;  /* 0x3e80000097f87820 */ /* 0x000fe20000400000 */
[----:B------:R-:W-:Y:S01]  /*236a0*/  FSEL R5, R5, R242, P3 ;  /* 0x000000f205057208 */ /* 0x000fe20001800000 */
[----:B------:R-:W-:Y:S01]  /*236b0*/  FMUL R6, R13, 0.25 ;  /* 0x3e8000000d067820 */ /* 0x000fe20000400000 */
[----:B------:R-:W-:Y:S01]  /*236c0*/  FSEL R245, R245, R9, P2 ;  /* 0x00000009f5f57208 */ /* 0x000fe20001000000 */
[----:B------:R-:W-:Y:S01]  /*236d0*/  FMUL R242, R14, 0.25 ;  /* 0x3e8000000ef27820 */ /* 0x000fe20000400000 */
[----:B------:R-:W-:Y:S01]  /*236e0*/  FMUL R7, R12, 0.25 ;  /* 0x3e8000000c077820 */ /* 0x000fe20000400000 */
[----:B0-----:R-:W-:Y:S01]  /*236f0*/  FSEL R252, R4, R247, P3 ;  /* 0x000000f704fc7208 */ /* 0x001fe20001800000 */
[----:B------:R-:W-:Y:S01]  /*23700*/  FMUL R247, R189, 0.25 ;  /* 0x3e800000bdf77820 */ /* 0x000fe20000400000 */
[----:B------:R-:W-:Y:S01]  /*23710*/  FMUL R4, R22, 0.25 ;  /* 0x3e80000016047820 */ /* 0x000fe20000400000 */
[----:B------:R-:W-:Y:S01]  /*23720*/  FMUL R9, R10, 0.25 ;  /* 0x3e8000000a097820 */ /* 0x000fe20000400000 */
[----:B------:R-:W-:Y:S01]  /*23730*/  FSEL R248, R248, R151, P2 ;  /* 0x00000097f8f87208 */ /* 0x000fe20001000000 */
[----:B------:R-:W-:Y:S01]  /*23740*/  FMUL R8, R11, 0.25 ;  /* 0x3e8000000b087820 */ /* 0x000fe20000400000 */
[----:B------:R-:W-:Y:S01]  /*23750*/  FSEL R247, R247, R189, P2 ;  /* 0x000000bdf7f77208 */ /* 0x000fe20001000000 */
[----:B------:R-:W-:Y:S01]  /*23760*/  STL [R1+0xdac], R0 ;  /* 0x000dac0001007387 */ /* 0x000fe20000100800 */
[----:B------:R-:W-:-:S02]  /*23770*/  FSEL R4, R4, R22, P3 ;  /* 0x0000001604047208 */ /* 0x000fc40001800000 */
[----:B------:R-:W-:Y:S01]  /*23780*/  FSEL R6, R6, R13, P3 ;  /* 0x0000000d06067208 */ /* 0x000fe20001800000 */
[----:B------:R0:W-:Y:S01]  /*23790*/  STL [R1+0xdd4], R252 ;  /* 0x000dd4fc01007387 */ /* 0x0001e20000100800 */
[----:B------:R-:W-:Y:S01]  /*237a0*/  FSEL R242, R242, R14, P2 ;  /* 0x0000000ef2f27208 */ /* 0x000fe20001000000 */
[----:B------:R-:W-:Y:S01]  /*237b0*/  FMUL R13, R16, 0.25 ;  /* 0x3e800000100d7820 */ /* 0x000fe20000400000 */
[----:B------:R-:W-:Y:S01]  /*237c0*/  FSEL R7, R7, R12, P3 ;  /* 0x0000000c07077208 */ /* 0x000fe20001800000 */
[----:B------:R-:W-:Y:S01]  /*237d0*/  STL [R1+0xdd8], R246 ;  /* 0x000dd8f601007387 */ /* 0x000fe20000100800 */
[----:B------:R-:W-:Y:S01]  /*237e0*/  FSEL R9, R9, R10, P2 ;  /* 0x0000000a09097208 */ /* 0x000fe20001000000 */
[----:B------:R-:W-:Y:S01]  /*237f0*/  FMUL R12, R17, 0.25 ;  /* 0x3e800000110c7820 */ /* 0x000fe20000400000 */
[----:B------:R-:W-:Y:S01]  /*23800*/  FMUL R14, R15, 0.25 ;  /* 0x3e8000000f0e7820 */ /* 0x000fe20000400000 */
[----:B------:R-:W-:Y:S01]  /*23810*/  STL [R1+0xdb4], R248 ;  /* 0x000db4f801007387 */ /* 0x000fe20000100800 */
[----:B------:R-:W-:Y:S01]  /*23820*/  FSEL R8, R8, R11, P2 ;  /* 0x0000000b08087208 */ /* 0x000fe20001000000 */
[----:B------:R-:W-:Y:S01]  /*23830*/  FMUL R10, R19, 0.25 ;  /* 0x3e800000130a7820 */ /* 0x000fe20000400000 */
[----:B------:R-:W-:Y:S01]  /*23840*/  FMUL R11, R18, 0.25 ;  /* 0x3e800000120b7820 */ /* 0x000fe20000400000 */
[----:B------:R-:W-:Y:S01]  /*23850*/  STL [R1+0xda8], R247 ;  /* 0x000da8f701007387 */ /* 0x000fe20000100800 */
[----:B------:R-:W-:Y:S01]  /*23860*/  FSEL R13, R13, R16, P2 ;  /* 0x000000100d0d7208 */ /* 0x000fe20001000000 */
[----:B------:R-:W-:-:S02]  /*23870*/  FMUL R16, R20, 0.25 ;  /* 0x3e80000014107820 */ /* 0x000fc40000400000 */
[----:B------:R-:W-:Y:S01]  /*23880*/  STL [R1+0xddc], R4 ;  /* 0x000ddc0401007387 */ /* 0x000fe20000100800 */
[----:B------:R-:W-:Y:S01]  /*23890*/  FSEL R12, R12, R17, P2 ;  /* 0x000000110c0c7208 */ /* 0x000fe20001000000 */
[----:B------:R-:W-:Y:S01]  /*238a0*/  FMUL R17, R21, 0.25 ;  /* 0x3e80000015117820 */ /* 0x000fe20000400000 */
[----:B------:R-:W-:Y:S01]  /*238b0*/  FSEL R14, R14, R15, P3 ;  /* 0x0000000f0e0e7208 */ /* 0x000fe20001800000 */
[----:B------:R-:W-:Y:S01]  /*238c0*/  STL [R1+0xde0], R5 ;  /* 0x000de00501007387 */ /* 0x000fe20000100800 */
[----:B------:R-:W-:Y:S01]  /*238d0*/  FSEL R10, R10, R19, P3 ;  /* 0x000000130a0a7208 */ /* 0x000fe20001800000 */
[----:B------:R-:W-:Y:S02]  /*238e0*/  FMUL R15, R23, 0.25 ;  /* 0x3e800000170f7820 */ /* 0x000fe40000400000 */
[----:B------:R-:W-:Y:S01]  /*238f0*/  STL [R1+0xda4], R245 ;  /* 0x000da4f501007387 */ /* 0x000fe20000100800 */
[----:B------:R-:W-:-:S03]  /*23900*/  FSEL R11, R11, R18, P3 ;  /* 0x000000120b0b7208 */ /* 0x000fc60001800000 */
[----:B------:R-:W-:Y:S01]  /*23910*/  STL [R1+0xdb8], R242 ;  /* 0x000db8f201007387 */ /* 0x000fe20000100800 */
[----:B------:R-:W-:-:S03]  /*23920*/  FMUL R18, R188, 0.25 ;  /* 0x3e800000bc127820 */ /* 0x000fc60000400000 */
[----:B------:R-:W-:Y:S01]  /*23930*/  STL [R1+0xde4], R6 ;  /* 0x000de40601007387 */ /* 0x000fe20000100800 */
[----:B------:R-:W-:Y:S01]  /*23940*/  FMUL R19, R228, 0.25 ;  /* 0x3e800000e4137820 */ /* 0x000fe20000400000 */
[----:B------:R-:W-:Y:S02]  /*23950*/  FSEL R16, R16, R20, P2 ;  /* 0x0000001410107208 */ /* 0x000fe40001000000 */
[----:B------:R-:W-:Y:S01]  /*23960*/  STL [R1+0xde8], R7 ;  /* 0x000de80701007387 */ /* 0x000fe20000100800 */
[----:B------:R-:W-:Y:S01]  /*23970*/  FSEL R15, R15, R23, P3 ;  /* 0x000000170f0f7208 */ /* 0x000fe20001800000 */
[----:B------:R-:W-:Y:S02]  /*23980*/  FMUL R20, R190, 0.25 ;  /* 0x3e800000be147820 */ /* 0x000fe40000400000 */
[----:B------:R-:W-:Y:S01]  /*23990*/  STL [R1+0xdbc], R8 ;  /* 0x000dbc0801007387 */ /* 0x000fe20000100800 */
[----:B------:R-:W-:Y:S01]  /*239a0*/  FSEL R17, R17, R21, P2 ;  /* 0x0000001511117208 */ /* 0x000fe20001000000 */
[----:B------:R-:W-:-:S02]  /*239b0*/  FMUL R21, R195, 0.25 ;  /* 0x3e800000c3157820 */ /* 0x000fc40000400000 */
[----:B------:R1:W-:Y:S01]  /*239c0*/  STL [R1+0xdc0], R9 ;  /* 0x000dc00901007387 */ /* 0x0003e20000100800 */
[----:B------:R-:W-:-:S03]  /*239d0*/  FMUL R22, R206, 0.25 ;  /* 0x3e800000ce167820 */ /* 0x000fc60000400000 */
[----:B------:R-:W-:Y:S01]  /*239e0*/  STL [R1+0xdec], R10 ;  /* 0x000dec0a01007387 */ /* 0x000fe20000100800 */
[----:B------:R-:W-:Y:S01]  /*239f0*/  FSEL R18, R18, R188, P3 ;  /* 0x000000bc12127208 */ /* 0x000fe20001800000 */
[----:B------:R-:W-:Y:S02]  /*23a00*/  FMUL R23, R249, 0.25 ;  /* 0x3e800000f9177820 */ /* 0x000fe40000400000 */
[----:B------:R-:W-:Y:S01]  /*23a10*/  STL [R1+0xdf0], R11 ;  /* 0x000df00b01007387 */ /* 0x000fe20000100800 */
[----:B------:R-:W-:Y:S01]  /*23a20*/  FSEL R19, R19, R228, P3 ;  /* 0x000000e413137208 */ /* 0x000fe20001800000 */
[----:B------:R-:W-:Y:S02]  /*23a30*/  FMUL R24, R244, 0.25 ;  /* 0x3e800000f4187820 */ /* 0x000fe40000400000 */
[----:B------:R-:W-:Y:S01]  /*23a40*/  STL [R1+0xdc4], R12 ;  /* 0x000dc40c01007387 */ /* 0x000fe20000100800 */
[----:B------:R-:W-:Y:S01]  /*23a50*/  FSEL R20, R20, R190, P2 ;  /* 0x000000be14147208 */ /* 0x000fe20001000000 */
[----:B------:R-:W-:-:S02]  /*23a60*/  FMUL R25, R243, 0.25 ;  /* 0x3e800000f3197820 */ /* 0x000fc40000400000 */
        /* <DEDUP_REMOVED lines=250> */
[----:B------:R-:W-:-:S03]  /*24a10*/  FSEL R104, R104, R157, P2 ;  /* 0x0000009d68687208 */ /* 0x000fc60001000000 */
        /* <DEDUP_REMOVED lines=16> */
[----:B------:R-:W2:Y:S04]  /*24b20*/  LDL.LU R120, [R1+0x5fc] ;  /* 0x0005fc0001787983 */ /* 0x000ea80000300800 */
[----:B------:R-:W3:Y:S04]  /*24b30*/  LDL.LU R121, [R1+0x5f8] ;  /* 0x0005f80001797983 */ /* 0x000ee80000300800 */
[----:B------:R-:W4:Y:S04]  /*24b40*/  LDL.LU R122, [R1+0x5f4] ;  /* 0x0005f400017a7983 */ /* 0x000f280000300800 */
[----:B------:R-:W2:Y:S04]  /*24b50*/  LDL.LU R123, [R1+0x5f0] ;  /* 0x0005f000017b7983 */ /* 0x000ea80000300800 */
[----:B------:R-:W3:Y:S04]  /*24b60*/  LDL.LU R124, [R1+0x5ec] ;  /* 0x0005ec00017c7983 */ /* 0x000ee80000300800 */
[----:B------:R-:W4:Y:S04]  /*24b70*/  LDL.LU R125, [R1+0x5e8] ;  /* 0x0005e800017d7983 */ /* 0x000f280000300800 */
[----:B------:R-:W3:Y:S04]  /*24b80*/  LDL.LU R126, [R1+0x5e4] ;  /* 0x0005e400017e7983 */ /* 0x000ee80000300800 */
[----:B------:R-:W2:Y:S04]  /*24b90*/  LDL.LU R127, [R1+0x5e0] ;  /* 0x0005e000017f7983 */ /* 0x000ea80000300800 */
[----:B------:R-:W3:Y:S04]  /*24ba0*/  LDL.LU R128, [R1+0x5dc] ;  /* 0x0005dc0001807983 */ /* 0x000ee80000300800 */
[----:B------:R-:W3:Y:S04]  /*24bb0*/  LDL.LU R129, [R1+0x5d8] ;  /* 0x0005d80001817983 */ /* 0x000ee80000300800 */
[----:B------:R-:W3:Y:S04]  /*24bc0*/  LDL.LU R130, [R1+0x5d4] ;  /* 0x0005d40001827983 */ /* 0x000ee80000300800 */
[----:B------:R-:W3:Y:S04]  /*24bd0*/  LDL.LU R131, [R1+0x5d0] ;  /* 0x0005d00001837983 */ /* 0x000ee80000300800 */
[----:B------:R-:W3:Y:S04]  /*24be0*/  LDL.LU R132, [R1+0x5cc] ;  /* 0x0005cc0001847983 */ /* 0x000ee80000300800 */
[----:B------:R-:W3:Y:S04]  /*24bf0*/  LDL.LU R133, [R1+0x5c8] ;  /* 0x0005c80001857983 */ /* 0x000ee80000300800 */
[----:B------:R-:W3:Y:S04]  /*24c00*/  LDL.LU R134, [R1+0x5c4] ;  /* 0x0005c40001867983 */ /* 0x000ee80000300800 */
[----:B------:R-:W4:Y:S04]  /*24c10*/  LDL.LU R135, [R1+0x5c0] ;  /* 0x0005c00001877983 */ /* 0x000f280000300800 */
[----:B------:R-:W3:Y:S04]  /*24c20*/  LDL.LU R136, [R1+0x5bc] ;  /* 0x0005bc0001887983 */ /* 0x000ee80000300800 */
[----:B------:R-:W3:Y:S04]  /*24c30*/  LDL.LU R137, [R1+0x5b8] ;  /* 0x0005b80001897983 */ /* 0x000ee80000300800 */
[----:B------:R-:W3:Y:S04]  /*24c40*/  LDL.LU R138, [R1+0x5b4] ;  /* 0x0005b400018a7983 */ /* 0x000ee80000300800 */
[----:B------:R-:W4:Y:S04]  /*24c50*/  LDL.LU R139, [R1+0x5b0] ;  /* 0x0005b000018b7983 */ /* 0x000f280000300800 */
        /* <DEDUP_REMOVED lines=10> */
[----:B------:R-:W-:-:S03]  /*24d00*/  FMUL R109, R152, 0.25 ;  /* 0x3e800000986d7820 */ /* 0x000fc60000400000 */
[----:B------:R-:W3:Y:S04]  /*24d10*/  LDL.LU R150, [R1+0x584] ;  /* 0x0005840001967983 */ /* 0x000ee80000300800 */
[----:B------:R-:W3:Y:S04]  /*24d20*/  LDL.LU R151, [R1+0x580] ;  /* 0x0005800001977983 */ /* 0x000ee80000300800 */
[----:B------:R-:W3:Y:S04]  /*24d30*/  LDL.LU R189, [R1+0x57c] ;  /* 0x00057c0001bd7983 */ /* 0x000ee80000300800 */
[----:B------:R-:W3:Y:S04]  /*24d40*/  LDL.LU R188, [R1+0x578] ;  /* 0x0005780001bc7983 */ /* 0x000ee80000300800 */
[----:B------:R-:W3:Y:S01]  /*24d50*/  LDL.LU R228, [R1+0x574] ;  /* 0x0005740001e47983 */ /* 0x000ee20000300800 */
[----:B------:R-:W-:-:S03]  /*24d60*/  FSEL R109, R109, R152, P2 ;  /* 0x000000986d6d7208 */ /* 0x000fc60001000000 */
        /* <DEDUP_REMOVED lines=90> */
[----:B0-----:R-:W3:Y:S01]  /*25310*/  LDL.LU R252, [R1+0x404] ;  /* 0x0004040001fc7983 */ /* 0x001ee20000300800 */
[----:B--2---:R-:W-:-:S05]  /*25320*/  FMUL R115, R127, 0.25 ;  /* 0x3e8000007f737820 */ /* 0x004fca0000400000 */
[----:B------:R-:W-:Y:S01]  /*25330*/  FSEL R115, R115, R127, P2 ;  /* 0x0000007f73737208 */ /* 0x000fe20001000000 */
[----:B----4-:R-:W-:-:S05]  /*25340*/  FMUL R127, R139, 0.25 ;  /* 0x3e8000008b7f7820 */ /* 0x010fca0000400000 */
[----:B------:R-:W-:Y:S01]  /*25350*/  FSEL R127, R127, R139, P2 ;  /* 0x0000008b7f7f7208 */ /* 0x000fe20001000000 */
[----:B---3--:R-:W-:-:S05]  /*25360*/  FMUL R139, R151, 0.25 ;  /* 0x3e800000978b7820 */ /* 0x008fca0000400000 */
[----:B------:R-:W-:Y:S01]  /*25370*/  FSEL R139, R139, R151, P2 ;  /* 0x000000978b8b7208 */ /* 0x000fe20001000000 */
[----:B------:R-:W-:-:S05]  /*25380*/  FMUL R151, R155, 0.25 ;  /* 0x3e8000009b977820 */ /* 0x000fca0000400000 */
[----:B------:R-:W-:Y:S01]  /*25390*/  FSEL R151, R151, R155, P2 ;  /* 0x0000009b97977208 */ /* 0x000fe20001000000 */
[----:B------:R-:W-:Y:S01]  /*253a0*/  FMUL R155, R162, 0.25 ;  /* 0x3e800000a29b7820 */ /* 0x000fe20000400000 */
[----:B------:R-:W-:-:S04]  /*253b0*/  FMUL R113, R123, 0.25 ;  /* 0x3e8000007b717820 */ /* 0x000fc80000400000 */
[----:B------:R-:W-:Y:S01]  /*253c0*/  FSEL R155, R155, R162, P2 ;  /* 0x000000a29b9b7208 */ /* 0x000fe20001000000 */
[----:B------:R-:W-:Y:S01]  /*253d0*/  FMUL R162, R163, 0.25 ;  /* 0x3e800000a3a27820 */ /* 0x000fe20000400000 */
[----:B------:R-:W-:Y:S01]  /*253e0*/  FSEL R113, R113, R123, P2 ;  /* 0x0000007b71717208 */ /* 0x000fe20001000000 */
[----:B------:R-:W-:Y:S01]  /*253f0*/  FMUL R123, R135, 0.25 ;  /* 0x3e800000877b7820 */ /* 0x000fe20000400000 */
[----:B------:R-:W-:Y:S02]  /*25400*/  FMUL R117, R125, 0.25 ;  /* 0x3e8000007d757820 */ /* 0x000fe40000400000 */
[----:B------:R-:W-:Y:S01]  /*25410*/  FSEL R162, R162, R163, P2 ;  /* 0x000000a3a2a27208 */ /* 0x000fe20001000000 */
[----:B------:R-:W-:Y:S01]  /*25420*/  FMUL R163, R176, 0.25 ;  /* 0x3e800000b0a37820 */ /* 0x000fe20000400000 */
        /* <DEDUP_REMOVED lines=10> */
[----:B------:R-:W-:Y:S01]  /*254d0*/  FMUL R111, R121, 0.25 ;  /* 0x3e800000796f7820 */ /* 0x000fe20000400000 */
[----:B------:R-:W-:Y:S01]  /*254e0*/  FSEL R116, R116, R124, P3 ;  /* 0x0000007c74747208 */ /* 0x000fe20001800000 */
[----:B------:R-:W-:Y:S01]  /*254f0*/  FMUL R176, R174, 0.25 ;  /* 0x3e800000aeb07820 */ /* 0x000fe20000400000 */
[----:B------:R-:W-:-:S04]  /*25500*/  FMUL R124, R132, 0.25 ;  /* 0x3e800000847c7820 */ /* 0x000fc80000400000 */
        /* <DEDUP_REMOVED lines=8> */
[----:B------:R-:W-:Y:S02]  /*25590*/  FSEL R174, R174, R184, P2 ;  /* 0x000000b8aeae7208 */ /* 0x000fe40001000000 */
        /* <DEDUP_REMOVED lines=25> */
[----:B------:R-:W-:-:S05]  /*25730*/  FMUL R187, R191, 0.25 ;  /* 0x3e800000bfbb7820 */ /* 0x000fca0000400000 */
[----:B------:R-:W-:Y:S01]  /*25740*/  FSEL R187, R187, R191, P2 ;  /* 0x000000bfbbbb7208 */ /* 0x000fe20001000000 */
[----:B------:R-:W-:Y:S01]  /*25750*/  FMUL R169, R172, 0.25 ;  /* 0x3e800000aca97820 */ /* 0x000fe20000400000 */
[----:B------:R-:W-:Y:S01]  /*25760*/  FSEL R156, R156, R154, P3 ;  /* 0x0000009a9c9c7208 */ /* 0x000fe20001800000 */
[----:B------:R-:W-:Y:S01]  /*25770*/  FMUL R154, R164, 0.25 ;  /* 0x3e800000a49a7820 */ /* 0x000fe20000400000 */
[----:B------:R-:W-:Y:S01]  /*25780*/  FSEL R137, R137, R145, P3 ;  /* 0x0000009189897208 */ /* 0x000fe20001800000 */
[----:B------:R-:W-:Y:S01]  /*25790*/  FMUL R145, R188, 0.25 ;  /* 0x3e800000bc917820 */ /* 0x000fe20000400000 */
[----:B------:R-:W-:Y:S01]  /*257a0*/  FMUL R191, R197, 0.25 ;  /* 0x3e800000c5bf7820 */ /* 0x000fe20000400000 */
[----:B------:R-:W-:-:S04]  /*257b0*/  FSEL R148, R148, R195, P3 ;  /* 0x000000c394947208 */ /* 0x000fc80001800000 */
        /* <DEDUP_REMOVED lines=11> */
[----:B------:R-:W-:Y:S01]  /*25870*/  FSEL R145, R145, R188, P3 ;  /* 0x000000bc91917208 */ /* 0x000fe20001800000 */
[----:B------:R-:W-:Y:S01]  /*25880*/  FMUL R164, R167, 0.25 ;  /* 0x3e800000a7a47820 */ /* 0x000fe20000400000 */
[----:B------:R-:W-:Y:S01]  /*25890*/  FSEL R197, R197, R205, P3 ;  /* 0x000000cdc5c57208 */ /* 0x000fe20001800000 */
[----:B------:R-:W-:Y:S01]  /*258a0*/  FMUL R188, R196, 0.25 ;  /* 0x3e800000c4bc7820 */ /* 0x000fe20000400000 */
[----:B------:R-:W-:-:S02]  /*258b0*/  FSEL R195, R195, R202, P2 ;  /* 0x000000cac3c37208 */ /* 0x000fc40001000000 */
        /* <DEDUP_REMOVED lines=11> */
[----:B------:R-:W-:Y:S01]  /*25970*/  FMUL R202, R203, 0.25 ;  /* 0x3e800000cbca7820 */ /* 0x000fe20000400000 */
[----:B------:R-:W-:Y:S01]  /*25980*/  FSEL R188, R188, R196, P3 ;  /* 0x000000c4bcbc7208 */ /* 0x000fe20001800000 */
[----:B------:R-:W-:-:S02]  /*25990*/  FMUL R196, R194, 0.25 ;  /* 0x3e800000c2c47820 */ /* 0x000fc40000400000 */
        /* <DEDUP_REMOVED lines=16> */
[----:B------:R-:W-:-:S02]  /*25aa0*/  FSEL R203, R203, R216, P2 ;  /* 0x000000d8cbcb7208 */ /* 0x000fc40001000000 */
        /* <DEDUP_REMOVED lines=84> */
[C---:B------:R-:W-:Y:S01]  /*25ff0*/  FMUL R233, R3.reuse, 8388608 ;  /* 0x4b00000003e97820 */ /* 0x040fe20000400000 */
[----:B------:R-:W-:Y:S01]  /*26000*/  FSEL R130, R130, R142, P2 ;  /* 0x0000008e82827208 */ /* 0x000fe20001000000 */
[----:B------:R-:W-:Y:S01]  /*26010*/  FMUL R234, R2, 8388608 ;  /* 0x4b00000002ea7820 */ /* 0x000fe20000400000 */
[----:B------:R-:W-:Y:S01]  /*26020*/  FSETP.GEU.AND P5, PT, R3, 1.175494350822287508e-38, PT ;  /* 0x008000000300780b */ /* 0x000fe20003fae000 */
[----:B------:R-:W-:Y:S01]  /*26030*/  FMUL R142, R228, 0.25 ;  /* 0x3e800000e48e7820 */ /* 0x000fe20000400000 */
[----:B------:R-:W-:Y:S01]  /*26040*/  FSEL R221, R221, R218, P3 ;  /* 0x000000dadddd7208 */ /* 0x000fe20001800000 */
[----:B------:R-:W-:Y:S01]  /*26050*/  FMUL R218, R240, 0.25 ;  /* 0x3e800000f0da7820 */ /* 0x000fe20000400000 */
[----:B------:R-:W-:Y:S01]  /*26060*/  FSEL R241, R241, R235, P3 ;  /* 0x000000ebf1f17208 */ /* 0x000fe20001800000 */
[----:B------:R-:W-:Y:S01]  /*26070*/  FMUL R235, R251, 8388608 ;  /* 0x4b000000fbeb7820 */ /* 0x000fe20000400000 */
[----:B------:R-:W-:-:S02]  /*26080*/  FSETP.GEU.AND P6, PT, R2, 1.175494350822287508e-38, PT ;  /* 0x008000000200780b */ /* 0x000fc40003fce000 */
[----:B------:R-:W-:Y:S01]  /*26090*/  FSEL R168, R168, R173, P3 ;  /* 0x000000ada8a87208 */ /* 0x000fe20001800000 */
[----:B------:R-:W-:Y:S01]  /*260a0*/  FMUL R173, R180, 0.25 ;  /* 0x3e800000b4ad7820 */ /* 0x000fe20000400000 */
[----:B------:R-:W-:Y:S01]  /*260b0*/  FSEL R223, R223, R239, P2 ;  /* 0x000000efdfdf7208 */ /* 0x000fe20001000000 */
[----:B------:R-:W-:Y:S01]  /*260c0*/  FMUL R239, R236, 0.25 ;  /* 0x3e800000ecef7820 */ /* 0x000fe20000400000 */
[----:B------:R-:W-:Y:S01]  /*260d0*/  FSEL R243, R243, R230, P3 ;  /* 0x000000e6f3f37208 */ /* 0x000fe20001800000 */
[----:B------:R-:W-:Y:S01]  /*260e0*/  FMUL R230, R250, 8388608 ;  /* 0x4b000000fae67820 */ /* 0x000fe20000400000 */
[----:B------:R-:W-:Y:S02]  /*260f0*/  FSETP.GEU.AND P4, PT, R251, 1.175494350822287508e-38, PT ;  /* 0x00800000fb00780b */ /* 0x000fe40003f8e000 */
[----:B------:R-:W-:Y:S01]  /*26100*/  FSEL R219, R219, R229, P2 ;  /* 0x000000e5dbdb7208 */ /* 0x000fe20001000000 */
[----:B------:R-:W-:Y:S01]  /*26110*/  FMUL R229, R237, 0.25 ;  /* 0x3e800000ede57820 */ /* 0x000fe20000400000 */
[----:B------:R-:W-:-:S02]  /*26120*/  FSEL R233, R233, R3, !P5 ;  /* 0x00000003e9e97208 */ /* 0x000fc40006800000 */
[----:B-1----:R-:W-:Y:S02]  /*26130*/  FSEL R9, RZ, -23, P5 ;  /* 0xc1b80000ff097808 */ /* 0x002fe40002800000 */
[----:B------:R-:W-:Y:S02]  /*26140*/  FSETP.GEU.AND P5, PT, R250, 1.175494350822287508e-38, PT ;  /* 0x00800000fa00780b */ /* 0x000fe40003fae000 */
[----:B------:R-:W-:Y:S01]  /*26150*/  FSEL R234, R234, R2, !P6 ;  /* 0x00000002eaea7208 */ /* 0x000fe20007000000 */
[----:B------:R-:W-:Y:S01]  /*26160*/  FMUL R114, R126, 0.25 ;  /* 0x3e8000007e727820 */ /* 0x000fe20000400000 */
[----:B------:R-:W-:Y:S01]  /*26170*/  FSEL R142, R142, R228, P2 ;  /* 0x000000e48e8e7208 */ /* 0x000fe20001000000 */
[----:B------:R-:W-:Y:S01]  /*26180*/  FMUL R228, R238, 0.25 ;  /* 0x3e800000eee47820 */ /* 0x000fe20000400000 */
[----:B------:R-:W-:Y:S02]  /*26190*/  FSEL R218, R218, R240, P2 ;  /* 0x000000f0dada7208 */ /* 0x000fe40001000000 */
[----:B------:R-:W-:-:S02]  /*261a0*/  FSEL R235, R235, R251, !P4 ;  /* 0x000000fbebeb7208 */ /* 0x000fc40006000000 */
[----:B------:R-:W-:Y:S01]  /*261b0*/  FSEL R173, R173, R180, P3 ;  /* 0x000000b4adad7208 */ /* 0x000fe20001800000 */
[----:B------:R-:W-:Y:S01]  /*261c0*/  FMUL R180, R179, 0.25 ;  /* 0x3e800000b3b47820 */ /* 0x000fe20000400000 */
[----:B------:R-:W-:Y:S02]  /*261d0*/  FSEL R239, R239, R236, P3 ;  /* 0x000000ecefef7208 */ /* 0x000fe40001800000 */
[----:B------:R-:W-:Y:S01]  /*261e0*/  IADD3 R240, R233, -0x3f3504f3, RZ ;  /* 0xc0cafb0de9f07810 */ /* 0x000fe20007ffe0ff */
[----:B------:R-:W-:Y:S01]  /*261f0*/  STL [R1+0xf68], R109 ;  /* 0x000f686d01007387 */ /* 0x000fe20000100800 */
[----:B------:R-:W-:Y:S02]  /*26200*/  FSEL R230, R230, R250, !P5 ;  /* 0x000000fae6e67208 */ /* 0x000fe40006800000 */
[----:B------:R-:W-:Y:S01]  /*26210*/  IADD3 R236, R234, -0x3f3504f3, RZ ;  /* 0xc0cafb0deaec7810 */ /* 0x000fe20007ffe0ff */
[----:B------:R-:W-:Y:S01]  /*26220*/  STL [R1+0xf6c], R110 ;  /* 0x000f6c6e01007387 */ /* 0x000fe20000100800 */
[----:B------:R-:W-:-:S02]  /*26230*/  FSEL R229, R229, R237, P3 ;  /* 0x000000ede5e57208 */ /* 0x000fc40001800000 */
[----:B------:R-:W-:Y:S01]  /*26240*/  IADD3 R237, R235, -0x3f3504f3, RZ ;  /* 0xc0cafb0debed7810 */ /* 0x000fe20007ffe0ff */
[----:B------:R-:W-:Y:S01]  /*26250*/  STL [R1+0xf70], R111 ;  /* 0x000f706f01007387 */ /* 0x000fe20000100800 */
[----:B------:R-:W-:Y:S02]  /*26260*/  FSEL R114, R114, R126, P2 ;  /* 0x0000007e72727208 */ /* 0x000fe40001000000 */
[----:B------:R-:W-:Y:S01]  /*26270*/  FSEL R228, R228, R238, P3 ;  /* 0x000000eee4e47208 */ /* 0x000fe20001800000 */
[----:B------:R-:W-:Y:S01]  /*26280*/  STL [R1+0xf74], R112 ;  /* 0x000f747001007387 */ /* 0x000fe20000100800 */
[----:B------:R-:W-:Y:S02]  /*26290*/  LOP3.LUT R240, R240, 0xff800000, RZ, 0xc0, !PT ;  /* 0xff800000f0f07812 */ /* 0x000fe400078ec0ff */
[----:B------:R-:W-:Y:S01]  /*262a0*/  IADD3 R238, R230, -0x3f3504f3, RZ ;  /* 0xc0cafb0de6ee7810 */ /* 0x000fe20007ffe0ff */
[----:B------:R-:W-:Y:S01]  /*262b0*/  STL [R1+0xf78], R113 ;  /* 0x000f787101007387 */ /* 0x000fe20000100800 */
[----:B------:R-:W-:-:S02]  /*262c0*/  LOP3.LUT R236, R236, 0xff800000, RZ, 0xc0, !PT ;  /* 0xff800000ecec7812 */ /* 0x000fc400078ec0ff */
[----:B------:R-:W-:Y:S01]  /*262d0*/  FSEL R180, R180, R179, P3 ;  /* 0x000000b3b4b47208 */ /* 0x000fe20001800000 */
[----:B------:R-:W-:Y:S01]  /*262e0*/  STL [R1+0xf7c], R116 ;  /* 0x000f7c7401007387 */ /* 0x000fe20000100800 */
[----:B------:R-:W-:Y:S01]  /*262f0*/  FMUL R179, R249, 0.25 ;  /* 0x3e800000f9b37820 */ /* 0x000fe20000400000 */
[----:B------:R-:W-:Y:S02]  /*26300*/  LOP3.LUT R237, R237, 0xff800000, RZ, 0xc0, !PT ;  /* 0xff800000eded7812 */ /* 0x000fe400078ec0ff */
[----:B------:R-:W-:Y:S01]  /*26310*/  STL [R1+0xf80], R117 ;  /* 0x000f807501007387 */ /* 0x000fe20000100800 */
[----:B------:R-:W-:Y:S02]  /*26320*/  I2FP.F32.S32 R8, R240 ;  /* 0x000000f000087245 */ /* 0x000fe40000201400 */
[----:B------:R-:W-:Y:S01]  /*26330*/  FSEL R7, RZ, -23, P6 ;  /* 0xc1b80000ff077808 */ /* 0x000fe20003000000 */
[----:B------:R-:W-:Y:S01]  /*26340*/  STL [R1+0xf84], R114 ;  /* 0x000f847201007387 */ /* 0x000fe20000100800 */
[----:B------:R-:W-:-:S02]  /*26350*/  LOP3.LUT R238, R238, 0xff800000, RZ, 0xc0, !PT ;  /* 0xff800000eeee7812 */ /* 0x000fc400078ec0ff */
[----:B------:R-:W-:Y:S01]  /*26360*/  I2FP.F32.S32 R6, R236 ;  /* 0x000000ec00067245 */ /* 0x000fe20000201400 */
[----:B------:R-:W-:Y:S01]  /*26370*/  STL [R1+0xf88], R115 ;  /* 0x000f887301007387 */ /* 0x000fe20000100800 */
[----:B------:R-:W-:Y:S02]  /*26380*/  FSEL R5, RZ, -23, P4 ;  /* 0xc1b80000ff057808 */ /* 0x000fe40002000000 */
[----:B------:R-:W-:Y:S01]  /*26390*/  I2FP.F32.S32 R4, R237 ;  /* 0x000000ed00047245 */ /* 0x000fe20000201400 */
[----:B------:R-:W-:Y:S01]  /*263a0*/  STL [R1+0xf8c], R120 ;  /* 0x000f8c7801007387 */ /* 0x000fe20000100800 */
[----:B------:R-:W-:Y:S01]  /*263b0*/  FSEL R179, R179, R249, P2 ;  /* 0x000000f9b3b37208 */ /* 0x000fe20001000000 */
[----:B------:R-:W-:Y:S01]  /*263c0*/  FFMA.FTZ R8, R8, 1.1920928955078125e-07, R9 ;  /* 0x3400000008087823 */ /* 0x000fe20000010009 */
[----:B------:R-:W-:Y:S01]  /*263d0*/  FSEL R0, RZ, -23, P5 ;  /* 0xc1b80000ff007808 */ /* 0x000fe20002800000 */
[----:B------:R-:W-:Y:S01]  /*263e0*/  STL [R1+0xf90], R121 ;  /* 0x000f907901007387 */ /* 0x000fe20000100800 */
[----:B------:R-:W-:Y:S01]  /*263f0*/  I2FP.F32.S32 R249, R238 ;  /* 0x000000ee00f97245 */ /* 0x000fe20000201400 */
[----:B------:R-:W-:-:S02]  /*26400*/  FFMA.FTZ R6, R6, 1.1920928955078125e-07, R7 ;  /* 0x3400000006067823 */ /* 0x000fc40000010007 */
[----:B------:R-:W-:Y:S01]  /*26410*/  STL [R1+0xf94], R118 ;  /* 0x000f947601007387 */ /* 0x000fe20000100800 */
[----:B------:R-:W-:-:S03]  /*26420*/  FFMA.FTZ R4, R4, 1.1920928955078125e-07, R5 ;  /* 0x3400000004047823 */ /* 0x000fc60000010005 */
[----:B------:R-:W-:Y:S01]  /*26430*/  STL [R1+0xf98], R119 ;  /* 0x000f987701007387 */ /* 0x000fe20000100800 */
[----:B------:R-:W-:-:S03]  /*26440*/  FFMA.FTZ R0, R249, 1.1920928955078125e-07, R0 ;  /* 0x34000000f9007823 */ /* 0x000fc60000010000 */
[----:B------:R-:W-:Y:S04]  /*26450*/  STL [R1+0xf9c], R124 ;  /* 0x000f9c7c01007387 */ /* 0x000fe80000100800 */
[----:B------:R-:W-:Y:S04]  /*26460*/  STL [R1+0xfa0], R125 ;  /* 0x000fa07d01007387 */ /* 0x000fe80000100800 */
[----:B------:R0:W-:Y:S04]  /*26470*/  STL [R1+0xfa4], R122 ;  /* 0x000fa47a01007387 */ /* 0x0001e80000100800 */
[----:B------:R1:W-:Y:S04]  /*26480*/  STL [R1+0x18], R8 ;  /* 0x0000180801007387 */ /* 0x0003e80000100800 */
[----:B------:R2:W-:Y:S04]  /*26490*/  STL [R1+0x14], R6 ;  /* 0x0000140601007387 */ /* 0x0005e80000100800 */
[----:B------:R-:W3:Y:S04]  /*264a0*/  LDL.LU R245, [R1+0x85c] ;  /* 0x00085c0001f57983 */ /* 0x000ee80000300800 */
[----:B------:R4:W-:Y:S04]  /*264b0*/  STL [R1+0x10], R4 ;  /* 0x0000100401007387 */ /* 0x0009e80000100800 */
[----:B0-----:R-:W3:Y:S04]  /*264c0*/  LDL.LU R122, [R1+0x84c] ;  /* 0x00084c00017a7983 */ /* 0x001ee80000300800 */
[----:B------:R0:W-:Y:S04]  /*264d0*/  STL [R1+0xc], R0 ;  /* 0x00000c0001007387 */ /* 0x0001e80000100800 */
        /* <DEDUP_REMOVED lines=134> */
[----:B-1----:R-:W3:Y:S04]  /*26d40*/  LDL.LU R8, [R1+0xb4] ;  /* 0x0000b40001087983 */ /* 0x002ee80000300800 */
[----:B------:R-:W3:Y:S04]  /*26d50*/  LDL.LU R7, [R1+0xac] ;  /* 0x0000ac0001077983 */ /* 0x000ee80000300800 */
[----:B--2---:R-:W2:Y:S01]  /*26d60*/  LDL.LU R6, [R1+0xa4] ;  /* 0x0000a40001067983 */ /* 0x004ea20000300800 */
[----:B------:R-:W-:-:S03]  /*26d70*/  FSEL R183, R183, R244, P2 ;  /* 0x000000f4b7b77208 */ /* 0x000fc60001000000 */
[----:B------:R-:W2:Y:S01]  /*26d80*/  LDL.LU R242, [R1+0x9c] ;  /* 0x00009c0001f27983 */ /* 0x000ea20000300800 */
[----:B------:R-:W-:-:S03]  /*26d90*/  FMUL R244, R252, 0.25 ;  /* 0x3e800000fcf47820 */ /* 0x000fc60000400000 */
[----:B------:R-:W2:Y:S04]  /*26da0*/  LDL.LU R5, [R1+0x94] ;  /* 0x0000940001057983 */ /* 0x000ea80000300800 */
[----:B----4-:R-:W4:Y:S04]  /*26db0*/  LDL.LU R4, [R1+0x8c] ;  /* 0x00008c0001047983 */ /* 0x010f280000300800 */
[----:B------:R-:W4:Y:S01]  /*26dc0*/  LDL.LU R247, [R1+0x84] ;  /* 0x0000840001f77983 */ /* 0x000f220000300800 */
[----:B------:R-:W-:-:S03]  /*26dd0*/  FSEL R244, R244, R252, P2 ;  /* 0x000000fcf4f47208 */ /* 0x000fc60001000000 */
[----:B------:R-:W4:Y:S04]  /*26de0*/  LDL.LU R248, [R1+0x7c] ;  /* 0x00007c0001f87983 */ /* 0x000f280000300800 */
[----:B------:R-:W4:Y:S04]  /*26df0*/  LDL.LU R246, [R1+0x74] ;  /* 0x0000740001f67983 */ /* 0x000f280000300800 */
[----:B------:R-:W4:Y:S04]  /*26e00*/  LDL.LU R252, [R1+0x6c] ;  /* 0x00006c0001fc7983 */ /* 0x000f280000300800 */
[----:B0-----:R-:W4:Y:S01]  /*26e10*/  LDL.LU R0, [R1+0x50] ;  /* 0x0000500001007983 */ /* 0x001f220000300800 */
[C---:B------:R-:W-:Y:S01]  /*26e20*/  FSETP.GEU.AND P6, PT, |R250|.reuse, 1.175494350822287508e-38, PT ;  /* 0x00800000fa00780b */ /* 0x040fe20003fce200 */
[----:B------:R-:W-:-:S12]  /*26e30*/  @P1 FMUL R250, R250, 0.25 ;  /* 0x3e800000fafa1820 */ /* 0x000fd80000400000 */
[----:B------:R-:W-:-:S06]  /*26e40*/  @!P6 FMUL R250, R250, 16777216 ;  /* 0x4b800000fafae820 */ /* 0x000fcc0000400000 */
[----:B------:R-:W0:Y:S01]  /*26e50*/  MUFU.RCP R250, R250 ;  /* 0x000000fa00fa7308 */ /* 0x000e220000001000 */
[----:B---3--:R-:W-:Y:S01]  /*26e60*/  @!P6 FMUL R122, R122, 16777216 ;  /* 0x4b8000007a7ae820 */ /* 0x008fe20000400000 */
[----:B------:R-:W-:Y:S01]  /*26e70*/  @!P6 FMUL R125, R125, 16777216 ;  /* 0x4b8000007d7de820 */ /* 0x000fe20000400000 */
[----:B------:R-:W-:Y:S01]  /*26e80*/  @!P6 FMUL R124, R124, 16777216 ;  /* 0x4b8000007c7ce820 */ /* 0x000fe20000400000 */
[----:B------:R-:W-:Y:S01]  /*26e90*/  @!P6 FMUL R119, R119, 16777216 ;  /* 0x4b8000007777e820 */ /* 0x000fe20000400000 */
[----:B------:R-:W-:Y:S01]  /*26ea0*/  @!P6 FMUL R118, R118, 16777216 ;  /* 0x4b8000007676e820 */ /* 0x000fe20000400000 */
[----:B------:R-:W-:Y:S01]  /*26eb0*/  @!P6 FMUL R121, R121, 16777216 ;  /* 0x4b8000007979e820 */ /* 0x000fe20000400000 */
[----:B------:R-:W-:Y:S01]  /*26ec0*/  @!P6 FMUL R120, R120, 16777216 ;  /* 0x4b8000007878e820 */ /* 0x000fe20000400000 */
[----:B------:R-:W-:Y:S01]  /*26ed0*/  @!P6 FMUL R115, R115, 16777216 ;  /* 0x4b8000007373e820 */ /* 0x000fe20000400000 */
[----:B------:R-:W-:Y:S01]  /*26ee0*/  @!P6 FMUL R114, R114, 16777216 ;  /* 0x4b8000007272e820 */ /* 0x000fe20000400000 */
[C---:B0-----:R-:W-:Y:S01]  /*26ef0*/  FMUL R249, R250.reuse, R122 ;  /* 0x0000007afaf97220 */ /* 0x041fe20000400000 */
[C---:B------:R-:W-:Y:S01]  /*26f00*/  FMUL R125, R250.reuse, R125 ;  /* 0x0000007dfa7d7220 */ /* 0x040fe20000400000 */
[C---:B------:R-:W-:Y:S01]  /*26f10*/  FMUL R122, R250.reuse, R124 ;  /* 0x0000007cfa7a7220 */ /* 0x040fe20000400000 */
[C---:B------:R-:W-:Y:S01]  /*26f20*/  FMUL R119, R250.reuse, R119 ;  /* 0x00000077fa777220 */ /* 0x040fe20000400000 */
[C---:B------:R-:W-:Y:S01]  /*26f30*/  FMUL R118, R250.reuse, R118 ;  /* 0x00000076fa767220 */ /* 0x040fe20000400000 */
[----:B------:R-:W-:Y:S01]  /*26f40*/  STL [R1+0xd90], R249 ;  /* 0x000d90f901007387 */ /* 0x000fe20000100800 */
[----:B------:R-:W-:Y:S01]  /*26f50*/  @!P6 FMUL R117, R117, 16777216 ;  /* 0x4b8000007575e820 */ /* 0x000fe20000400000 */
[----:B------:R-:W-:-:S02]  /*26f60*/  FMUL R121, R250, R121 ;  /* 0x00000079fa797220 */ /* 0x000fc40000400000 */
[----:B------:R-:W-:Y:S04]  /*26f70*/  STL [R1+0xd8c], R125 ;  /* 0x000d8c7d01007387 */ /* 0x000fe80000100800 */
[----:B------:R-:W-:Y:S04]  /*26f80*/  STL [R1+0xd88], R122 ;  /* 0x000d887a01007387 */ /* 0x000fe80000100800 */
[----:B------:R0:W-:Y:S01]  /*26f90*/  STL [R1+0xd84], R119 ;  /* 0x000d847701007387 */ /* 0x0001e20000100800 */
[----:B------:R-:W-:-:S03]  /*26fa0*/  @!P6 FMUL R116, R116, 16777216 ;  /* 0x4b8000007474e820 */ /* 0x000fc60000400000 */
[----:B------:R1:W-:Y:S01]  /*26fb0*/  STL [R1+0xd80], R118 ;  /* 0x000d807601007387 */ /* 0x0003e20000100800 */
[----:B------:R-:W-:Y:S01]  /*26fc0*/  @!P6 FMUL R113, R113, 16777216 ;  /* 0x4b8000007171e820 */ /* 0x000fe20000400000 */
[C---:B0-----:R-:W-:Y:S02]  /*26fd0*/  FMUL R119, R250.reuse, R120 ;  /* 0x00000078fa777220 */ /* 0x041fe40000400000 */
[----:B------:R-:W-:Y:S01]  /*26fe0*/  STL [R1+0xd7c], R121 ;  /* 0x000d7c7901007387 */ /* 0x000fe20000100800 */
[C---:B-1----:R-:W-:Y:S01]  /*26ff0*/  FMUL R118, R250.reuse, R115 ;  /* 0x00000073fa767220 */ /* 0x042fe20000400000 */
[C---:B------:R-:W-:Y:S01]  /*27000*/  FMUL R115, R250.reuse, R114 ;  /* 0x00000072fa737220 */ /* 0x040fe20000400000 */
[----:B------:R-:W-:Y:S01]  /*27010*/  FMUL R114, R250, R117 ;  /* 0x00000075fa727220 */ /* 0x000fe20000400000 */
[----:B------:R-:W-:Y:S01]  /*27020*/  @!P6 FMUL R112, R112, 16777216 ;  /* 0x4b8000007070e820 */ /* 0x000fe20000400000 */
[----:B------:R-:W-:Y:S01]  /*27030*/  STL [R1+0xd78], R119 ;  /* 0x000d787701007387 */ /* 0x000fe20000100800 */
[----:B------:R-:W-:Y:S01]  /*27040*/  @!P6 FMUL R111, R111, 16777216 ;  /* 0x4b8000006f6fe820 */ /* 0x000fe20000400000 */
[----:B------:R-:W-:Y:S01]  /*27050*/  @!P6 FMUL R110, R110, 16777216 ;  /* 0x4b8000006e6ee820 */ /* 0x000fe20000400000 */
[----:B------:R-:W-:Y:S01]  /*27060*/  FMUL R116, R250, R116 ;  /* 0x00000074fa747220 */ /* 0x000fe20000400000 */
[----:B------:R-:W-:Y:S01]  /*27070*/  STL [R1+0xd74], R118 ;  /* 0x000d747601007387 */ /* 0x000fe20000100800 */
[----:B------:R-:W-:Y:S01]  /*27080*/  @!P6 FMUL R109, R109, 16777216 ;  /* 0x4b8000006d6de820 */ /* 0x000fe20000400000 */
[----:B------:R-:W-:-:S02]  /*27090*/  @!P6 FMUL R108, R108, 16777216 ;  /* 0x4b8000006c6ce820 */ /* 0x000fc40000400000 */
[----:B------:R0:W-:Y:S01]  /*270a0*/  STL [R1+0xd70], R115 ;  /* 0x000d707301007387 */ /* 0x0001e20000100800 */
[----:B------:R-:W-:-:S03]  /*270b0*/  @!P6 FMUL R107, R107, 16777216 ;  /* 0x4b8000006b6be820 */ /* 0x000fc60000400000 */
[----:B------:R1:W-:Y:S01]  /*270c0*/  STL [R1+0xd6c], R114 ;  /* 0x000d6c7201007387 */ /* 0x0003e20000100800 */
[----:B------:R-:W-:Y:S01]  /*270d0*/  @!P6 FMUL R106, R106, 16777216 ;  /* 0x4b8000006a6ae820 */ /* 0x000fe20000400000 */
[----:B------:R-:W-:Y:S01]  /*270e0*/  @!P6 FMUL R105, R105, 16777216 ;  /* 0x4b8000006969e820 */ /* 0x000fe20000400000 */
[C---:B0-----:R-:W-:Y:S01]  /*270f0*/  FMUL R115, R250.reuse, R113 ;  /* 0x00000071fa737220 */ /* 0x041fe20000400000 */
[C---:B------:R-:W-:Y:S01]  /*27100*/  FMUL R113, R250.reuse, R111 ;  /* 0x0000006ffa717220 */ /* 0x040fe20000400000 */
[C---:B-1----:R-:W-:Y:S01]  /*27110*/  FMUL R114, R250.reuse, R112 ;  /* 0x00000070fa727220 */ /* 0x042fe20000400000 */
[C---:B------:R-:W-:Y:S01]  /*27120*/  FMUL R112, R250.reuse, R110 ;  /* 0x0000006efa707220 */ /* 0x040fe20000400000 */
[----:B------:R-:W-:Y:S01]  /*27130*/  STL [R1+0xd68], R116 ;  /* 0x000d687401007387 */ /* 0x000fe20000100800 */
[----:B------:R-:W-:Y:S01]  /*27140*/  FMUL R111, R250, R109 ;  /* 0x0000006dfa6f7220 */ /* 0x000fe20000400000 */
[----:B------:R-:W-:Y:S01]  /*27150*/  @!P6 FMUL R104, R104, 16777216 ;  /* 0x4b8000006868e820 */ /* 0x000fe20000400000 */
[C---:B------:R-:W-:Y:S01]  /*27160*/  FMUL R110, R250.reuse, R108 ;  /* 0x0000006cfa6e7220 */ /* 0x040fe20000400000 */
[----:B------:R-:W-:Y:S01]  /*27170*/  STL [R1+0xd64], R115 ;  /* 0x000d647301007387 */ /* 0x000fe20000100800 */
[----:B------:R-:W-:Y:S01]  /*27180*/  @!P6 FMUL R103, R103, 16777216 ;  /* 0x4b8000006767e820 */ /* 0x000fe20000400000 */
[----:B------:R-:W-:Y:S01]  /*27190*/  FMUL R109, R250, R107 ;  /* 0x0000006bfa6d7220 */ /* 0x000fe20000400000 */
[----:B------:R-:W-:Y:S01]  /*271a0*/  @!P6 FMUL R102, R102, 16777216 ;  /* 0x4b8000006666e820 */ /* 0x000fe20000400000 */
[----:B------:R-:W-:Y:S01]  /*271b0*/  STL [R1+0xd60], R114 ;  /* 0x000d607201007387 */ /* 0x000fe20000100800 */
[C---:B------:R-:W-:Y:S01]  /*271c0*/  FMUL R108, R250.reuse, R106 ;  /* 0x0000006afa6c7220 */ /* 0x040fe20000400000 */
[----:B------:R-:W-:Y:S01]  /*271d0*/  @!P6 FMUL R101, R101, 16777216 ;  /* 0x4b8000006565e820 */ /* 0x000fe20000400000 */
[----:B------:R-:W-:Y:S01]  /*271e0*/  FMUL R107, R250, R105 ;  /* 0x00000069fa6b7220 */ /* 0x000fe20000400000 */
[----:B------:R-:W-:Y:S01]  /*271f0*/  STL [R1+0xd5c], R113 ;  /* 0x000d5c7101007387 */ /* 0x000fe20000100800 */
[----:B------:R-:W-:Y:S01]  /*27200*/  @!P6 FMUL R100, R100, 16777216 ;  /* 0x4b8000006464e820 */ /* 0x000fe20000400000 */
[----:B------:R-:W-:-:S02]  /*27210*/  FMUL R106, R250, R104 ;  /* 0x00000068fa6a7220 */ /* 0x000fc40000400000 */
[----:B------:R-:W-:Y:S01]  /*27220*/  STL [R1+0xd58], R112 ;  /* 0x000d587001007387 */ /* 0x000fe20000100800 */
[----:B------:R-:W-:Y:S01]  /*27230*/  @!P6 FMUL R99, R99, 16777216 ;  /* 0x4b8000006363e820 */ /* 0x000fe20000400000 */
[----:B------:R-:W-:Y:S02]  /*27240*/  FMUL R105, R250, R103 ;  /* 0x00000067fa697220 */ /* 0x000fe40000400000 */
[----:B------:R-:W-:Y:S01]  /*27250*/  STL [R1+0xd54], R111 ;  /* 0x000d546f01007387 */ /* 0x000fe20000100800 */
[----:B------:R-:W-:Y:S01]  /*27260*/  @!P6 FMUL R98, R98, 16777216 ;  /* 0x4b8000006262e820 */ /* 0x000fe20000400000 */
[C---:B------:R-:W-:Y:S02]  /*27270*/  FMUL R104, R250.reuse, R102 ;  /* 0x00000066fa687220 */ /* 0x040fe40000400000 */
[----:B------:R-:W-:Y:S01]  /*27280*/  STL [R1+0xd50], R110 ;  /* 0x000d506e01007387 */ /* 0x000fe20000100800 */
[----:B------:R-:W-:Y:S01]  /*27290*/  @!P6 FMUL R97, R97, 16777216 ;  /* 0x4b8000006161e820 */ /* 0x000fe20000400000 */
[----:B------:R-:W-:-:S02]  /*272a0*/  FMUL R103, R250, R101 ;  /* 0x00000065fa677220 */ /* 0x000fc40000400000 */
[----:B------:R-:W-:Y:S01]  /*272b0*/  STL [R1+0xd4c], R109 ;  /* 0x000d4c6d01007387 */ /* 0x000fe20000100800 */
[----:B------:R-:W-:Y:S01]  /*272c0*/  @!P6 FMUL R96, R96, 16777216 ;  /* 0x4b8000006060e820 */ /* 0x000fe20000400000 */
[C---:B------:R-:W-:Y:S02]  /*272d0*/  FMUL R102, R250.reuse, R100 ;  /* 0x00000064fa667220 */ /* 0x040fe40000400000 */
[----:B------:R-:W-:Y:S01]  /*272e0*/  STL [R1+0xd48], R108 ;  /* 0x000d486c01007387 */ /* 0x000fe20000100800 */
[----:B------:R-:W-:Y:S01]  /*272f0*/  @!P6 FMUL R95, R95, 16777216 ;  /* 0x4b8000005f5fe820 */ /* 0x000fe20000400000 */
[----:B------:R-:W-:Y:S02]  /*27300*/  FMUL R101, R250, R99 ;  /* 0x00000063fa657220 */ /* 0x000fe40000400000 */
        /* <DEDUP_REMOVED lines=265> */
[----:B--2---:R-:W-:Y:S01]  /*283a0*/  @!P6 FMUL R6, R6, 16777216 ;  /* 0x4b8000000606e820 */ /* 0x004fe20000400000 */
        /* <DEDUP_REMOVED lines=8> */
[----:B----4-:R-:W-:Y:S01]  /*28430*/  @!P6 FMUL R4, R4, 16777216 ;  /* 0x4b8000000404e820 */ /* 0x010fe20000400000 */
[C---:B------:R-:W-:Y:S02]  /*28440*/  FMUL R9, R250.reuse, R7 ;  /* 0x00000007fa097220 */ /* 0x040fe40000400000 */
[----:B------:R-:W-:Y:S01]  /*28450*/  STL [R1+0xa1c], R15 ;  /* 0x000a1c0f01007387 */ /* 0x000fe20000100800 */
[C---:B------:R-:W-:Y:S01]  /*28460*/  FMUL R8, R250.reuse, R6 ;  /* 0x00000006fa087220 */ /* 0x040fe20000400000 */
[----:B------:R-:W-:Y:S02]  /*28470*/  @!P6 FMUL R247, R247, 16777216 ;  /* 0x4b800000f7f7e820 */ /* 0x000fe40000400000 */
[----:B------:R-:W-:Y:S01]  /*28480*/  STL [R1+0x9f8], R14 ;  /* 0x0009f80e01007387 */ /* 0x000fe20000100800 */
[C---:B------:R-:W-:Y:S01]  /*28490*/  FMUL R7, R250.reuse, R242 ;  /* 0x000000f2fa077220 */ /* 0x040fe20000400000 */
[----:B------:R-:W-:-:S02]  /*284a0*/  FMUL R6, R250, R5 ;  /* 0x00000005fa067220 */ /* 0x000fc40000400000 */
[----:B------:R-:W-:Y:S01]  /*284b0*/  STL [R1+0x9f4], R13 ;  /* 0x0009f40d01007387 */ /* 0x000fe20000100800 */
[----:B------:R-:W-:-:S03]  /*284c0*/  FMUL R5, R250, R4 ;  /* 0x00000004fa057220 */ /* 0x000fc60000400000 */
[----:B------:R-:W-:Y:S01]  /*284d0*/  STL [R1+0x9f0], R12 ;  /* 0x0009f00c01007387 */ /* 0x000fe20000100800 */
[----:B------:R-:W-:-:S03]  /*284e0*/  @!P6 FMUL R248, R248, 16777216 ;  /* 0x4b800000f8f8e820 */ /* 0x000fc60000400000 */
[----:B------:R-:W-:Y:S01]  /*284f0*/  STL [R1+0x980], R11 ;  /* 0x0009800b01007387 */ /* 0x000fe20000100800 */
[----:B------:R-:W-:Y:S01]  /*28500*/  @!P6 FMUL R246, R246, 16777216 ;  /* 0x4b800000f6f6e820 */ /* 0x000fe20000400000 */
[----:B------:R-:W-:Y:S02]  /*28510*/  FMUL R4, R250, R247 ;  /* 0x000000f7fa047220 */ /* 0x000fe40000400000 */
[----:B------:R-:W-:Y:S01]  /*28520*/  STL [R1+0x5a0], R10 ;  /* 0x0005a00a01007387 */ /* 0x000fe20000100800 */
[----:B------:R-:W-:-:S03]  /*28530*/  @!P6 FMUL R252, R252, 16777216 ;  /* 0x4b800000fcfce820 */ /* 0x000fc60000400000 */
[----:B------:R-:W-:Y:S04]  /*28540*/  STL [R1+0x598], R9 ;  /* 0x0005980901007387 */ /* 0x000fe80000100800 */
[----:B------:R-:W-:Y:S01]  /*28550*/  STL [R1+0x590], R8 ;  /* 0x0005900801007387 */ /* 0x000fe20000100800 */
[----:B------:R-:W-:-:S03]  /*28560*/  @!P6 FMUL R0, R0, 16777216 ;  /* 0x4b8000000000e820 */ /* 0x000fc60000400000 */
[----:B------:R-:W-:Y:S04]  /*28570*/  STL [R1+0x588], R7 ;  /* 0x0005880701007387 */ /* 0x000fe80000100800 */
[----:B------:R0:W-:Y:S04]  /*28580*/  STL [R1+0x560], R6 ;  /* 0x0005600601007387 */ /* 0x0001e80000100800 */
[----:B------:R1:W-:Y:S04]  /*28590*/  STL [R1+0x558], R5 ;  /* 0x0005580501007387 */ /* 0x0003e80000100800 */
[----:B------:R2:W-:Y:S01]  /*285a0*/  STL [R1+0x550], R4 ;  /* 0x0005500401007387 */ /* 0x0005e20000100800 */
[C---:B0-----:R-:W-:Y:S01]  /*285b0*/  FMUL R6, R250.reuse, R248 ;  /* 0x000000f8fa067220 */ /* 0x041fe20000400000 */
[----:B-1----:R-:W-:-:S04]  /*285c0*/  FMUL R5, R250, R246 ;  /* 0x000000f6fa057220 */ /* 0x002fc80000400000 */
[----:B------:R0:W-:Y:S01]  /*285d0*/  STL [R1+0x548], R6 ;  /* 0x0005480601007387 */ /* 0x0001e20000100800 */
[C---:B--2---:R-:W-:Y:S01]  /*285e0*/  FMUL R4, R250.reuse, R252 ;  /* 0x000000fcfa047220 */ /* 0x044fe20000400000 */
[----:B------:R-:W-:Y:S02]  /*285f0*/  FMUL R247, R250, R0 ;  /* 0x00000000faf77220 */ /* 0x000fe40000400000 */
[----:B------:R1:W-:Y:S04]  /*28600*/  STL [R1+0x520], R5 ;  /* 0x0005200501007387 */ /* 0x0003e80000100800 */
[----:B------:R-:W2:Y:S04]  /*28610*/  LDL.LU R0, [R1+0x850] ;  /* 0x0008500001007983 */ /* 0x000ea80000300800 */
[----:B------:R3:W-:Y:S04]  /*28620*/  STL [R1+0x518], R4 ;  /* 0x0005180401007387 */ /* 0x0007e80000100800 */
[----:B------:R-:W4:Y:S04]  /*28630*/  LDL.LU R122, [R1+0x848] ;  /* 0x00084800017a7983 */ /* 0x000f280000300800 */
[----:B------:R-:W2:Y:S04]  /*28640*/  LDL.LU R125, [R1+0x840] ;  /* 0x00084000017d7983 */ /* 0x000ea80000300800 */
        /* <DEDUP_REMOVED lines=91> */
[----:B------:R-:W2:Y:S01]  /*28c00*/  LDL.LU R31, [R1+0x168] ;  /* 0x00016800011f7983 */ /* 0x000ea20000300800 */
[----:B------:R-:W-:-:S03]  /*28c10*/  @!P6 FMUL R245, R245, 16777216 ;  /* 0x4b800000f5f5e820 */ /* 0x000fc60000400000 */
[----:B------:R-:W2:Y:S04]  /*28c20*/  LDL.LU R30, [R1+0x160] ;  /* 0x00016000011e7983 */ /* 0x000ea80000300800 */
[----:B------:R-:W2:Y:S01]  /*28c30*/  LDL.LU R29, [R1+0x158] ;  /* 0x00015800011d7983 */ /* 0x000ea20000300800 */
[----:B------:R-:W-:-:S03]  /*28c40*/  FMUL R245, R250, R245 ;  /* 0x000000f5faf57220 */ /* 0x000fc60000400000 */
        /* <DEDUP_REMOVED lines=26> */
[----:B0-----:R-:W2:Y:S04]  /*28df0*/  LDL.LU R6, [R1+0x80] ;  /* 0x0000800001067983 */ /* 0x001ea80000300800 */
[----:B-1----:R-:W2:Y:S04]  /*28e00*/  LDL.LU R5, [R1+0x78] ;  /* 0x0000780001057983 */ /* 0x002ea80000300800 */
[----:B---3--:R-:W3:Y:S04]  /*28e10*/  LDL.LU R4, [R1+0x70] ;  /* 0x0000700001047983 */ /* 0x008ee80000300800 */
[----:B------:R-:W3:Y:S04]  /*28e20*/  LDL.LU R246, [R1+0x68] ;  /* 0x0000680001f67983 */ /* 0x000ee80000300800 */
[----:B------:R-:W3:Y:S01]  /*28e30*/  LDL.LU R252, [R1+0x54] ;  /* 0x0000540001fc7983 */ /* 0x000ee20000300800 */
[C---:B------:R-:W-:Y:S01]  /*28e40*/  FSETP.GEU.AND P4, PT, |R251|.reuse, 1.175494350822287508e-38, PT ;  /* 0x00800000fb00780b */ /* 0x040fe20003f8e200 */
[----:B------:R-:W-:-:S12]  /*28e50*/  @P0 FMUL R251, R251, 0.25 ;  /* 0x3e800000fbfb0820 */ /* 0x000fd80000400000 */
[----:B------:R-:W-:-:S06]  /*28e60*/  @!P4 FMUL R251, R251, 16777216 ;  /* 0x4b800000fbfbc820 */ /* 0x000fcc0000400000 */
[----:B------:R-:W0:Y:S01]  /*28e70*/  MUFU.RCP R251, R251 ;  /* 0x000000fb00fb7308 */ /* 0x000e220000001000 */
[----:B----4-:R-:W-:Y:S01]  /*28e80*/  @!P4 FMUL R122, R122, 16777216 ;  /* 0x4b8000007a7ac820 */ /* 0x010fe20000400000 */
[----:B--2---:R-:W-:Y:S01]  /*28e90*/  @!P4 FMUL R125, R125, 16777216 ;  /* 0x4b8000007d7dc820 */ /* 0x004fe20000400000 */
        /* <DEDUP_REMOVED lines=8> */
[----:B------:R-:W-:-:S02]  /*28f20*/  FMUL R119, R251, R119 ;  /* 0x00000077fb777220 */ /* 0x000fc40000400000 */
[----:B------:R0:W-:Y:S01]  /*28f30*/  STL [R1+0xd20], R122 ;  /* 0x000d207a01007387 */ /* 0x0001e20000100800 */
[----:B------:R-:W-:Y:S01]  /*28f40*/  FMUL R118, R251, R118 ;  /* 0x00000076fb767220 */ /* 0x000fe20000400000 */
[----:B------:R-:W-:Y:S01]  /*28f50*/  @!P4 FMUL R115, R115, 16777216 ;  /* 0x4b8000007373c820 */ /* 0x000fe20000400000 */
[C---:B------:R-:W-:Y:S01]  /*28f60*/  FMUL R121, R251.reuse, R121 ;  /* 0x00000079fb797220 */ /* 0x040fe20000400000 */
[----:B------:R-:W-:Y:S01]  /*28f70*/  @!P4 FMUL R114, R114, 16777216 ;  /* 0x4b8000007272c820 */ /* 0x000fe20000400000 */
[----:B0-----:R-:W2:Y:S04]  /*28f80*/  LDL.LU R122, [R1+0xfa4] ;  /* 0x000fa400017a7983 */ /* 0x001ea80000300800 */
[----:B------:R0:W-:Y:S01]  /*28f90*/  STL [R1+0xd1c], R125 ;  /* 0x000d1c7d01007387 */ /* 0x0001e20000100800 */
[----:B------:R-:W-:Y:S01]  /*28fa0*/  FMUL R120, R251, R120 ;  /* 0x00000078fb787220 */ /* 0x000fe20000400000 */
[----:B------:R-:W-:Y:S01]  /*28fb0*/  @!P4 FMUL R117, R117, 16777216 ;  /* 0x4b8000007575c820 */ /* 0x000fe20000400000 */
[C---:B------:R-:W-:Y:S01]  /*28fc0*/  FMUL R115, R251.reuse, R115 ;  /* 0x00000073fb737220 */ /* 0x040fe20000400000 */
[----:B0-----:R-:W4:Y:S04]  /*28fd0*/  LDL.LU R125, [R1+0xfa0] ;  /* 0x000fa000017d7983 */ /* 0x001f280000300800 */
[----:B------:R0:W-:Y:S01]  /*28fe0*/  STL [R1+0xd18], R124 ;  /* 0x000d187c01007387 */ /* 0x0001e20000100800 */
[----:B------:R-:W-:Y:S01]  /*28ff0*/  @!P4 FMUL R116, R116, 16777216 ;  /* 0x4b8000007474c820 */ /* 0x000fe20000400000 */
[----:B------:R-:W-:-:S02]  /*29000*/  FMUL R114, R251, R114 ;  /* 0x00000072fb727220 */ /* 0x000fc40000400000 */
[----:B0-----:R-:W2:Y:S04]  /*29010*/  LDL.LU R124, [R1+0xf9c] ;  /* 0x000f9c00017c7983 */ /* 0x001ea80000300800 */
[----:B------:R0:W-:Y:S01]  /*29020*/  STL [R1+0xd14], R119 ;  /* 0x000d147701007387 */ /* 0x0001e20000100800 */
[----:B------:R-:W-:Y:S01]  /*29030*/  @!P4 FMUL R113, R113, 16777216 ;  /* 0x4b8000007171c820 */ /* 0x000fe20000400000 */
[C---:B------:R-:W-:Y:S02]  /*29040*/  FMUL R117, R251.reuse, R117 ;  /* 0x00000075fb757220 */ /* 0x040fe40000400000 */
[----:B0-----:R-:W4:Y:S04]  /*29050*/  LDL.LU R119, [R1+0xf98] ;  /* 0x000f980001777983 */ /* 0x001f280000300800 */
[----:B------:R0:W-:Y:S01]  /*29060*/  STL [R1+0xd00], R118 ;  /* 0x000d007601007387 */ /* 0x0001e20000100800 */
[----:B------:R-:W-:Y:S01]  /*29070*/  @!P4 FMUL R112, R112, 16777216 ;  /* 0x4b8000007070c820 */ /* 0x000fe20000400000 */
[----:B------:R-:W-:-:S02]  /*29080*/  FMUL R116, R251, R116 ;  /* 0x00000074fb747220 */ /* 0x000fc40000400000 */
[----:B0-----:R-:W4:Y:S04]  /*29090*/  LDL.LU R118, [R1+0xf94] ;  /* 0x000f940001767983 */ /* 0x001f280000300800 */
[----:B------:R0:W-:Y:S01]  /*290a0*/  STL [R1+0xcfc], R121 ;  /* 0x000cfc7901007387 */ /* 0x0001e20000100800 */
[----:B------:R-:W-:Y:S01]  /*290b0*/  @!P4 FMUL R111, R111, 16777216 ;  /* 0x4b8000006f6fc820 */ /* 0x000fe20000400000 */
[C---:B------:R-:W-:Y:S02]  /*290c0*/  FMUL R113, R251.reuse, R113 ;  /* 0x00000071fb717220 */ /* 0x040fe40000400000 */
[----:B0-----:R-:W2:Y:S04]  /*290d0*/  LDL.LU R121, [R1+0xf90] ;  /* 0x000f900001797983 */ /* 0x001ea80000300800 */
        /* <DEDUP_REMOVED lines=341> */
[C---:B------:R-:W-:Y:S01]  /*2a630*/  FMUL R27, R251.reuse, R27 ;  /* 0x0000001bfb1b7220 */ /* 0x040fe20000400000 */
[----:B------:R-:W-:Y:S02]  /*2a640*/  FMUL R250, R251, R250 ;  /* 0x000000fafbfa7220 */ /* 0x000fe40000400000 */
[----:B0-----:R-:W4:Y:S04]  /*2a650*/  LDL.LU R33, [R1+0xe38] ;  /* 0x000e380001217983 */ /* 0x001f280000300800 */
[----:B------:R0:W-:Y:S01]  /*2a660*/  STL [R1+0x580], R32 ;  /* 0x0005802001007387 */ /* 0x0001e20000100800 */
[----:B------:R-:W-:-:S03]  /*2a670*/  @!P4 FMUL R249, R249, 16777216 ;  /* 0x4b800000f9f9c820 */ /* 0x000fc60000400000 */
[----:B0-----:R-:W4:Y:S04]  /*2a680*/  LDL.LU R32, [R1+0xe34] ;  /* 0x000e340001207983 */ /* 0x001f280000300800 */
[----:B------:R0:W-:Y:S01]  /*2a690*/  STL [R1+0x578], R31 ;  /* 0x0005781f01007387 */ /* 0x0001e20000100800 */
[----:B------:R-:W-:Y:S01]  /*2a6a0*/  @!P4 FMUL R17, R17, 16777216 ;  /* 0x4b8000001111c820 */ /* 0x000fe20000400000 */
[----:B------:R-:W-:Y:S02]  /*2a6b0*/  @!P4 FMUL R16, R16, 16777216 ;  /* 0x4b8000001010c820 */ /* 0x000fe40000400000 */
[----:B0-----:R-:W2:Y:S04]  /*2a6c0*/  LDL.LU R31, [R1+0xe30] ;  /* 0x000e3000011f7983 */ /* 0x001ea80000300800 */
[----:B------:R0:W-:Y:S01]  /*2a6d0*/  STL [R1+0x570], R30 ;  /* 0x0005701e01007387 */ /* 0x0001e20000100800 */
[----:B------:R-:W-:Y:S01]  /*2a6e0*/  @!P4 FMUL R13, R13, 16777216 ;  /* 0x4b8000000d0dc820 */ /* 0x000fe20000400000 */
[----:B------:R-:W-:-:S02]  /*2a6f0*/  @!P4 FMUL R12, R12, 16777216 ;  /* 0x4b8000000c0cc820 */ /* 0x000fc40000400000 */
[----:B0-----:R-:W4:Y:S04]  /*2a700*/  LDL.LU R30, [R1+0xe2c] ;  /* 0x000e2c00011e7983 */ /* 0x001f280000300800 */
[----:B------:R0:W-:Y:S01]  /*2a710*/  STL [R1+0x568], R29 ;  /* 0x0005681d01007387 */ /* 0x0001e20000100800 */
[----:B------:R-:W-:-:S03]  /*2a720*/  @!P4 FMUL R9, R9, 16777216 ;  /* 0x4b8000000909c820 */ /* 0x000fc60000400000 */
[----:B0-----:R-:W2:Y:S04]  /*2a730*/  LDL.LU R29, [R1+0xe28] ;  /* 0x000e2800011d7983 */ /* 0x001ea80000300800 */
[----:B------:R0:W-:Y:S01]  /*2a740*/  STL [R1+0x540], R28 ;  /* 0x0005401c01007387 */ /* 0x0001e20000100800 */
[----:B------:R-:W-:-:S03]  /*2a750*/  @!P4 FMUL R8, R8, 16777216 ;  /* 0x4b8000000808c820 */ /* 0x000fc60000400000 */
[----:B0-----:R-:W2:Y:S04]  /*2a760*/  LDL.LU R28, [R1+0xe24] ;  /* 0x000e2400011c7983 */ /* 0x001ea80000300800 */
[----:B------:R0:W-:Y:S01]  /*2a770*/  STL [R1+0x538], R27 ;  /* 0x0005381b01007387 */ /* 0x0001e20000100800 */
[----:B------:R-:W-:-:S03]  /*2a780*/  @!P4 FMUL R242, R242, 16777216 ;  /* 0x4b800000f2f2c820 */ /* 0x000fc60000400000 */
[----:B0-----:R-:W4:Y:S04]  /*2a790*/  LDL.LU R27, [R1+0xe20] ;  /* 0x000e2000011b7983 */ /* 0x001f280000300800 */
[----:B------:R0:W-:Y:S01]  /*2a7a0*/  STL [R1+0x530], R250 ;  /* 0x000530fa01007387 */ /* 0x0001e20000100800 */
[C---:B------:R-:W-:Y:S01]  /*2a7b0*/  FMUL R8, R251.reuse, R8 ;  /* 0x00000008fb087220 */ /* 0x040fe20000400000 */
[C---:B0-----:R-:W-:Y:S01]  /*2a7c0*/  FMUL R250, R251.reuse, R249 ;  /* 0x000000f9fbfa7220 */ /* 0x041fe20000400000 */
[C---:B------:R-:W-:Y:S01]  /*2a7d0*/  FMUL R249, R251.reuse, R17 ;  /* 0x00000011fbf97220 */ /* 0x040fe20000400000 */
[C---:B------:R-:W-:Y:S01]  /*2a7e0*/  FMUL R17, R251.reuse, R16 ;  /* 0x00000010fb117220 */ /* 0x040fe20000400000 */
[C---:B------:R-:W-:Y:S01]  /*2a7f0*/  FMUL R16, R251.reuse, R13 ;  /* 0x0000000dfb107220 */ /* 0x040fe20000400000 */
[C---:B------:R-:W-:Y:S01]  /*2a800*/  FMUL R13, R251.reuse, R12 ;  /* 0x0000000cfb0d7220 */ /* 0x040fe20000400000 */
[----:B------:R0:W-:Y:S01]  /*2a810*/  STL [R1+0x528], R250 ;  /* 0x000528fa01007387 */ /* 0x0001e20000100800 */
[----:B------:R-:W-:-:S03]  /*2a820*/  FMUL R12, R251, R9 ;  /* 0x00000009fb0c7220 */ /* 0x000fc60000400000 */
[----:B------:R1:W-:Y:S01]  /*2a830*/  STL [R1+0x510], R249 ;  /* 0x000510f901007387 */ /* 0x0003e20000100800 */
[----:B------:R-:W-:-:S03]  /*2a840*/  @!P4 FMUL R248, R248, 16777216 ;  /* 0x4b800000f8f8c820 */ /* 0x000fc60000400000 */
[----:B------:R-:W-:Y:S01]  /*2a850*/  STL [R1+0x508], R17 ;  /* 0x0005081101007387 */ /* 0x000fe20000100800 */
[----:B------:R-:W-:-:S03]  /*2a860*/  FMUL R9, R251, R242 ;  /* 0x000000f2fb097220 */ /* 0x000fc60000400000 */
[----:B------:R-:W-:Y:S04]  /*2a870*/  STL [R1+0x500], R16 ;  /* 0x0005001001007387 */ /* 0x000fe80000100800 */
[----:B------:R-:W-:Y:S04]  /*2a880*/  STL [R1+0x4f8], R13 ;  /* 0x0004f80d01007387 */ /* 0x000fe80000100800 */
[----:B------:R-:W-:Y:S04]  /*2a890*/  STL [R1+0x4f0], R12 ;  /* 0x0004f00c01007387 */ /* 0x000fe80000100800 */
[----:B0-----:R-:W2:Y:S04]  /*2a8a0*/  LDL.LU R250, [R1+0x858] ;  /* 0x0008580001fa7983 */ /* 0x001ea80000300800 */
[----:B------:R0:W-:Y:S01]  /*2a8b0*/  STL [R1+0x4e8], R8 ;  /* 0x0004e80801007387 */ /* 0x0001e20000100800 */
[----:B------:R-:W-:-:S03]  /*2a8c0*/  @!P4 FMUL R26, R26, 16777216 ;  /* 0x4b8000001a1ac820 */ /* 0x000fc60000400000 */
[----:B------:R3:W-:Y:S01]  /*2a8d0*/  STL [R1+0x4e0], R9 ;  /* 0x0004e00901007387 */ /* 0x0007e20000100800 */
[----:B------:R-:W-:-:S03]  /*2a8e0*/  @!P4 FMUL R25, R25, 16777216 ;  /* 0x4b8000001919c820 */ /* 0x000fc60000400000 */
[----:B-1----:R-:W2:Y:S01]  /*2a8f0*/  LDL.LU R249, [R1+0x854] ;  /* 0x0008540001f97983 */ /* 0x002ea20000300800 */
[----:B0-----:R-:W-:-:S03]  /*2a900*/  FMUL R8, R251, R248 ;  /* 0x000000f8fb087220 */ /* 0x001fc60000400000 */
[----:B------:R-:W4:Y:S01]  /*2a910*/  LDL.LU R17, [R1+0x64] ;  /* 0x0000640001117983 */ /* 0x000f220000300800 */
[----:B------:R-:W-:-:S03]  /*2a920*/  @!P4 FMUL R24, R24, 16777216 ;  /* 0x4b8000001818c820 */ /* 0x000fc60000400000 */
[----:B------:R0:W-:Y:S01]  /*2a930*/  STL [R1+0x4d8], R8 ;  /* 0x0004d80801007387 */ /* 0x0001e20000100800 */
[----:B------:R-:W-:-:S03]  /*2a940*/  FMUL R26, R251, R26 ;  /* 0x0000001afb1a7220 */ /* 0x000fc60000400000 */
[----:B------:R-:W2:Y:S01]  /*2a950*/  LDL.LU R16, [R1+0x5c] ;  /* 0x00005c0001107983 */ /* 0x000ea20000300800 */
[----:B------:R-:W-:-:S03]  /*2a960*/  @!P4 FMUL R23, R23, 16777216 ;  /* 0x4b8000001717c820 */ /* 0x000fc60000400000 */
[----:B------:R-:W2:Y:S01]  /*2a970*/  LDL.LU R13, [R1+0x4c] ;  /* 0x00004c00010d7983 */ /* 0x000ea20000300800 */
[----:B------:R-:W-:-:S03]  /*2a980*/  FMUL R25, R251, R25 ;  /* 0x00000019fb197220 */ /* 0x000fc60000400000 */
[----:B------:R-:W2:Y:S01]  /*2a990*/  LDL.LU R12, [R1+0x44] ;  /* 0x00004400010c7983 */ /* 0x000ea20000300800 */
[----:B------:R-:W-:-:S03]  /*2a9a0*/  @!P4 FMUL R22, R22, 16777216 ;  /* 0x4b8000001616c820 */ /* 0x000fc60000400000 */
[----:B---3--:R-:W3:Y:S01]  /*2a9b0*/  LDL.LU R9, [R1+0x3c] ;  /* 0x00003c0001097983 */ /* 0x008ee20000300800 */
[----:B------:R-:W-:-:S03]  /*2a9c0*/  FMUL R24, R251, R24 ;  /* 0x00000018fb187220 */ /* 0x000fc60000400000 */
[----:B0-----:R-:W3:Y:S01]  /*2a9d0*/  LDL.LU R8, [R1+0x34] ;  /* 0x0000340001087983 */ /* 0x001ee20000300800 */
[----:B------:R-:W-:-:S03]  /*2a9e0*/  @!P4 FMUL R21, R21, 16777216 ;  /* 0x4b8000001515c820 */ /* 0x000fc60000400000 */
[----:B------:R-:W3:Y:S01]  /*2a9f0*/  LDL.LU R242, [R1+0x2c] ;  /* 0x00002c0001f27983 */ /* 0x000ee20000300800 */
[----:B------:R-:W-:-:S03]  /*2aa00*/  FMUL R23, R251, R23 ;  /* 0x00000017fb177220 */ /* 0x000fc60000400000 */
[----:B------:R-:W3:Y:S01]  /*2aa10*/  LDL.LU R248, [R1+0x24] ;  /* 0x0000240001f87983 */ /* 0x000ee20000300800 */
[----:B------:R-:W-:-:S03]  /*2aa20*/  @!P4 FMUL R20, R20, 16777216 ;  /* 0x4b8000001414c820 */ /* 0x000fc60000400000 */
[----:B------:R0:W-:Y:S01]  /*2aa30*/  STL [R1+0x470], R26 ;  /* 0x0004701a01007387 */ /* 0x0001e20000100800 */
[----:B------:R-:W-:Y:S01]  /*2aa40*/  FMUL R22, R251, R22 ;  /* 0x00000016fb167220 */ /* 0x000fe20000400000 */
[----:B------:R-:W-:Y:S01]  /*2aa50*/  @!P4 FMUL R19, R19, 16777216 ;  /* 0x4b8000001313c820 */ /* 0x000fe20000400000 */
[C---:B------:R-:W-:Y:S01]  /*2aa60*/  FMUL R21, R251.reuse, R21 ;  /* 0x00000015fb157220 */ /* 0x040fe20000400000 */
[----:B------:R-:W-:Y:S01]  /*2aa70*/  @!P4 FMUL R18, R18, 16777216 ;  /* 0x4b8000001212c820 */ /* 0x000fe20000400000 */
[----:B0-----:R-:W3:Y:S04]  /*2aa80*/  LDL.LU R26, [R1+0xe1c] ;  /* 0x000e1c00011a7983 */ /* 0x001ee80000300800 */
[----:B------:R0:W-:Y:S01]  /*2aa90*/  STL [R1+0x468], R25 ;  /* 0x0004681901007387 */ /* 0x0001e20000100800 */
[----:B------:R-:W-:Y:S01]  /*2aaa0*/  FMUL R20, R251, R20 ;  /* 0x00000014fb147220 */ /* 0x000fe20000400000 */
[----:B------:R-:W-:Y:S01]  /*2aab0*/  @!P4 FMUL R15, R15, 16777216 ;  /* 0x4b8000000f0fc820 */ /* 0x000fe20000400000 */
[C---:B------:R-:W-:Y:S01]  /*2aac0*/  FMUL R19, R251.reuse, R19 ;  /* 0x00000013fb137220 */ /* 0x040fe20000400000 */
[----:B0-----:R-:W3:Y:S04]  /*2aad0*/  LDL.LU R25, [R1+0xe18] ;  /* 0x000e180001197983 */ /* 0x001ee80000300800 */
[----:B------:R0:W-:Y:S01]  /*2aae0*/  STL [R1+0x460], R24 ;  /* 0x0004601801007387 */ /* 0x0001e20000100800 */
[----:B------:R-:W-:Y:S01]  /*2aaf0*/  @!P4 FMUL R14, R14, 16777216 ;  /* 0x4b8000000e0ec820 */ /* 0x000fe20000400000 */
[----:B------:R-:W-:-:S02]  /*2ab00*/  FMUL R18, R251, R18 ;  /* 0x00000012fb127220 */ /* 0x000fc40000400000 */
[----:B0-----:R-:W3:Y:S04]  /*2ab10*/  LDL.LU R24, [R1+0xe14] ;  /* 0x000e140001187983 */ /* 0x001ee80000300800 */
[----:B------:R0:W-:Y:S01]  /*2ab20*/  STL [R1+0x458], R23 ;  /* 0x0004581701007387 */ /* 0x0001e20000100800 */
[----:B------:R-:W-:Y:S01]  /*2ab30*/  @!P4 FMUL R11, R11, 16777216 ;  /* 0x4b8000000b0bc820 */ /* 0x000fe20000400000 */
[C---:B------:R-:W-:Y:S02]  /*2ab40*/  FMUL R15, R251.reuse, R15 ;  /* 0x0000000ffb0f7220 */ /* 0x040fe40000400000 */
        /* <DEDUP_REMOVED lines=26> */
[C---:B------:R-:W-:Y:S01]  /*2acf0*/  FMUL R4, R251.reuse, R4 ;  /* 0x00000004fb047220 */ /* 0x040fe20000400000 */
[----:B------:R-:W-:-:S02]  /*2ad00*/  FMUL R246, R251, R246 ;  /* 0x000000f6fbf67220 */ /* 0x000fc40000400000 */
[----:B0-----:R-:W3:Y:S04]  /*2ad10*/  LDL.LU R14, [R1+0xdf4] ;  /* 0x000df400010e7983 */ /* 0x001ee80000300800 */
[----:B------:R0:W-:Y:S01]  /*2ad20*/  STL [R1+0x98], R11 ;  /* 0x0000980b01007387 */ /* 0x0001e20000100800 */
[----:B------:R-:W-:Y:S01]  /*2ad30*/  @!P4 FMUL R0, R0, 16777216 ;  /* 0x4b8000000000c820 */ /* 0x000fe20000400000 */
[----:B------:R-:W-:Y:S02]  /*2ad40*/  @!P4 FMUL R252, R252, 16777216 ;  /* 0x4b800000fcfcc820 */ /* 0x000fe40000400000 */
[----:B0-----:R-:W3:Y:S04]  /*2ad50*/  LDL.LU R11, [R1+0xdf0] ;  /* 0x000df000010b7983 */ /* 0x001ee80000300800 */
[----:B------:R0:W-:Y:S01]  /*2ad60*/  STL [R1+0x90], R10 ;  /* 0x0000900a01007387 */ /* 0x0001e20000100800 */
[----:B------:R-:W-:-:S03]  /*2ad70*/  FMUL R0, R251, R0 ;  /* 0x00000000fb007220 */ /* 0x000fc60000400000 */
[----:B0-----:R-:W3:Y:S04]  /*2ad80*/  LDL.LU R10, [R1+0xdec] ;  /* 0x000dec00010a7983 */ /* 0x001ee80000300800 */
[----:B------:R0:W-:Y:S01]  /*2ad90*/  STL [R1+0x88], R7 ;  /* 0x0000880701007387 */ /* 0x0001e20000100800 */
[----:B------:R-:W-:-:S03]  /*2ada0*/  FMUL R251, R251, R252 ;  /* 0x000000fcfbfb7220 */ /* 0x000fc60000400000 */
[----:B0-----:R-:W3:Y:S04]  /*2adb0*/  LDL.LU R7, [R1+0xde8] ;  /* 0x000de80001077983 */ /* 0x001ee80000300800 */
[----:B------:R0:W-:Y:S04]  /*2adc0*/  STL [R1+0x80], R6 ;  /* 0x0000800601007387 */ /* 0x0001e80000100800 */
[----:B0-----:R-:W3:Y:S04]  /*2add0*/  LDL.LU R6, [R1+0xde4] ;  /* 0x000de40001067983 */ /* 0x001ee80000300800 */
[----:B------:R0:W-:Y:S04]  /*2ade0*/  STL [R1+0x78], R5 ;  /* 0x0000780501007387 */ /* 0x0001e80000100800 */
[----:B0-----:R-:W3:Y:S04]  /*2adf0*/  LDL.LU R5, [R1+0xde0] ;  /* 0x000de00001057983 */ /* 0x001ee80000300800 */
[----:B------:R0:W-:Y:S04]  /*2ae00*/  STL [R1+0x70], R4 ;  /* 0x0000700401007387 */ /* 0x0001e80000100800 */
[----:B0-----:R-:W3:Y:S04]  /*2ae10*/  LDL.LU R4, [R1+0xddc] ;  /* 0x000ddc0001047983 */ /* 0x001ee80000300800 */
[----:B------:R0:W-:Y:S04]  /*2ae20*/  STL [R1+0x50], R246 ;  /* 0x000050f601007387 */ /* 0x0001e80000100800 */
[----:B0-----:R-:W3:Y:S04]  /*2ae30*/  LDL.LU R246, [R1+0xdd8] ;  /* 0x000dd80001f67983 */ /* 0x001ee80000300800 */
        /* <DEDUP_REMOVED lines=9> */
[----:B---3--:R-:W-:Y:S01]  /*2aed0*/  @!P1 FMUL R9, R9, 16777216 ;  /* 0x4b80000009099820 */ /* 0x008fe20000400000 */
[C---:B0-----:R-:W-:Y:S01]  /*2aee0*/  FMUL R17, R2.reuse, R17 ;  /* 0x0000001102117220 */ /* 0x041fe20000400000 */
[C---:B------:R-:W-:Y:S01]  /*2aef0*/  FMUL R16, R2.reuse, R16 ;  /* 0x0000001002107220 */ /* 0x040fe20000400000 */
[----:B------:R-:W-:Y:S01]  /*2af00*/  FMUL R13, R2, R13 ;  /* 0x0000000d020d7220 */ /* 0x000fe20000400000 */
[----:B------:R-:W-:Y:S01]  /*2af10*/  @!P1 FMUL R8, R8, 16777216 ;  /* 0x4b80000008089820 */ /* 0x000fe20000400000 */
[----:B------:R-:W-:Y:S01]  /*2af20*/  FMUL R12, R2, R12 ;  /* 0x0000000c020c7220 */ /* 0x000fe20000400000 */
[----:B------:R0:W-:Y:S01]  /*2af30*/  STL [R1+0xc40], R17 ;  /* 0x000c401101007387 */ /* 0x0001e20000100800 */
[----:B------:R-:W-:Y:S01]  /*2af40*/  @!P1 FMUL R242, R242, 16777216 ;  /* 0x4b800000f2f29820 */ /* 0x000fe20000400000 */
[----:B------:R-:W-:Y:S01]  /*2af50*/  FMUL R9, R2, R9 ;  /* 0x0000000902097220 */ /* 0x000fe20000400000 */
[----:B------:R-:W-:Y:S01]  /*2af60*/  @!P1 FMUL R248, R248, 16777216 ;  /* 0x4b800000f8f89820 */ /* 0x000fe20000400000 */
[C---:B------:R-:W-:Y:S01]  /*2af70*/  FMUL R8, R2.reuse, R8 ;  /* 0x0000000802087220 */ /* 0x040fe20000400000 */
[----:B0-----:R-:W2:Y:S04]  /*2af80*/  LDL.LU R17, [R1+0xdd0] ;  /* 0x000dd00001117983 */ /* 0x001ea80000300800 */
[----:B------:R0:W-:Y:S01]  /*2af90*/  STL [R1+0xc3c], R16 ;  /* 0x000c3c1001007387 */ /* 0x0001e20000100800 */
[C---:B------:R-:W-:Y:S01]  /*2afa0*/  FMUL R242, R2.reuse, R242 ;  /* 0x000000f202f27220 */ /* 0x040fe20000400000 */
[----:B------:R-:W-:-:S02]  /*2afb0*/  FMUL R248, R2, R248 ;  /* 0x000000f802f87220 */ /* 0x000fc40000400000 */
[----:B0-----:R-:W3:Y:S04]  /*2afc0*/  LDL.LU R16, [R1+0xdcc] ;  /* 0x000dcc0001107983 */ /* 0x001ee80000300800 */
[----:B------:R0:W-:Y:S04]  /*2afd0*/  STL [R1+0xc38], R13 ;  /* 0x000c380d01007387 */ /* 0x0001e80000100800 */
[----:B0-----:R-:W4:Y:S04]  /*2afe0*/  LDL.LU R13, [R1+0xdc8] ;  /* 0x000dc800010d7983 */ /* 0x001f280000300800 */
[----:B------:R0:W-:Y:S04]  /*2aff0*/  STL [R1+0xc30], R12 ;  /* 0x000c300c01007387 */ /* 0x0001e80000100800 */
[----:B0-----:R-:W2:Y:S04]  /*2b000*/  LDL.LU R12, [R1+0xdc4] ;  /* 0x000dc400010c7983 */ /* 0x001ea80000300800 */
[----:B------:R0:W-:Y:S04]  /*2b010*/  STL [R1+0xc10], R9 ;  /* 0x000c100901007387 */ /* 0x0001e80000100800 */
[----:B0-----:R-:W3:Y:S04]  /*2b020*/  LDL.LU R9, [R1+0xdc0] ;  /* 0x000dc00001097983 */ /* 0x001ee80000300800 */
[----:B------:R0:W-:Y:S04]  /*2b030*/  STL [R1+0xc0c], R8 ;  /* 0x000c0c0801007387 */ /* 0x0001e80000100800 */
[----:B0-----:R-:W4:Y:S04]  /*2b040*/  LDL.LU R8, [R1+0xdbc] ;  /* 0x000dbc0001087983 */ /* 0x001f280000300800 */
[----:B------:R0:W-:Y:S04]  /*2b050*/  STL [R1+0xc08], R242 ;  /* 0x000c08f201007387 */ /* 0x0001e80000100800 */
[----:B0-----:R-:W2:Y:S04]  /*2b060*/  LDL.LU R242, [R1+0xdb8] ;  /* 0x000db80001f27983 */ /* 0x001ea80000300800 */
[----:B------:R0:W-:Y:S04]  /*2b070*/  STL [R1+0xc00], R248 ;  /* 0x000c00f801007387 */ /* 0x0001e80000100800 */
[----:B0-----:R-:W2:Y:S01]  /*2b080*/  LDL.LU R248, [R1+0xdb4] ;  /* 0x000db40001f87983 */ /* 0x001ea20000300800 */
        /* <DEDUP_REMOVED lines=13> */
[----:B------:R-:W-:-:S04]  /*2b160*/  @!P1 FMUL R4, R4, 16777216 ;  /* 0x4b80000004049820 */ /* 0x000fc80000400000 */
[----:B------:R-:W-:Y:S01]  /*2b170*/  FMUL R4, R2, R4 ;  /* 0x0000000402047220 */ /* 0x000fe20000400000 */
[----:B------:R-:W-:Y:S01]  /*2b180*/  @!P1 FMUL R246, R246, 16777216 ;  /* 0x4b800000f6f69820 */ /* 0x000fe20000400000 */
[----:B------:R-:W-:-:S03]  /*2b190*/  @!P1 FMUL R252, R252, 16777216 ;  /* 0x4b800000fcfc9820 */ /* 0x000fc60000400000 */
[C---:B------:R-:W-:Y:S01]  /*2b1a0*/  FMUL R246, R2.reuse, R246 ;  /* 0x000000f602f67220 */ /* 0x040fe20000400000 */
[----:B------:R-:W-:-:S05]  /*2b1b0*/  FMUL R252, R2, R252 ;  /* 0x000000fc02fc7220 */ /* 0x000fca0000400000 */
[----:B------:R0:W-:Y:S04]  /*2b1c0*/  STL [R1+0xbe0], R252 ;  /* 0x000be0fc01007387 */ /* 0x0001e80000100800 */
[----:B0-----:R-:W3:Y:S04]  /*2b1d0*/  LDL.LU R252, [R1+0xdb0] ;  /* 0x000db00001fc7983 */ /* 0x001ee80000300800 */
[----:B------:R0:W-:Y:S04]  /*2b1e0*/  STL [R1+0xbdc], R246 ;  /* 0x000bdcf601007387 */ /* 0x0001e80000100800 */
[----:B------:R1:W-:Y:S01]  /*2b1f0*/  STL [R1+0xbd8], R4 ;  /* 0x000bd80401007387 */ /* 0x0003e20000100800 */
[C---:B0-----:R-:W-:Y:S01]  /*2b200*/  FMUL R246, R2.reuse, R5 ;  /* 0x0000000502f67220 */ /* 0x041fe20000400000 */
[C---:B------:R-:W-:Y:S01]  /*2b210*/  FMUL R5, R2.reuse, R6 ;  /* 0x0000000602057220 */ /* 0x040fe20000400000 */
[C---:B------:R-:W-:Y:S01]  /*2b220*/  FMUL R6, R2.reuse, R10 ;  /* 0x0000000a02067220 */ /* 0x040fe20000400000 */
[----:B-1----:R-:W-:-:S02]  /*2b230*/  FMUL R4, R2, R7 ;  /* 0x0000000702047220 */ /* 0x002fc40000400000 */
[----:B------:R-:W-:Y:S04]  /*2b240*/  STL [R1+0xbd0], R246 ;  /* 0x000bd0f601007387 */ /* 0x000fe80000100800 */
[----:B------:R0:W-:Y:S04]  /*2b250*/  STL [R1+0xbb0], R5 ;  /* 0x000bb00501007387 */ /* 0x0001e80000100800 */
[----:B------:R1:W-:Y:S01]  /*2b260*/  STL [R1+0xbac], R4 ;  /* 0x000bac0401007387 */ /* 0x0003e20000100800 */
[----:B0-----:R-:W-:-:S03]  /*2b270*/  FMUL R5, R2, R11 ;  /* 0x0000000b02057220 */ /* 0x001fc60000400000 */
[----:B------:R0:W-:Y:S01]  /*2b280*/  STL [R1+0xba8], R6 ;  /* 0x000ba80601007387 */ /* 0x0001e20000100800 */
[----:B-1----:R-:W-:-:S03]  /*2b290*/  FMUL R4, R2, R14 ;  /* 0x0000000e02047220 */ /* 0x002fc60000400000 */
        /* <DEDUP_REMOVED lines=9> */
[----:B------:R-:W-:Y:S01]  /*2b330*/  @!P1 FMUL R30, R30, 16777216 ;  /* 0x4b8000001e1e9820 */ /* 0x000fe20000400000 */
[----:B------:R-:W-:Y:S01]  /*2b340*/  @!P1 FMUL R31, R31, 16777216 ;  /* 0x4b8000001f1f9820 */ /* 0x000fe20000400000 */
[C---:B0-----:R-:W-:Y:S01]  /*2b350*/  FMUL R5, R2.reuse, R23 ;  /* 0x0000001702057220 */ /* 0x041fe20000400000 */
[----:B------:R0:W-:Y:S01]  /*2b360*/  STL [R1+0xb4c], R6 ;  /* 0x000b4c0601007387 */ /* 0x0001e20000100800 */
[----:B-1----:R-:W-:-:S03]  /*2b370*/  FMUL R4, R2, R26 ;  /* 0x0000001a02047220 */ /* 0x002fc60000400000 */
[----:B------:R1:W-:Y:S01]  /*2b380*/  STL [R1+0xb48], R5 ;  /* 0x000b480501007387 */ /* 0x0003e20000100800 */
[----:B0-----:R-:W-:-:S03]  /*2b390*/  FMUL R6, R2, R27 ;  /* 0x0000001b02067220 */ /* 0x001fc60000400000 */
[----:B------:R0:W-:Y:S01]  /*2b3a0*/  STL [R1+0xb44], R4 ;  /* 0x000b440401007387 */ /* 0x0001e20000100800 */
[----:B-1----:R-:W-:-:S03]  /*2b3b0*/  FMUL R5, R2, R30 ;  /* 0x0000001e02057220 */ /* 0x002fc60000400000 */
[----:B------:R1:W-:Y:S04]  /*2b3c0*/  STL [R1+0xb3c], R6 ;  /* 0x000b3c0601007387 */ /* 0x0003e80000100800 */
[----:B------:R-:W4:Y:S01]  /*2b3d0*/  LDL.LU R18, [R1+0x60] ;  /* 0x0000600001127983 */ /* 0x000f220000300800 */
[----:B0-----:R-:W-:-:S03]  /*2b3e0*/  FMUL R4, R2, R31 ;  /* 0x0000001f02047220 */ /* 0x001fc60000400000 */
[----:B------:R0:W-:Y:S04]  /*2b3f0*/  STL [R1+0xb1c], R5 ;  /* 0x000b1c0501007387 */ /* 0x0001e80000100800 */
[----:B------:R-:W2:Y:S04]  /*2b400*/  LDL.LU R15, [R1+0x58] ;  /* 0x00005800010f7983 */ /* 0x000ea80000300800 */
[----:B------:R-:W-:Y:S04]  /*2b410*/  STL [R1+0x68], R4 ;  /* 0x0000680401007387 */ /* 0x000fe80000100800 */
[----:B------:R-:W2:Y:S04]  /*2b420*/  LDL.LU R14, [R1+0x48] ;  /* 0x00004800010e7983 */ /* 0x000ea80000300800 */
[----:B------:R-:W2:Y:S04]  /*2b430*/  LDL.LU R11, [R1+0x40] ;  /* 0x00004000010b7983 */ /* 0x000ea80000300800 */
[----:B------:R-:W2:Y:S04]  /*2b440*/  LDL.LU R10, [R1+0x38] ;  /* 0x00003800010a7983 */ /* 0x000ea80000300800 */
[----:B------:R-:W2:Y:S01]  /*2b450*/  LDL.LU R246, [R1+0x30] ;  /* 0x0000300001f67983 */ /* 0x000ea20000300800 */
[----:B-1----:R-:W-:-:S02]  /*2b460*/  F2FP.F16.F32.PACK_AB R6, R251, R0 ;  /* 0x00000000fb06723e */ /* 0x002fc400000000ff */
[C---:B------:R-:W-:Y:S01]  /*2b470*/  FSETP.GEU.AND P5, PT, |R3|.reuse, 1.175494350822287508e-38, PT ;  /* 0x008000000300780b */ /* 0x040fe20003fae200 */
[----:B------:R-:W2:Y:S01]  /*2b480*/  LDL.LU R0, [R1+0xdac] ;  /* 0x000dac0001007983 */ /* 0x000ea20000300800 */
[----:B------:R-:W-:Y:S01]  /*2b490*/  @P2 FMUL R3, R3, 0.25 ;  /* 0x3e80000003032820 */ /* 0x000fe20000400000 */
        /* <DEDUP_REMOVED lines=16> */
[----:B------:R-:W1:Y:S01]  /*2b5a0*/  MUFU.RCP R3, R3 ;  /* 0x0000000300037308 */ /* 0x000e620000001000 */
        /* <DEDUP_REMOVED lines=87> */
[C---:B------:R-:W-:Y:S01]  /*2bb20*/  FMUL R250, R2.reuse, R250 ;  /* 0x000000fa02fa7220 */ /* 0x040fe20000400000 */
        /* <DEDUP_REMOVED lines=97> */
[C---:B0-----:R-:W-:Y:S01]  /*2c140*/  FMUL R5, R2.reuse, R243 ;  /* 0x000000f302057220 */ /* 0x041fe20000400000 */
[C---:B------:R-:W-:Y:S01]  /*2c150*/  FMUL R229, R2.reuse, R229 ;  /* 0x000000e502e57220 */ /* 0x040fe20000400000 */
[C---:B------:R-:W-:Y:S01]  /*2c160*/  FMUL R239, R2.reuse, R239 ;  /* 0x000000ef02ef7220 */ /* 0x040fe20000400000 */
[----:B------:R-:W-:Y:S01]  /*2c170*/  FMUL R241, R2, R241 ;  /* 0x000000f102f17220 */ /* 0x000fe20000400000 */
[----:B------:R-:W-:Y:S01]  /*2c180*/  F2FP.F16.F32.PACK_AB R7, R247, R245 ;  /* 0x000000f5f707723e */ /* 0x000fe200000000ff */
[----:B---3--:R-:W-:Y:S01]  /*2c190*/  @!P5 FMUL R252, R252, 16777216 ;  /* 0x4b800000fcfcd820 */ /* 0x008fe20000400000 */
[----:B------:R-:W3:Y:S01]  /*2c1a0*/  LDL.LU R247, [R1+0xda8] ;  /* 0x000da80001f77983 */ /* 0x000ee20000300800 */
[----:B------:R-:W-:Y:S01]  /*2c1b0*/  ISETP.GE.U32.AND P4, PT, R230, 0x7f800000, PT ;  /* 0x7f800000e600780c */ /* 0x000fe20003f86070 */
[----:B------:R-:W0:Y:S02]  /*2c1c0*/  LDC R251, c[0x0][0x278] ;  /* 0x00009e00fffb7b82 */ /* 0x000e240000000800 */
[----:B------:R-:W3:Y:S01]  /*2c1d0*/  LDL.LU R245, [R1+0xda4] ;  /* 0x000da40001f57983 */ /* 0x000ee20000300800 */
[----:B----4-:R-:W-:Y:S01]  /*2c1e0*/  @!P5 FMUL R18, R18, 16777216 ;  /* 0x4b8000001212d820 */ /* 0x010fe20000400000 */
[----:B--2---:R-:W-:-:S03]  /*2c1f0*/  @!P5 FMUL R15, R15, 16777216 ;  /* 0x4b8000000f0fd820 */ /* 0x004fc60000400000 */
[C---:B-1----:R-:W-:Y:S01]  /*2c200*/  FMUL R18, R3.reuse, R18 ;  /* 0x0000001203127220 */ /* 0x042fe20000400000 */
[----:B------:R-:W-:Y:S01]  /*2c210*/  @!P5 FMUL R14, R14, 16777216 ;  /* 0x4b8000000e0ed820 */ /* 0x000fe20000400000 */
[----:B------:R-:W-:Y:S01]  /*2c220*/  FMUL R15, R3, R15 ;  /* 0x0000000f030f7220 */ /* 0x000fe20000400000 */
[----:B------:R-:W-:Y:S02]  /*2c230*/  @!P5 FMUL R11, R11, 16777216 ;  /* 0x4b8000000b0bd820 */ /* 0x000fe40000400000 */
[C---:B------:R-:W-:Y:S01]  /*2c240*/  FMUL R2, R3.reuse, R14 ;  /* 0x0000000e03027220 */ /* 0x040fe20000400000 */
[----:B------:R-:W-:Y:S01]  /*2c250*/  @!P5 FMUL R10, R10, 16777216 ;  /* 0x4b8000000a0ad820 */ /* 0x000fe20000400000 */
[C---:B------:R-:W-:Y:S01]  /*2c260*/  FMUL R14, R3.reuse, R11 ;  /* 0x0000000b030e7220 */ /* 0x040fe20000400000 */
[----:B------:R-:W-:Y:S01]  /*2c270*/  STL [R1+0x60], R18 ;  /* 0x0000601201007387 */ /* 0x000fe20000100800 */
[----:B------:R-:W-:Y:S01]  /*2c280*/  @!P5 FMUL R246, R246, 16777216 ;  /* 0x4b800000f6f6d820 */ /* 0x000fe20000400000 */
[----:B------:R-:W-:-:S02]  /*2c290*/  FMUL R11, R3, R10 ;  /* 0x0000000a030b7220 */ /* 0x000fc40000400000 */
[----:B------:R-:W-:Y:S01]  /*2c2a0*/  STL [R1+0x58], R15 ;  /* 0x0000580f01007387 */ /* 0x000fe20000100800 */
[----:B------:R-:W-:Y:S01]  /*2c2b0*/  FMUL R10, R3, R252 ;  /* 0x000000fc030a7220 */ /* 0x000fe20000400000 */
[----:B------:R-:W-:Y:S01]  /*2c2c0*/  @!P5 FMUL R0, R0, 16777216 ;  /* 0x4b8000000000d820 */ /* 0x000fe20000400000 */
[----:B------:R-:W-:Y:S01]  /*2c2d0*/  @!P5 FMUL R249, R249, 16777216 ;  /* 0x4b800000f9f9d820 */ /* 0x000fe20000400000 */
[----:B------:R1:W-:Y:S01]  /*2c2e0*/  STL [R1+0x48], R2 ;  /* 0x0000480201007387 */ /* 0x0003e20000100800 */
[----:B------:R-:W-:Y:S01]  /*2c2f0*/  @!P5 FMUL R244, R244, 16777216 ;  /* 0x4b800000f4f4d820 */ /* 0x000fe20000400000 */
[----:B------:R-:W-:Y:S01]  /*2c300*/  @!P5 FMUL R9, R9, 16777216 ;  /* 0x4b8000000909d820 */ /* 0x000fe20000400000 */
[----:B------:R-:W-:Y:S01]  /*2c310*/  @!P5 FMUL R8, R8, 16777216 ;  /* 0x4b8000000808d820 */ /* 0x000fe20000400000 */
[----:B------:R-:W-:Y:S01]  /*2c320*/  STL [R1+0x40], R14 ;  /* 0x0000400e01007387 */ /* 0x000fe20000100800 */
[----:B------:R-:W-:Y:S01]  /*2c330*/  @!P5 FMUL R12, R12, 16777216 ;  /* 0x4b8000000c0cd820 */ /* 0x000fe20000400000 */
[----:B------:R-:W-:Y:S01]  /*2c340*/  @!P5 FMUL R16, R16, 16777216 ;  /* 0x4b8000001010d820 */ /* 0x000fe20000400000 */
[----:B------:R-:W-:Y:S01]  /*2c350*/  @!P5 FMUL R248, R248, 16777216 ;  /* 0x4b800000f8f8d820 */ /* 0x000fe20000400000 */
[----:B------:R-:W-:Y:S01]  /*2c360*/  STL [R1+0x38], R11 ;  /* 0x0000380b01007387 */ /* 0x000fe20000100800 */
[----:B------:R-:W-:Y:S01]  /*2c370*/  @!P5 FMUL R242, R242, 16777216 ;  /* 0x4b800000f2f2d820 */ /* 0x000fe20000400000 */
[----:B------:R-:W-:Y:S01]  /*2c380*/  @!P5 FMUL R13, R13, 16777216 ;  /* 0x4b8000000d0dd820 */ /* 0x000fe20000400000 */
[----:B------:R-:W-:Y:S01]  /*2c390*/  @!P5 FMUL R17, R17, 16777216 ;  /* 0x4b8000001111d820 */ /* 0x000fe20000400000 */
[----:B------:R-:W2:Y:S01]  /*2c3a0*/  LDL.LU R252, [R1+0xda0] ;  /* 0x000da00001fc7983 */ /* 0x000ea20000300800 */
[----:B-1----:R-:W-:Y:S01]  /*2c3b0*/  FMUL R2, R3, R246 ;  /* 0x000000f603027220 */ /* 0x002fe20000400000 */
[----:B------:R-:W-:Y:S01]  /*2c3c0*/  @!P5 FMUL R20, R20, 16777216 ;  /* 0x4b8000001414d820 */ /* 0x000fe20000400000 */
[----:B------:R-:W-:Y:S01]  /*2c3d0*/  @!P5 FMUL R21, R21, 16777216 ;  /* 0x4b8000001515d820 */ /* 0x000fe20000400000 */
[----:B------:R-:W-:Y:S01]  /*2c3e0*/  @!P5 FMUL R24, R24, 16777216 ;  /* 0x4b8000001818d820 */ /* 0x000fe20000400000 */
[----:B------:R-:W-:Y:S01]  /*2c3f0*/  @!P5 FMUL R25, R25, 16777216 ;  /* 0x4b8000001919d820 */ /* 0x000fe20000400000 */
[----:B------:R1:W-:Y:S01]  /*2c400*/  STL [R1+0x8], R2 ;  /* 0x0000080201007387 */ /* 0x0003e20000100800 */
        /* <DEDUP_REMOVED lines=9> */
[----:B-1----:R-:W-:Y:S01]  /*2c4a0*/  FMUL R2, R3, R0 ;  /* 0x0000000003027220 */ /* 0x002fe20000400000 */
[----:B------:R-:W-:Y:S01]  /*2c4b0*/  @!P5 FMUL R45, R45, 16777216 ;  /* 0x4b8000002d2dd820 */ /* 0x000fe20000400000 */
[----:B------:R-:W4:Y:S01]  /*2c4c0*/  LDL.LU R0, [R1+0xd9c] ;  /* 0x000d9c0001007983 */ /* 0x000f220000300800 */
[----:B------:R-:W-:Y:S01]  /*2c4d0*/  @!P5 FMUL R48, R48, 16777216 ;  /* 0x4b8000003030d820 */ /* 0x000fe20000400000 */
[----:B------:R-:W-:Y:S01]  /*2c4e0*/  @!P5 FMUL R49, R49, 16777216 ;  /* 0x4b8000003131d820 */ /* 0x000fe20000400000 */
[----:B------:R-:W-:Y:S01]  /*2c4f0*/  @!P5 FMUL R52, R52, 16777216 ;  /* 0x4b8000003434d820 */ /* 0x000fe20000400000 */
[----:B------:R1:W-:Y:S01]  /*2c500*/  STL [R1+0x4], R10 ;  /* 0x0000040a01007387 */ /* 0x0003e20000100800 */
[----:B------:R-:W-:Y:S01]  /*2c510*/  @!P5 FMUL R53, R53, 16777216 ;  /* 0x4b8000003535d820 */ /* 0x000fe20000400000 */
[----:B------:R-:W-:Y:S01]  /*2c520*/  @!P5 FMUL R56, R56, 16777216 ;  /* 0x4b8000003838d820 */ /* 0x000fe20000400000 */
[----:B------:R-:W-:Y:S01]  /*2c530*/  @!P5 FMUL R57, R57, 16777216 ;  /* 0x4b8000003939d820 */ /* 0x000fe20000400000 */
[----:B------:R0:W-:Y:S01]  /*2c540*/  STL [R1], R2 ;  /* 0x0000000201007387 */ /* 0x0001e20000100800 */
[----:B------:R-:W-:Y:S01]  /*2c550*/  @!P5 FMUL R60, R60, 16777216 ;  /* 0x4b8000003c3cd820 */ /* 0x000fe20000400000 */
[----:B------:R-:W-:Y:S01]  /*2c560*/  @!P5 FMUL R61, R61, 16777216 ;  /* 0x4b8000003d3dd820 */ /* 0x000fe20000400000 */
[----:B------:R-:W-:Y:S01]  /*2c570*/  @!P5 FMUL R64, R64, 16777216 ;  /* 0x4b8000004040d820 */ /* 0x000fe20000400000 */
[----:B------:R-:W4:Y:S01]  /*2c580*/  LDL.LU R19, [R1+0x18] ;  /* 0x0000180001137983 */ /* 0x000f220000300800 */
        /* <DEDUP_REMOVED lines=12> */
[C---:B------:R-:W-:Y:S01]  /*2c650*/  FMUL R249, R3.reuse, R249 ;  /* 0x000000f903f97220 */ /* 0x040fe20000400000 */
[----:B------:R-:W-:Y:S01]  /*2c660*/  FMUL R4, R3, R244 ;  /* 0x000000f403047220 */ /* 0x000fe20000400000 */
[----:B------:R-:W-:Y:S01]  /*2c670*/  F2FP.F16.F32.PACK_AB R5, R5, R250 ;  /* 0x000000fa0505723e */ /* 0x000fe200000000ff */
[----:B------:R-:W-:Y:S01]  /*2c680*/  FMUL R30, R3, R9 ;  /* 0x00000009031e7220 */ /* 0x000fe20000400000 */
[----:B------:R-:W-:Y:S01]  /*2c690*/  @!P5 FMUL R84, R84, 16777216 ;  /* 0x4b8000005454d820 */ /* 0x000fe20000400000 */
[----:B------:R-:W-:Y:S01]  /*2c6a0*/  @!P5 FMUL R85, R85, 16777216 ;  /* 0x4b8000005555d820 */ /* 0x000fe20000400000 */
[----:B------:R-:W-:Y:S01]  /*2c6b0*/  F2FP.F16.F32.PACK_AB R4, R4, R249 ;  /* 0x000000f90404723e */ /* 0x000fe200000000ff */
[----:B------:R-:W-:Y:S01]  /*2c6c0*/  @!P5 FMUL R88, R88, 16777216 ;  /* 0x4b8000005858d820 */ /* 0x000fe20000400000 */
[----:B-1----:R-:W-:Y:S01]  /*2c6d0*/  IADD3 R10, R233, -R240, RZ ;  /* 0x800000f0e90a7210 */ /* 0x002fe20007ffe0ff */
[----:B------:R-:W-:Y:S01]  /*2c6e0*/  @!P5 FMUL R89, R89, 16777216 ;  /* 0x4b8000005959d820 */ /* 0x000fe20000400000 */
[----:B------:R-:W-:Y:S01]  /*2c6f0*/  IADD3 R9, R234, -R236, RZ ;  /* 0x800000ecea097210 */ /* 0x000fe20007ffe0ff */
        /* <DEDUP_REMOVED lines=72> */
[----:B0-----:R-:W-:Y:S01]  /*2cb80*/  MOV R2, 0x3dc6b27f ;  /* 0x3dc6b27f00027802 */ /* 0x001fe20000000f00 */
[----:B------:R-:W-:Y:S01]  /*2cb90*/  FADD R10, R10, -1 ;  /* 0xbf8000000a0a7421 */ /* 0x000fe20000000000 */
[----:B------:R-:W-:Y:S01]  /*2cba0*/  FADD R9, R9, -1 ;  /* 0xbf80000009097421 */ /* 0x000fe20000000000 */
        /* <DEDUP_REMOVED lines=63> */
[----:B------:R-:W-:Y:S01]  /*2cfa0*/  FMUL R130, R3, R130 ;  /* 0x0000008203827220 */ /* 0x000fe20000400000 */
[----:B------:R-:W-:Y:S01]  /*2cfb0*/  ISETP.GE.U32.AND P1, PT, R233, 0x7f800000, PT ;  /* 0x7f800000e900780c */ /* 0x000fe20003f26070 */
[----:B------:R-:W0:Y:S01]  /*2cfc0*/  LDC R243, c[0x0][0x278] ;  /* 0x00009e00fff37b82 */ /* 0x000e220000000800 */
[----:B---3--:R-:W-:Y:S01]  /*2cfd0*/  @!P5 FMUL R247, R247, 16777216 ;  /* 0x4b800000f7f7d820 */ /* 0x008fe20000400000 */
[----:B------:R-:W-:-:S03]  /*2cfe0*/  @!P5 FMUL R245, R245, 16777216 ;  /* 0x4b800000f5f5d820 */ /* 0x000fc60000400000 */
        /* <DEDUP_REMOVED lines=53> */
[-C--:B------:R-:W-:Y:S01]  /*2d340*/  FFMA.FTZ R13, R10, R2.reuse, -0.16845393180847167969 ;  /* 0xbe2c7f300a0d7423 */ /* 0x080fe20000010002 */
[----:B------:R-:W-:Y:S01]  /*2d350*/  FFMA.FTZ R11, R9, R2, -0.16845393180847167969 ;  /* 0xbe2c7f30090b7423 */ /* 0x000fe20000010002 */
[----:B------:R-:W-:Y:S01]  /*2d360*/  STL.64 [R1+0x1060], R156 ;  /* 0x0010609c01007387 */ /* 0x000fe20000100a00 */
[----:B------:R-:W-:Y:S01]  /*2d370*/  ISETP.GE.U32.AND P2, PT, R234, 0x7f800000, PT ;  /* 0x7f800000ea00780c */ /* 0x000fe20003f46070 */
[C---:B------:R-:W-:Y:S01]  /*2d380*/  FFMA.FTZ R13, R10.reuse, R13, 0.1716887056827545166 ;  /* 0x3e2fcf2a0a0d7423 */ /* 0x040fe2000001000d */
[----:B------:R-:W-:Y:S01]  /*2d390*/  FSETP.NEU.AND P0, PT, R233, RZ, PT ;  /* 0x000000ffe900720b */ /* 0x000fe20003f0d000 */
[----:B------:R-:W1:Y:S02]  /*2d3a0*/  LDC R223, c[0x0][0x278] ;  /* 0x00009e00ffdf7b82 */ /* 0x000e640000000800 */
[----:B------:R-:W-:-:S04]  /*2d3b0*/  FFMA.FTZ R13, R10, R13, -0.17900948226451873779 ;  /* 0xbe374e430a0d7423 */ /* 0x000fc8000001000d */
[----:B------:R-:W-:Y:S01]  /*2d3c0*/  FFMA.FTZ R13, R10, R13, 0.20512372255325317383 ;  /* 0x3e520bf40a0d7423 */ /* 0x000fe2000001000d */
[----:B------:R-:W-:Y:S01]  /*2d3d0*/  FSETP.NEU.AND P3, PT, R234, RZ, PT ;  /* 0x000000ffea00720b */ /* 0x000fe20003f6d000 */
[----:B------:R-:W3:Y:S02]  /*2d3e0*/  LDC R249, c[0x0][0x278] ;  /* 0x00009e00fff97b82 */ /* 0x000ee40000000800 */
[----:B------:R-:W-:-:S06]  /*2d3f0*/  FFMA.FTZ R13, R10, R13, -0.24046532809734344482 ;  /* 0xbe763c8b0a0d7423 */ /* 0x000fcc000001000d */
[----:B------:R-:W3:Y:S01]  /*2d400*/  LDC R250, c[0x0][0x278] ;  /* 0x00009e00fffa7b82 */ /* 0x000ee20000000800 */
[----:B--2---:R2:W-:Y:S01]  /*2d410*/  STSM.16.M88.4 [R252], R4 ;  /* 0x00000004fc007844 */ /* 0x0045e20000000200 */
[----:B------:R-:W-:Y:S01]  /*2d420*/  FFMA.FTZ R11, R9, R11, 0.1716887056827545166 ;  /* 0x3e2fcf2a090b7423 */ /* 0x000fe2000001000b */
[----:B------:R-:W-:-:S05]  /*2d430*/  ISETP.GE.U32.AND P5, PT, R235, 0x7f800000, PT ;  /* 0x7f800000eb00780c */ /* 0x000fca0003fa6070 */
[----:B------:R-:W0:Y:S08]  /*2d440*/  LDC R219, c[0x0][0x278] ;  /* 0x00009e00ffdb7b82 */ /* 0x000e300000000800 */
[----:B------:R-:W3:Y:S01]  /*2d450*/  LDC R240, c[0x0][0x278] ;  /* 0x00009e00fff07b82 */ /* 0x000ee20000000800 */
[----:B--2---:R-:W-:Y:S02]  /*2d460*/  IADD3 R7, R235, -R237, RZ ;  /* 0x800000edeb077210 */ /* 0x004fe40007ffe0ff */
[----:B------:R-:W-:Y:S01]  /*2d470*/  IADD3 R6, R230, -R238, RZ ;  /* 0x800000eee6067210 */ /* 0x000fe20007ffe0ff */
[----:B------:R-:W-:Y:S01]  /*2d480*/  FFMA.FTZ R13, R10, R13, 0.28857114911079406738 ;  /* 0x3e93bf990a0d7423 */ /* 0x000fe2000001000d */
[----:B------:R-:W-:Y:S01]  /*2d490*/  FFMA.FTZ R11, R9, R11, -0.17900948226451873779 ;  /* 0xbe374e43090b7423 */ /* 0x000fe2000001000b */
[----:B------:R-:W-:Y:S01]  /*2d4a0*/  FADD R7, R7, -1 ;  /* 0xbf80000007077421 */ /* 0x000fe20000000000 */
[----:B------:R-:W-:Y:S01]  /*2d4b0*/  STL.64 [R1+0x1058], R150 ;  /* 0x0010589601007387 */ /* 0x000fe20000100a00 */
[----:B------:R-:W-:Y:S01]  /*2d4c0*/  FADD R6, R6, -1 ;  /* 0xbf80000006067421 */ /* 0x000fe20000000000 */
[----:B------:R-:W2:Y:S01]  /*2d4d0*/  LDC.64 R4, c[0x0][0x270] ;  /* 0x00009c00ff047b82 */ /* 0x000ea20000000a00 */
[----:B------:R-:W-:-:S02]  /*2d4e0*/  FFMA.FTZ R3, R7, R2, -0.16845393180847167969 ;  /* 0xbe2c7f3007037423 */ /* 0x000fc40000010002 */
[----:B------:R-:W-:-:S04]  /*2d4f0*/  FFMA.FTZ R2, R6, R2, -0.16845393180847167969 ;  /* 0xbe2c7f3006027423 */ /* 0x000fc80000010002 */
[C---:B------:R-:W-:Y:S01]  /*2d500*/  FFMA.FTZ R2, R6.reuse, R2, 0.1716887056827545166 ;  /* 0x3e2fcf2a06027423 */ /* 0x040fe20000010002 */
[----:B------:R-:W1:Y:S03]  /*2d510*/  LDC R227, c[0x0][0x278] ;  /* 0x00009e00ffe37b82 */ /* 0x000e660000000800 */
[----:B------:R-:W-:-:S04]  /*2d520*/  FFMA.FTZ R2, R6, R2, -0.17900948226451873779 ;  /* 0xbe374e4306027423 */ /* 0x000fc80000010002 */
[C---:B------:R-:W-:Y:S01]  /*2d530*/  FFMA.FTZ R2, R6.reuse, R2, 0.20512372255325317383 ;  /* 0x3e520bf406027423 */ /* 0x040fe20000010002 */
[----:B------:R-:W3:Y:S03]  /*2d540*/  LDC R236, c[0x0][0x278] ;  /* 0x00009e00ffec7b82 */ /* 0x000ee60000000800 */
[----:B------:R-:W-:-:S04]  /*2d550*/  FFMA.FTZ R2, R6, R2, -0.24046532809734344482 ;  /* 0xbe763c8b06027423 */ /* 0x000fc80000010002 */
[----:B------:R-:W-:Y:S01]  /*2d560*/  FFMA.FTZ R2, R6, R2, 0.28857114911079406738 ;  /* 0x3e93bf9906027423 */ /* 0x000fe20000010002 */
[----:B------:R-:W-:Y:S01]  /*2d570*/  FFMA.FTZ R13, R10, R13, -0.36067417263984680176 ;  /* 0xbeb8aa490a0d7423 */ /* 0x000fe2000001000d */
[----:B------:R-:W3:Y:S02]  /*2d580*/  LDC R238, c[0x0][0x278] ;  /* 0x00009e00ffee7b82 */ /* 0x000ee40000000800 */
[----:B------:R-:W-:Y:S01]  /*2d590*/  FFMA.FTZ R2, R6, R2, -0.36067417263984680176 ;  /* 0xbeb8aa4906027423 */ /* 0x000fe20000010002 */
[----:B------:R-:W-:-:S03]  /*2d5a0*/  FFMA.FTZ R13, R10, R13, 0.48089820146560668945 ;  /* 0x3ef6384a0a0d7423 */ /* 0x000fc6000001000d */
[----:B------:R-:W-:Y:S01]  /*2d5b0*/  FFMA.FTZ R2, R6, R2, 0.48089820146560668945 ;  /* 0x3ef6384a06027423 */ /* 0x000fe20000010002 */
[----:B------:R-:W-:Y:S01]  /*2d5c0*/  FFMA.FTZ R13, R10, R13, -0.72134751081466674805 ;  /* 0xbf38aa3b0a0d7423 */ /* 0x000fe2000001000d */
[----:B------:R-:W3:Y:S02]  /*2d5d0*/  LDC R237, c[0x0][0x278] ;  /* 0x00009e00ffed7b82 */ /* 0x000ee40000000800 */
[----:B------:R-:W-:Y:S01]  /*2d5e0*/  FFMA.FTZ R2, R6, R2, -0.72134751081466674805 ;  /* 0xbf38aa3b06027423 */ /* 0x000fe20000010002 */
[----:B------:R-:W-:-:S03]  /*2d5f0*/  FMUL R13, R10, R13 ;  /* 0x0000000d0a0d7220 */ /* 0x000fc60000400000 */
[----:B------:R-:W-:Y:S01]  /*2d600*/  FMUL R2, R6, R2 ;  /* 0x0000000206027220 */ /* 0x000fe20000400000 */
[----:B------:R-:W-:Y:S01]  /*2d610*/  FMUL R13, R10, R13 ;  /* 0x0000000d0a0d7220 */ /* 0x000fe20000400000 */
[----:B------:R-:W0:Y:S02]  /*2d620*/  LDC R248, c[0x0][0x278] ;  /* 0x00009e00fff87b82 */ /* 0x000e240000000800 */
[----:B------:R-:W-:Y:S01]  /*2d630*/  FMUL R2, R6, R2 ;  /* 0x0000000206027220 */ /* 0x000fe20000400000 */
[----:B------:R-:W-:-:S03]  /*2d640*/  FFMA.FTZ R10, R10, 1.4426950216293334961, R13 ;  /* 0x3fb8aa3b0a0a7823 */ /* 0x000fc6000001000d */
[----:B------:R-:W-:Y:S01]  /*2d650*/  FFMA.FTZ R6, R6, 1.4426950216293334961, R2 ;  /* 0x3fb8aa3b06067823 */ /* 0x000fe20000010002 */
[----:B------:R-:W-:Y:S01]  /*2d660*/  FFMA.FTZ R11, R9, R11, 0.20512372255325317383 ;  /* 0x3e520bf4090b7423 */ /* 0x000fe2000001000b */
[----:B------:R-:W3:Y:S02]  /*2d670*/  LDC R242, c[0x0][0x278] ;  /* 0x00009e00fff27b82 */ /* 0x000ee40000000800 */
[----:B----4-:R-:W-:Y:S02]  /*2d680*/  FADD R13, R15, R6 ;  /* 0x000000060f0d7221 */ /* 0x010fe40000000000 */
[----:B------:R-:W4:Y:S01]  /*2d690*/  S2R R15, SR_TID.X ;  /* 0x00000000000f7919 */ /* 0x000f220000002100 */
[C---:B------:R-:W-:Y:S01]  /*2d6a0*/  FFMA.FTZ R11, R9.reuse, R11, -0.24046532809734344482 ;  /* 0xbe763c8b090b7423 */ /* 0x040fe2000001000b */
[----:B------:R-:W-:Y:S02]  /*2d6b0*/  STL.64 [R1+0x1050], R152 ;  /* 0x0010509801007387 */ /* 0x000fe40000100a00 */
[----:B------:R-:W3:Y:S02]  /*2d6c0*/  LDC R157, c[0x0][0x278] ;  /* 0x00009e00ff9d7b82 */ /* 0x000ee40000000800 */
[----:B------:R-:W-:Y:S04]  /*2d6d0*/  STL.64 [R1+0x1048], R146 ;  /* 0x0010489201007387 */ /* 0x000fe80000100a00 */
[----:B------:R-:W-:Y:S01]  /*2d6e0*/  STL.64 [R1+0x1040], R148 ;  /* 0x0010409401007387 */ /* 0x000fe20000100a00 */
[----:B------:R-:W-:-:S03]  /*2d6f0*/  FFMA.FTZ R11, R9, R11, 0.28857114911079406738 ;  /* 0x3e93bf99090b7423 */ /* 0x000fc6000001000b */
[----:B------:R2:W-:Y:S04]  /*2d700*/  STL.64 [R1+0x1038], R142 ;  /* 0x0010388e01007387 */ /* 0x0005e80000100a00 */
[----:B------:R1:W-:Y:S04]  /*2d710*/  STL.64 [R1+0x1030], R144 ;  /* 0x0010309001007387 */ /* 0x0003e80000100a00 */
[----:B------:R-:W-:Y:S04]  /*2d720*/  STL.64 [R1+0x1028], R138 ;  /* 0x0010288a01007387 */ /* 0x000fe80000100a00 */
[----:B------:R-:W-:Y:S01]  /*2d730*/  STL.64 [R1+0x1020], R140 ;  /* 0x0010208c01007387 */ /* 0x000fe20000100a00 */
[----:B------:R-:W-:Y:S01]  /*2d740*/  FFMA.FTZ R3, R7, R3, 0.1716887056827545166 ;  /* 0x3e2fcf2a07037423 */ /* 0x000fe20000010003 */
[----:B------:R-:W-:Y:S01]  /*2d750*/  FFMA.FTZ R11, R9, R11, -0.36067417263984680176 ;  /* 0xbeb8aa49090b7423 */ /* 0x000fe2000001000b */
[----:B------:R-:W-:Y:S01]  /*2d760*/  FADD R17, R19, R10 ;  /* 0x0000000a13117221 */ /* 0x000fe20000000000 */
[----:B------:R0:W-:Y:S01]  /*2d770*/  STL.64 [R1+0x1018], R134 ;  /* 0x0010188601007387 */ /* 0x0001e20000100a00 */
[----:B------:R-:W-:Y:S01]  /*2d780*/  FFMA.FTZ R3, R7, R3, -0.17900948226451873779 ;  /* 0xbe374e4307037423 */ /* 0x000fe20000010003 */
[----:B------:R-:W-:Y:S01]  /*2d790*/  FFMA.FTZ R11, R9, R11, 0.48089820146560668945 ;  /* 0x3ef6384a090b7423 */ /* 0x000fe2000001000b */
[----:B----4-:R-:W-:Y:S01]  /*2d7a0*/  LOP3.LUT R19, R15, 0xff, RZ, 0xc0, !PT ;  /* 0x000000ff0f137812 */ /* 0x010fe200078ec0ff */
[----:B------:R-:W-:Y:S01]  /*2d7b0*/  STL.64 [R1+0x1010], R136 ;  /* 0x0010108801007387 */ /* 0x000fe20000100a00 */
[----:B------:R-:W-:Y:S01]  /*2d7c0*/  @P2 MOV R6, 0x7f800000 ;  /* 0x7f80000000062802 */ /* 0x000fe20000000f00 */
[----:B------:R-:W4:Y:S02]  /*2d7d0*/  LDC R10, c[0x0][0x278] ;  /* 0x00009e00ff0a7b82 */ /* 0x000f240000000800 */
[----:B------:R-:W-:Y:S04]  /*2d7e0*/  STL.64 [R1+0x1008], R130 ;  /* 0x0010088201007387 */ /* 0x000fe80000100a00 */
[----:B------:R-:W-:Y:S02]  /*2d7f0*/  STL.64 [R1+0x1000], R132 ;  /* 0x0010008401007387 */ /* 0x000fe40000100a00 */
[----:B--2---:R-:W2:Y:S02]  /*2d800*/  LDC R142, c[0x0][0x278] ;  /* 0x00009e00ff8e7b82 */ /* 0x004ea40000000800 */
[----:B------:R3:W-:Y:S04]  /*2d810*/  STL.64 [R1+0xff8], R126 ;  /* 0x000ff87e01007387 */ /* 0x0007e80000100a00 */
[----:B------:R-:W-:Y:S01]  /*2d820*/  STL.64 [R1+0xff0], R128 ;  /* 0x000ff08001007387 */ /* 0x000fe20000100a00 */
[----:B------:R-:W-:Y:S01]  /*2d830*/  FFMA.FTZ R3, R7, R3, 0.20512372255325317383 ;  /* 0x3e520bf407037423 */ /* 0x000fe20000010003 */
[----:B------:R-:W-:Y:S01]  /*2d840*/  FFMA.FTZ R11, R9, R11, -0.72134751081466674805 ;  /* 0xbf38aa3b090b7423 */ /* 0x000fe2000001000b */
[----:B------:R-:W4:Y:S01]  /*2d850*/  LDC R143, c[0x0][0x278] ;  /* 0x00009e00ff8f7b82 */ /* 0x000f220000000800 */
[----:B------:R-:W-:Y:S04]  /*2d860*/  STL.64 [R1+0xfe8], R122 ;  /* 0x000fe87a01007387 */ /* 0x000fe80000100a00 */
[----:B------:R-:W-:Y:S03]  /*2d870*/  STL.64 [R1+0xfe0], R124 ;  /* 0x000fe07c01007387 */ /* 0x000fe60000100a00 */
[----:B-1----:R-:W1:Y:S01]  /*2d880*/  LDC R145, c[0x0][0x278] ;  /* 0x00009e00ff917b82 */ /* 0x002e620000000800 */
[----:B------:R3:W-:Y:S04]  /*2d890*/  STL.64 [R1+0xfd8], R118 ;  /* 0x000fd87601007387 */ /* 0x0007e80000100a00 */
[----:B------:R-:W-:Y:S01]  /*2d8a0*/  STL.64 [R1+0xfd0], R120 ;  /* 0x000fd07801007387 */ /* 0x000fe20000100a00 */
[----:B------:R-:W-:Y:S01]  /*2d8b0*/  FFMA.FTZ R3, R7, R3, -0.24046532809734344482 ;  /* 0xbe763c8b07037423 */ /* 0x000fe20000010003 */
[----:B------:R-:W-:Y:S01]  /*2d8c0*/  FMUL R11, R9, R11 ;  /* 0x0000000b090b7220 */ /* 0x000fe20000400000 */
[----:B0-----:R-:W0:Y:S01]  /*2d8d0*/  LDC R135, c[0x0][0x278] ;  /* 0x00009e00ff877b82 */ /* 0x001e220000000800 */
[----:B------:R4:W-:Y:S04]  /*2d8e0*/  STL.64 [R1+0xfc8], R114 ;  /* 0x000fc87201007387 */ /* 0x0009e80000100a00 */
[----:B------:R-:W-:Y:S03]  /*2d8f0*/  STL.64 [R1+0xfc0], R116 ;  /* 0x000fc07401007387 */ /* 0x000fe60000100a00 */
[----:B------:R-:W4:Y:S01]  /*2d900*/  LDC R144, c[0x0][0x278] ;  /* 0x00009e00ff907b82 */ /* 0x000f220000000800 */
[----:B------:R-:W-:Y:S04]  /*2d910*/  STL.64 [R1+0xfb8], R112 ;  /* 0x000fb87001007387 */ /* 0x000fe80000100a00 */
[----:B------:R4:W-:Y:S01]  /*2d920*/  STL.64 [R1+0xfb0], R110 ;  /* 0x000fb06e01007387 */ /* 0x0009e20000100a00 */
[----:B------:R-:W-:Y:S01]  /*2d930*/  FFMA.FTZ R3, R7, R3, 0.28857114911079406738 ;  /* 0x3e93bf9907037423 */ /* 0x000fe20000010003 */
[----:B------:R-:W-:Y:S01]  /*2d940*/  FMUL R11, R9, R11 ;  /* 0x0000000b090b7220 */ /* 0x000fe20000400000 */
[----:B------:R-:W4:Y:S01]  /*2d950*/  LDC R139, c[0x0][0x278] ;  /* 0x00009e00ff8b7b82 */ /* 0x000f220000000800 */
[----:B------:R-:W-:Y:S04]  /*2d960*/  STL.64 [R1+0xfa8], R108 ;  /* 0x000fa86c01007387 */ /* 0x000fe80000100a00 */
[----:B------:R-:W-:Y:S03]  /*2d970*/  STL.64 [R1+0xfa0], R106 ;  /* 0x000fa06a01007387 */ /* 0x000fe60000100a00 */
[----:B------:R-:W4:Y:S01]  /*2d980*/  LDC R138, c[0x0][0x278] ;  /* 0x00009e00ff8a7b82 */ /* 0x000f220000000800 */
[----:B------:R-:W-:Y:S04]  /*2d990*/  STL.64 [R1+0xf98], R104 ;  /* 0x000f986801007387 */ /* 0x000fe80000100a00 */
[----:B------:R-:W-:Y:S03]  /*2d9a0*/  STL.64 [R1+0xf90], R102 ;  /* 0x000f906601007387 */ /* 0x000fe60000100a00 */
[----:B------:R-:W4:Y:S01]  /*2d9b0*/  LDC R141, c[0x0][0x278] ;  /* 0x00009e00ff8d7b82 */ /* 0x000f220000000800 */
[----:B------:R-:W-:Y:S04]  /*2d9c0*/  STL.64 [R1+0xf88], R100 ;  /* 0x000f886401007387 */ /* 0x000fe80000100a00 */
[----:B------:R-:W-:Y:S01]  /*2d9d0*/  STL.64 [R1+0xf80], R98 ;  /* 0x000f806201007387 */ /* 0x000fe20000100a00 */
[----:B------:R-:W-:Y:S01]  /*2d9e0*/  FFMA.FTZ R3, R7, R3, -0.36067417263984680176 ;  /* 0xbeb8aa4907037423 */ /* 0x000fe20000010003 */
[----:B------:R-:W-:Y:S01]  /*2d9f0*/  FFMA.FTZ R9, R9, 1.4426950216293334961, R11 ;  /* 0x3fb8aa3b09097823 */ /* 0x000fe2000001000b */
[----:B------:R-:W4:Y:S01]  /*2da00*/  LDC R134, c[0x0][0x278] ;  /* 0x00009e00ff867b82 */ /* 0x000f220000000800 */
[----:B------:R-:W-:Y:S04]  /*2da10*/  STL.64 [R1+0xf78], R96 ;  /* 0x000f786001007387 */ /* 0x000fe80000100a00 */
[----:B------:R-:W-:Y:S03]  /*2da20*/  STL.64 [R1+0xf70], R94 ;  /* 0x000f705e01007387 */ /* 0x000fe60000100a00 */
[----:B------:R-:W4:Y:S01]  /*2da30*/  LDC R140, c[0x0][0x278] ;  /* 0x00009e00ff8c7b82 */ /* 0x000f220000000800 */
[----:B------:R-:W-:Y:S01]  /*2da40*/  STL.64 [R1+0xf68], R92 ;  /* 0x000f685c01007387 */ /* 0x000fe20000100a00 */
[----:B------:R-:W4:Y:S01]  /*2da50*/  S2R R15, SR_CTAID.X ;  /* 0x00000000000f7919 */ /* 0x000f220000002500 */
[----:B------:R-:W-:Y:S01]  /*2da60*/  FFMA.FTZ R3, R7, R3, 0.48089820146560668945 ;  /* 0x3ef6384a07037423 */ /* 0x000fe20000010003 */
[----:B------:R-:W-:-:S04]  /*2da70*/  FADD R9, R18, R9 ;  /* 0x0000000912097221 */ /* 0x000fc80000000000 */
[----:B------:R-:W4:Y:S01]  /*2da80*/  LDC R11, c[0x0][0x278] ;  /* 0x00009e00ff0b7b82 */ /* 0x000f220000000800 */
[----:B------:R-:W-:Y:S04]  /*2da90*/  STL.64 [R1+0xf60], R90 ;  /* 0x000f605a01007387 */ /* 0x000fe80000100a00 */
[----:B------:R-:W-:Y:S01]  /*2daa0*/  STL.64 [R1+0xf58], R88 ;  /* 0x000f585801007387 */ /* 0x000fe20000100a00 */
[----:B--2---:R-:W-:Y:S02]  /*2dab0*/  IMAD R142, R142, 0x19, RZ ;  /* 0x000000198e8e7824 */ /* 0x004fe400078e02ff */
[----:B-1----:R-:W-:Y:S01]  /*2dac0*/  IMAD R145, R145, 0x70, RZ ;  /* 0x0000007091917824 */ /* 0x002fe200078e02ff */
[----:B------:R-:W-:Y:S01]  /*2dad0*/  STL.64 [R1+0xf50], R86 ;  /* 0x000f505601007387 */ /* 0x000fe20000100a00 */
[----:B0-----:R-:W-:Y:S01]  /*2dae0*/  IMAD R135, R135, 0x7a, RZ ;  /* 0x0000007a87877824 */ /* 0x001fe200078e02ff */
[----:B---3--:R-:W0:Y:S02]  /*2daf0*/  LDC R127, c[0x0][0x278] ;  /* 0x00009e00ff7f7b82 */ /* 0x008e240000000800 */
[----:B------:R-:W-:Y:S04]  /*2db00*/  STL.64 [R1+0xf48], R84 ;  /* 0x000f485401007387 */ /* 0x000fe80000100a00 */
[----:B------:R-:W-:Y:S01]  /*2db10*/  STL.64 [R1+0xf40], R82 ;  /* 0x000f405201007387 */ /* 0x000fe20000100a00 */
[C---:B------:R-:W-:Y:S01]  /*2db20*/  FFMA.FTZ R3, R7.reuse, R3, -0.72134751081466674805 ;  /* 0xbf38aa3b07037423 */ /* 0x040fe20000010003 */
[----:B------:R-:W1:Y:S02]  /*2db30*/  LDC R119, c[0x0][0x278] ;  /* 0x00009e00ff777b82 */ /* 0x000e640000000800 */
[----:B------:R-:W-:Y:S01]  /*2db40*/  STL.64 [R1+0xf38], R80 ;  /* 0x000f385001007387 */ /* 0x000fe20000100a00 */
[----:B------:R-:W2:Y:S05]  /*2db50*/  S2R R18, SR_CTAID.Y ;  /* 0x0000000000127919 */ /* 0x000eaa0000002600 */
[----:B------:R-:W3:Y:S01]  /*2db60*/  LDC R123, c[0x0][0x278] ;  /* 0x00009e00ff7b7b82 */ /* 0x000ee20000000800 */
[----:B------:R-:W-:Y:S04]  /*2db70*/  STL.64 [R1+0xf30], R78 ;  /* 0x000f304e01007387 */ /* 0x000fe80000100a00 */
[----:B------:R-:W-:Y:S01]  /*2db80*/  STL.64 [R1+0xf28], R76 ;  /* 0x000f284c01007387 */ /* 0x000fe20000100a00 */
[----:B------:R-:W-:Y:S01]  /*2db90*/  FMUL R3, R7, R3 ;  /* 0x0000000307037220 */ /* 0x000fe20000400000 */
[----:B----4-:R-:W-:Y:S01]  /*2dba0*/  LEA R15, R15, R19, 0x8 ;  /* 0x000000130f0f7211 */ /* 0x010fe200078e40ff */
[----:B------:R-:W-:Y:S01]  /*2dbb0*/  @P2 FFMA.FTZ R9, R234, R6, +INF ;  /* 0x7f800000ea092423 */ /* 0x000fe20000010006 */
[----:B------:R-:W-:Y:S01]  /*2dbc0*/  STL.64 [R1+0xf20], R74 ;  /* 0x000f204a01007387 */ /* 0x000fe20000100a00 */
[----:B------:R-:W-:Y:S01]  /*2dbd0*/  FMUL R3, R7, R3 ;  /* 0x0000000307037220 */ /* 0x000fe20000400000 */
[----:B------:R-:W4:Y:S02]  /*2dbe0*/  LDC R19, c[0x0][0x278] ;  /* 0x00009e00ff137b82 */ /* 0x000f240000000800 */
[----:B------:R-:W-:Y:S04]  /*2dbf0*/  STL.64 [R1+0xf18], R72 ;  /* 0x000f184801007387 */ /* 0x000fe80000100a00 */
[----:B------:R-:W-:Y:S01]  /*2dc00*/  STL.64 [R1+0xf10], R70 ;  /* 0x000f104601007387 */ /* 0x000fe20000100a00 */
[----:B------:R-:W-:-:S02]  /*2dc10*/  IMAD R5, R15, R5, RZ ;  /* 0x000000050f057224 */ /* 0x000fc400078e02ff */
[----:B------:R-:W-:Y:S01]  /*2dc20*/  FFMA.FTZ R7, R7, 1.4426950216293334961, R3 ;  /* 0x3fb8aa3b07077823 */ /* 0x000fe20000010003 */
[----:B------:R-:W-:Y:S01]  /*2dc30*/  @P5 MOV R6, 0x7f800000 ;  /* 0x7f80000000065802 */ /* 0x000fe20000000f00 */
[----:B------:R-:W-:Y:S01]  /*2dc40*/  STL.64 [R1+0xf08], R68 ;  /* 0x000f084401007387 */ /* 0x000fe20000100a00 */
[----:B------:R-:W4:Y:S03]  /*2dc50*/  LDC.64 R2, c[0x0][0x228] ;  /* 0x00008a00ff027b82 */ /* 0x000f260000000a00 */
[----:B------:R-:W-:Y:S04]  /*2dc60*/  STL.64 [R1+0xf00], R66 ;  /* 0x000f004201007387 */ /* 0x000fe80000100a00 */
[----:B------:R-:W-:Y:S01]  /*2dc70*/  STL.64 [R1+0xef8], R64 ;  /* 0x000ef84001007387 */ /* 0x000fe20000100a00 */
[----:B--2---:R-:W-:-:S02]  /*2dc80*/  IMAD R4, R18, R4, RZ ;  /* 0x0000000412047224 */ /* 0x004fc400078e02ff */
[----:B------:R-:W-:Y:S01]  /*2dc90*/  FADD R14, R14, R7 ;  /* 0x000000070e0e7221 */ /* 0x000fe20000000000 */
[----:B------:R-:W2:Y:S01]  /*2dca0*/  LDC R15, c[0x0][0x278] ;  /* 0x00009e00ff0f7b82 */ /* 0x000ea20000000800 */
[----:B------:R-:W-:Y:S04]  /*2dcb0*/  STL.64 [R1+0xef0], R62 ;  /* 0x000ef03e01007387 */ /* 0x000fe80000100a00 */
[----:B------:R-:W-:Y:S03]  /*2dcc0*/  STL.64 [R1+0xee8], R60 ;  /* 0x000ee83c01007387 */ /* 0x000fe60000100a00 */
[----:B------:R-:W2:Y:S01]  /*2dcd0*/  LDC R18, c[0x0][0x278] ;  /* 0x00009e00ff127b82 */ /* 0x000ea20000000800 */
[----:B------:R-:W-:Y:S04]  /*2dce0*/  STL.64 [R1+0xee0], R58 ;  /* 0x000ee03a01007387 */ /* 0x000fe80000100a00 */
[----:B------:R-:W-:Y:S01]  /*2dcf0*/  STL.64 [R1+0xed8], R56 ;  /* 0x000ed83801007387 */ /* 0x000fe20000100a00 */
[----:B------:R-:W-:-:S02]  /*2dd00*/  FSETP.NEU.AND P2, PT, R235, RZ, PT ;  /* 0x000000ffeb00720b */ /* 0x000fc40003f4d000 */
[----:B------:R-:W2:Y:S01]  /*2dd10*/  LDC R234, c[0x0][0x278] ;  /* 0x00009e00ffea7b82 */ /* 0x000ea20000000800 */
[----:B------:R-:W-:Y:S04]  /*2dd20*/  STL.64 [R1+0xed0], R54 ;  /* 0x000ed03601007387 */ /* 0x000fe80000100a00 */
[----:B------:R-:W-:Y:S01]  /*2dd30*/  STL.64 [R1+0xec8], R52 ;  /* 0x000ec83401007387 */ /* 0x000fe20000100a00 */
[----:B------:R-:W-:Y:S01]  /*2dd40*/  @P1 MOV R7, 0x7f800000 ;  /* 0x7f80000000071802 */ /* 0x000fe20000000f00 */
[----:B------:R-:W-:Y:S01]  /*2dd50*/  @P5 FFMA.FTZ R14, R235, R6, +INF ;  /* 0x7f800000eb0e5423 */ /* 0x000fe20000010006 */
[----:B0-----:R-:W-:Y:S01]  /*2dd60*/  IMAD R127, R127, 0xae, RZ ;  /* 0x000000ae7f7f7824 */ /* 0x001fe200078e02ff */
[----:B------:R-:W-:Y:S01]  /*2dd70*/  STL.64 [R1+0xec0], R50 ;  /* 0x000ec03201007387 */ /* 0x000fe20000100a00 */
[----:B------:R-:W0:Y:S03]  /*2dd80*/  LDC R235, c[0x0][0x278] ;  /* 0x00009e00ffeb7b82 */ /* 0x000e260000000800 */
[----:B------:R-:W-:Y:S04]  /*2dd90*/  STL.64 [R1+0xeb8], R48 ;  /* 0x000eb83001007387 */ /* 0x000fe80000100a00 */
[----:B------:R-:W-:Y:S01]  /*2dda0*/  STL.64 [R1+0xeb0], R46 ;  /* 0x000eb02e01007387 */ /* 0x000fe20000100a00 */
[----:B-1----:R-:W-:Y:S01]  /*2ddb0*/  IMAD R119, R119, 0xb2, RZ ;  /* 0x000000b277777824 */ /* 0x002fe200078e02ff */
[----:B------:R-:W1:Y:S02]  /*2ddc0*/  LDC R115, c[0x0][0x278] ;  /* 0x00009e00ff737b82 */ /* 0x000e640000000800 */
[----:B------:R-:W-:Y:S04]  /*2ddd0*/  STL.64 [R1+0xea8], R44 ;  /* 0x000ea82c01007387 */ /* 0x000fe80000100a00 */
[----:B------:R-:W-:Y:S01]  /*2dde0*/  STL.64 [R1+0xea0], R42 ;  /* 0x000ea02a01007387 */ /* 0x000fe20000100a00 */
[----:B------:R-:W-:Y:S01]  /*2ddf0*/  @P1 FFMA.FTZ R17, R233, R7, +INF ;  /* 0x7f800000e9111423 */ /* 0x000fe20000010007 */
[----:B------:R-:W-:Y:S01]  /*2de00*/  @P4 MOV R6, 0x7f800000 ;  /* 0x7f80000000064802 */ /* 0x000fe20000000f00 */
[----:B------:R-:W0:Y:S01]  /*2de10*/  LDC R233, c[0x0][0x278] ;  /* 0x00009e00ffe97b82 */ /* 0x000e220000000800 */
[----:B------:R-:W-:Y:S04]  /*2de20*/  STL.64 [R1+0xe98], R40 ;  /* 0x000e982801007387 */ /* 0x000fe80000100a00 */
[----:B------:R-:W-:Y:S01]  /*2de30*/  STL.64 [R1+0xe90], R38 ;  /* 0x000e902601007387 */ /* 0x000fe20000100a00 */
[----:B---3--:R-:W-:-:S02]  /*2de40*/  IMAD R123, R123, 0xb0, RZ ;  /* 0x000000b07b7b7824 */ /* 0x008fc400078e02ff */
[----:B------:R-:W3:Y:S01]  /*2de50*/  LDC R111, c[0x0][0x278] ;  /* 0x00009e00ff6f7b82 */ /* 0x000ee20000000800 */
[----:B------:R-:W-:Y:S04]  /*2de60*/  STL.64 [R1+0xe88], R36 ;  /* 0x000e882401007387 */ /* 0x000fe80000100a00 */
[----:B------:R-:W-:Y:S01]  /*2de70*/  STL.64 [R1+0xe80], R34 ;  /* 0x000e802201007387 */ /* 0x000fe20000100a00 */
[----:B------:R-:W-:Y:S01]  /*2de80*/  SHF.L.U32 R7, R4, 0x1, RZ ;  /* 0x0000000104077819 */ /* 0x000fe200000006ff */
[C---:B------:R-:W-:Y:S01]  /*2de90*/  @P4 FFMA.FTZ R13, R230.reuse, R6, +INF ;  /* 0x7f800000e60d4423 */ /* 0x040fe20000010006 */
[----:B------:R-:W-:Y:S01]  /*2dea0*/  FSETP.NEU.AND P1, PT, R230, RZ, PT ;  /* 0x000000ffe600720b */ /* 0x000fe20003f2d000 */
[----:B------:R-:W-:Y:S01]  /*2deb0*/  STL.64 [R1+0xe78], R32 ;  /* 0x000e782001007387 */ /* 0x000fe20000100a00 */
[----:B------:R-:W-:Y:S01]  /*2dec0*/  IMAD.HI R4, R4, 0x2, RZ ;  /* 0x0000000204047827 */ /* 0x000fe200078e02ff */
[----:B------:R-:W2:Y:S02]  /*2ded0*/  LDC R6, c[0x0][0x278] ;  /* 0x00009e00ff067b82 */ /* 0x000ea40000000800 */
[----:B------:R-:W-:Y:S04]  /*2dee0*/  STL.64 [R1+0xe70], R28 ;  /* 0x000e701c01007387 */ /* 0x000fe80000100a00 */
[----:B------:R-:W-:Y:S02]  /*2def0*/  STL.64 [R1+0xe68], R24 ;  /* 0x000e681801007387 */ /* 0x000fe40000100a00 */
[----:B------:R-:W0:Y:S02]  /*2df00*/  LDC R230, c[0x0][0x278] ;  /* 0x00009e00ffe67b82 */ /* 0x000e240000000800 */
[----:B------:R-:W-:Y:S04]  /*2df10*/  STL.64 [R1+0xe60], R20 ;  /* 0x000e601401007387 */ /* 0x000fe80000100a00 */
[----:B------:R-:W-:Y:S01]  /*2df20*/  STL.64 [R1+0xe58], R22 ;  /* 0x000e581601007387 */ /* 0x000fe20000100a00 */
[----:B-1----:R-:W-:Y:S01]  /*2df30*/  IMAD R115, R115, 0xb4, RZ ;  /* 0x000000b473737824 */ /* 0x002fe200078e02ff */
[----:B------:R-:W1:Y:S02]  /*2df40*/  LDC R136, c[0x0][0x278] ;  /* 0x00009e00ff887b82 */ /* 0x000e640000000800 */
[----:B------:R-:W-:Y:S04]  /*2df50*/  STL.64 [R1+0xe50], R26 ;  /* 0x000e501a01007387 */ /* 0x000fe80000100a00 */
[----:B------:R-:W-:Y:S01]  /*2df60*/  STL.64 [R1+0xe48], R30 ;  /* 0x000e481e01007387 */ /* 0x000fe20000100a00 */
[----:B---3--:R-:W-:Y:S01]  /*2df70*/  IMAD R111, R111, 0xb8, RZ ;  /* 0x000000b86f6f7824 */ /* 0x008fe200078e02ff */
[----:B------:R-:W3:Y:S02]  /*2df80*/  LDC R131, c[0x0][0x278] ;  /* 0x00009e00ff837b82 */ /* 0x000ee40000000800 */
[----:B------:R-:W-:Y:S04]  /*2df90*/  STL.64 [R1+0xe40], R244 ;  /* 0x000e40f401007387 */ /* 0x000fe80000100a00 */
[----:B------:R-:W-:Y:S01]  /*2dfa0*/  STL.64 [R1+0xe38], R246 ;  /* 0x000e38f601007387 */ /* 0x000fe20000100a00 */
[----:B------:R-:W-:Y:S01]  /*2dfb0*/  IMAD R144, R144, 0xe4, RZ ;  /* 0x000000e490907824 */ /* 0x000fe200078e02ff */
[----:B------:R-:W3:Y:S02]  /*2dfc0*/  LDC R130, c[0x0][0x278] ;  /* 0x00009e00ff827b82 */ /* 0x000ee40000000800 */
[----:B------:R4:W-:Y:S04]  /*2dfd0*/  STL [R1+0x9ec], R17 ;  /* 0x0009ec1101007387 */ /* 0x0009e80000100800 */
[----:B------:R2:W-:Y:S01]  /*2dfe0*/  STL [R1+0x9e8], R9 ;  /* 0x0009e80901007387 */ /* 0x0005e20000100800 */
[----:B------:R-:W-:Y:S01]  /*2dff0*/  IMAD R139, R139, 0x75, RZ ;  /* 0x000000758b8b7824 */ /* 0x000fe200078e02ff */
[----:B------:R-:W3:Y:S08]  /*2e000*/  LDC R137, c[0x0][0x278] ;  /* 0x00009e00ff897b82 */ /* 0x000ef00000000800 */
[----:B----4-:R-:W4:Y:S01]  /*2e010*/  LDC R17, c[0x0][0x278] ;  /* 0x00009e00ff117b82 */ /* 0x010f220000000800 */
[----:B--2---:R-:W-:-:S04]  /*2e020*/  SHF.L.U32 R9, R5, 0x1, RZ ;  /* 0x0000000105097819 */ /* 0x004fc800000006ff */
[----:B------:R-:W-:-:S03]  /*2e030*/  IADD3 R2, P5, P6, R9, R2, R7 ;  /* 0x0000000209027210 */ /* 0x000fc60007ebe007 */
[----:B------:R-:W2:Y:S01]  /*2e040*/  LDC R9, c[0x0][0x278] ;  /* 0x00009e00ff097b82 */ /* 0x000ea20000000800 */
[----:B------:R-:W-:-:S07]  /*2e050*/  IMAD.HI R5, R5, 0x2, RZ ;  /* 0x0000000205057827 */ /* 0x000fce00078e02ff */
[----:B------:R-:W0:Y:S01]  /*2e060*/  LDC R7, c[0x0][0x278] ;  /* 0x00009e00ff077b82 */ /* 0x000e220000000800 */
[----:B------:R-:W-:-:S07]  /*2e070*/  IADD3.X R3, R5, R3, R4, P5, P6 ;  /* 0x0000000305037210 */ /* 0x000fce0002fec404 */
[----:B------:R-:W1:Y:S01]  /*2e080*/  LDC R5, c[0x0][0x278] ;  /* 0x00009e00ff057b82 */ /* 0x000e620000000800 */
[----:B----4-:R-:W-:Y:S02]  /*2e090*/  SHF.L.U32 R4, R17, 0x1, RZ ;  /* 0x0000000111047819 */ /* 0x010fe400000006ff */
[-C--:B------:R-:W-:Y:S02]  /*2e0a0*/  LEA RZ, P4, R10, R2.reuse, 0x8 ;  /* 0x000000020aff7211 */ /* 0x080fe400078840ff */
[-C--:B------:R-:W-:Y:S02]  /*2e0b0*/  LEA RZ, P6, R11, R2.reuse, 0x9 ;  /* 0x000000020bff7211 */ /* 0x080fe400078c48ff */
[----:B------:R-:W-:Y:S01]  /*2e0c0*/  IADD3 R108, P5, R4, R2, RZ ;  /* 0x00000002046c7210 */ /* 0x000fe20007fbe0ff */
[----:B------:R-:W4:Y:S03]  /*2e0d0*/  LDC R10, c[0x0][0x278] ;  /* 0x00009e00ff0a7b82 */ /* 0x000f260000000800 */
[----:B--2---:R-:W-:-:S05]  /*2e0e0*/  LEA.HI.X.SX32 R109, R9, R3, 0x1, P5 ;  /* 0x00000003096d7211 */ /* 0x004fca00028f0eff */
[----:B------:R-:W2:Y:S01]  /*2e0f0*/  LDC R11, c[0x0][0x278] ;  /* 0x00009e00ff0b7b82 */ /* 0x000ea20000000800 */
[----:B------:R-:W-:Y:S04]  /*2e100*/  STL [R1+0x9e4], R14 ;  /* 0x0009e40e01007387 */ /* 0x000fe80000100800 */
[----:B------:R3:W-:Y:S01]  /*2e110*/  STL [R1+0x9e0], R13 ;  /* 0x0009e00d01007387 */ /* 0x0007e20000100800 */
[----:B-1----:R-:W-:-:S03]  /*2e120*/  SHF.L.U32 R5, R5, 0x2, RZ ;  /* 0x0000000205057819 */ /* 0x002fc600000006ff */
[----:B------:R0:W-:Y:S01]  /*2e130*/  STL.64 [R1+0x438], R108 ;  /* 0x0004386c01007387 */ /* 0x0001e20000100a00 */
[----:B------:R-:W1:Y:S08]  /*2e140*/  LDC R17, c[0x0][0x278] ;  /* 0x00009e00ff117b82 */ /* 0x000e700000000800 */
[----:B---3--:R-:W3:Y:S01]  /*2e150*/  LDC R13, c[0x0][0x278] ;  /* 0x00009e00ff0d7b82 */ /* 0x008ee20000000800 */
[----:B0-----:R-:W-:-:S07]  /*2e160*/  LEA R108, P5, R7, R2, 0x2 ;  /* 0x00000002076c7211 */ /* 0x001fce00078a10ff */
[----:B------:R-:W0:Y:S01]  /*2e170*/  LDC R14, c[0x0][0x278] ;  /* 0x00009e00ff0e7b82 */ /* 0x000e220000000800 */
[----:B------:R-:W-:Y:S02]  /*2e180*/  LEA.HI.X.SX32 R109, R4, R3, 0x1, P5 ;  /* 0x00000003046d7211 */ /* 0x000fe400028f0eff */
[----:B------:R-:W-:-:S04]  /*2e190*/  LEA R6, P5, R6, R2, 0x3 ;  /* 0x0000000206067211 */ /* 0x000fc800078a18ff */
[----:B------:R-:W-:Y:S01]  /*2e1a0*/  LEA.HI.X.SX32 R7, R5, R3, 0x1, P5 ;  /* 0x0000000305077211 */ /* 0x000fe200028f0eff */
[----:B------:R-:W-:Y:S01]  /*2e1b0*/  STL.64 [R1+0x430], R108 ;  /* 0x0004306c01007387 */ /* 0x000fe20000100a00 */
[----:B----4-:R-:W-:Y:S01]  /*2e1c0*/  SHF.L.U32 R4, R10, 0x3, RZ ;  /* 0x000000030a047819 */ /* 0x010fe200000006ff */
[----:B------:R-:W4:Y:S02]  /*2e1d0*/  LDC R246, c[0x0][0x278] ;  /* 0x00009e00fff67b82 */ /* 0x000f240000000800 */
[----:B------:R2:W-:Y:S01]  /*2e1e0*/  STL.64 [R1+0x420], R6 ;  /* 0x0004200601007387 */ /* 0x0005e20000100a00 */
[----:B---3--:R-:W-:Y:S02]  /*2e1f0*/  SHF.L.U32 R5, R13, 0x4, RZ ;  /* 0x000000040d057819 */ /* 0x008fe400000006ff */
[----:B------:R-:W-:Y:S01]  /*2e200*/  SHF.L.U32 R9, R230, 0x8, RZ ;  /* 0x00000008e6097819 */ /* 0x000fe200000006ff */
[----:B------:R-:W-:Y:S02]  /*2e210*/  IMAD R10, R227, 0x206, RZ ;  /* 0x00000206e30a7824 */ /* 0x000fe400078e02ff */
[----:B------:R-:W3:Y:S01]  /*2e220*/  LDC R230, c[0x0][0x278] ;  /* 0x00009e00ffe67b82 */ /* 0x000ee20000000800 */
[----:B--2---:R-:W-:-:S04]  /*2e230*/  LEA R6, P5, R11, R2, 0x4 ;  /* 0x000000020b067211 */ /* 0x004fc800078a20ff */
[----:B------:R-:W-:-:S03]  /*2e240*/  LEA.HI.X.SX32 R7, R4, R3, 0x1, P5 ;  /* 0x0000000304077211 */ /* 0x000fc600028f0eff */
[----:B------:R-:W2:Y:S02]  /*2e250*/  LDC R11, c[0x0][0x278] ;  /* 0x00009e00ff0b7b82 */ /* 0x000ea40000000800 */
[----:B------:R0:W-:Y:S01]  /*2e260*/  STL.64 [R1+0x400], R6 ;  /* 0x0004000601007387 */ /* 0x0001e20000100a00 */
[----:B------:R-:W-:Y:S01]  /*2e270*/  SHF.L.U32 R4, R15, 0x5, RZ ;  /* 0x000000050f047819 */ /* 0x000fe200000006ff */
[----:B------:R-:W-:-:S04]  /*2e280*/  IMAD R13, R248, 0x208, RZ ;  /* 0x00000208f80d7824 */ /* 0x000fc800078e02ff */
[----:B------:R-:W4:Y:S01]  /*2e290*/  LDC R227, c[0x0][0x278] ;  /* 0x00009e00ffe37b82 */ /* 0x000f220000000800 */
[----:B0-----:R-:W-:-:S07]  /*2e2a0*/  LEA R6, P5, R14, R2, 0x5 ;  /* 0x000000020e067211 */ /* 0x001fce00078a28ff */
[----:B------:R-:W0:Y:S01]  /*2e2b0*/  LDC R248, c[0x0][0x278] ;  /* 0x00009e00fff87b82 */ /* 0x000e220000000800 */
[----:B------:R-:W-:Y:S02]  /*2e2c0*/  LEA.HI.X.SX32 R7, R5, R3, 0x1, P5 ;  /* 0x0000000305077211 */ /* 0x000fe400028f0eff */
[----:B------:R-:W-:Y:S01]  /*2e2d0*/  LEA R14, P5, R18, R2, 0x6 ;  /* 0x00000002120e7211 */ /* 0x000fe200078a30ff */
[----:B------:R-:W-:-:S04]  /*2e2e0*/  IMAD R138, R138, 0xee, RZ ;  /* 0x000000ee8a8a7824 */ /* 0x000fc800078e02ff */
[----:B------:R-:W0:Y:S01]  /*2e2f0*/  LDC R133, c[0x0][0x278] ;  /* 0x00009e00ff857b82 */ /* 0x000e220000000800 */
[----:B------:R-:W-:Y:S01]  /*2e300*/  LEA.HI.X.SX32 R15, R4, R3, 0x1, P5 ;  /* 0x00000003040f7211 */ /* 0x000fe200028f0eff */
[----:B------:R1:W-:Y:S04]  /*2e310*/  STL.64 [R1+0x3c0], R6 ;  /* 0x0003c00601007387 */ /* 0x0003e80000100a00 */
[----:B------:R3:W-:Y:S01]  /*2e320*/  STL.64 [R1+0x340], R14 ;  /* 0x0003400e01007387 */ /* 0x0007e20000100a00 */
[----:B------:R-:W-:Y:S01]  /*2e330*/  IMAD R4, R233, 0x204, RZ ;  /* 0x00000204e9047824 */ /* 0x000fe200078e02ff */
[----:B------:R-:W0:Y:S01]  /*2e340*/  LDC R126, c[0x0][0x278] ;  /* 0x00009e00ff7e7b82 */ /* 0x000e220000000800 */
[----:B-1----:R-:W-:Y:S02]  /*2e350*/  SHF.L.U32 R7, R19, 0x6, RZ ;  /* 0x0000000613077819 */ /* 0x002fe400000006ff */
[----:B------:R-:W-:Y:S01]  /*2e360*/  SHF.L.U32 R6, R219, 0x7, RZ ;  /* 0x00000007db067819 */ /* 0x000fe200000006ff */
[----:B------:R-:W-:Y:S01]  /*2e370*/  IMAD R5, R17, 0x202, RZ ;  /* 0x0000020211057824 */ /* 0x000fe200078e02ff */
[----:B---3--:R-:W-:-:S03]  /*2e380*/  LEA R14, P5, R223, R2, 0x7 ;  /* 0x00000002df0e7211 */ /* 0x008fc600078a38ff */
[----:B------:R-:W1:Y:S01]  /*2e390*/  LDC R17, c[0x0][0x278] ;  /* 0x00009e00ff117b82 */ /* 0x000e620000000800 */
[-C--:B------:R-:W-:Y:S02]  /*2e3a0*/  LEA.HI.X.SX32 R15, R7, R3.reuse, 0x1, P5 ;  /* 0x00000003070f7211 */ /* 0x080fe400028f0eff */
[-C--:B------:R-:W-:Y:S02]  /*2e3b0*/  LEA.HI.X.SX32 R7, R6, R3.reuse, 0x1, P4 ;  /* 0x0000000306077211 */ /* 0x080fe400020f0eff */
[-C--:B------:R-:W-:Y:S01]  /*2e3c0*/  IADD3 RZ, P4, R4, R2.reuse, RZ ;  /* 0x0000000204ff7210 */ /* 0x080fe20007f9e0ff */
[----:B------:R-:W-:Y:S01]  /*2e3d0*/  STL.64 [R1+0x240], R14 ;  /* 0x0002400e01007387 */ /* 0x000fe20000100a00 */
[----:B------:R-:W-:Y:S01]  /*2e3e0*/  IADD3 RZ, P5, R5, R2, RZ ;  /* 0x0000000205ff7210 */ /* 0x000fe20007fbe0ff */
[----:B------:R-:W-:Y:S01]  /*2e3f0*/  IMAD R4, R243, 0x102, RZ ;  /* 0x00000102f3047824 */ /* 0x000fe200078e02ff */
[----:B------:R-:W3:Y:S01]  /*2e400*/  LDC R223, c[0x0][0x278] ;  /* 0x00009e00ffdf7b82 */ /* 0x000ee20000000800 */
[----:B------:R2:W-:Y:S01]  /*2e410*/  STL [R1+0x934], R7 ;  /* 0x0009340701007387 */ /* 0x0005e20000100800 */
[----:B------:R-:W-:-:S02]  /*2e420*/  LEA.HI.X.SX32 R5, R9, R3, 0x1, P6 ;  /* 0x0000000309057211 */ /* 0x000fc400030f0eff */
[----:B------:R-:W-:Y:S01]  /*2e430*/  LEA R9, R240, R240, 0x7 ;  /* 0x000000f0f0097211 */ /* 0x000fe200078e38ff */
[----:B------:R-:W-:-:S03]  /*2e440*/  IMAD R6, R236, 0x82, RZ ;  /* 0x00000082ec067824 */ /* 0x000fc600078e02ff */
[----:B------:R-:W0:Y:S01]  /*2e450*/  LDC R219, c[0x0][0x278] ;  /* 0x00009e00ffdb7b82 */ /* 0x000e220000000800 */
[----:B--2---:R-:W-:-:S04]  /*2e460*/  LEA R7, R235, R235, 0x8 ;  /* 0x000000ebeb077211 */ /* 0x004fc800078e40ff */
[----:B------:R-:W-:-:S03]  /*2e470*/  LEA.HI.X.SX32 R99, R7, R3, 0x1, P5 ;  /* 0x0000000307637211 */ /* 0x000fc600028f0eff */
[----:B------:R-:W2:Y:S01]  /*2e480*/  LDC R15, c[0x0][0x278] ;  /* 0x00009e00ff0f7b82 */ /* 0x000ea20000000800 */
[-C--:B------:R-:W-:Y:S01]  /*2e490*/  IADD3 R18, P5, R4, R2.reuse, RZ ;  /* 0x0000000204127210 */ /* 0x080fe20007fbe0ff */
[----:B------:R4:W-:Y:S01]  /*2e4a0*/  STL [R1+0x984], R5 ;  /* 0x0009840501007387 */ /* 0x0009e20000100800 */
[----:B------:R-:W-:Y:S02]  /*2e4b0*/  IADD3 RZ, P6, R10, R2, RZ ;  /* 0x000000020aff7210 */ /* 0x000fe40007fde0ff */
[-C--:B------:R-:W-:Y:S01]  /*2e4c0*/  LEA.HI.X.SX32 R19, R9, R3.reuse, 0x1, P5 ;  /* 0x0000000309137211 */ /* 0x080fe200028f0eff */
[----:B------:R-:W-:Y:S01]  /*2e4d0*/  IMAD R10, R238, 0x103, RZ ;  /* 0x00000103ee0a7824 */ /* 0x000fe200078e02ff */
[----:B------:R1:W-:Y:S01]  /*2e4e0*/  STL [R1+0x95c], R99 ;  /* 0x00095c6301007387 */ /* 0x0003e20000100800 */
[----:B------:R-:W-:Y:S01]  /*2e4f0*/  LEA R14, R234, R234, 0x6 ;  /* 0x000000eaea0e7211 */ /* 0x000fe200078e30ff */
[----:B------:R-:W0:Y:S01]  /*2e500*/  LDC R235, c[0x0][0x278] ;  /* 0x00009e00ffeb7b82 */ /* 0x000e220000000800 */
[----:B----4-:R-:W-:Y:S01]  /*2e510*/  IMAD R5, R11, 0x104, RZ ;  /* 0x000001040b057824 */ /* 0x010fe200078e02ff */
[----:B------:R-:W-:Y:S01]  /*2e520*/  IADD3 R98, P5, R6, R2, RZ ;  /* 0x0000000206627210 */ /* 0x000fe20007fbe0ff */
[----:B------:R4:W-:Y:S01]  /*2e530*/  STL.64 [R1+0x928], R18 ;  /* 0x0009281201007387 */ /* 0x0009e20000100a00 */
[----:B------:R-:W-:-:S02]  /*2e540*/  LEA.HI.X.SX32 R107, R4, R3, 0x1, P4 ;  /* 0x00000003046b7211 */ /* 0x000fc400020f0eff */
[-C--:B------:R-:W-:Y:S01]  /*2e550*/  LEA.HI.X.SX32 R105, R10, R3.reuse, 0x1, P6 ;  /* 0x000000030a697211 */ /* 0x080fe200030f0eff */
[----:B------:R-:W-:Y:S01]  /*2e560*/  IMAD R11, R237, 0x20a, RZ ;  /* 0x0000020aed0b7824 */ /* 0x000fe200078e02ff */
[-C--:B-1----:R-:W-:Y:S01]  /*2e570*/  LEA.HI.X.SX32 R99, R14, R3.reuse, 0x1, P5 ;  /* 0x000000030e637211 */ /* 0x082fe200028f0eff */
[----:B------:R-:W-:Y:S01]  /*2e580*/  STL [R1+0x5b4], R107 ;  /* 0x0005b46b01007387 */ /* 0x000fe20000100800 */
[----:B------:R-:W1:Y:S01]  /*2e590*/  LDC R14, c[0x0][0x278] ;  /* 0x00009e00ff0e7b82 */ /* 0x000e620000000800 */
[-C--:B----4-:R-:W-:Y:S02]  /*2e5a0*/  IADD3 R18, P4, R5, R2.reuse, RZ ;  /* 0x0000000205127210 */ /* 0x090fe40007f9e0ff */
[----:B------:R-:W-:Y:S01]  /*2e5b0*/  STL [R1+0x5ac], R105 ;  /* 0x0005ac6901007387 */ /* 0x000fe20000100800 */
[-C--:B------:R-:W-:Y:S01]  /*2e5c0*/  IADD3 RZ, P6, R13, R2.reuse, RZ ;  /* 0x000000020dff7210 */ /* 0x080fe20007fde0ff */
[----:B------:R-:W-:Y:S01]  /*2e5d0*/  IMAD R7, R242, 0x20c, RZ ;  /* 0x0000020cf2077824 */ /* 0x000fe200078e02ff */
[----:B------:R-:W-:Y:S01]  /*2e5e0*/  LEA.HI.X.SX32 R19, R6, R3, 0x1, P4 ;  /* 0x0000000306137211 */ /* 0x000fe200020f0eff */
[----:B------:R-:W-:Y:S01]  /*2e5f0*/  STL.64 [R1+0x238], R98 ;  /* 0x0002386201007387 */ /* 0x000fe20000100a00 */
[----:B------:R-:W-:Y:S01]  /*2e600*/  IADD3 RZ, P5, R11, R2, RZ ;  /* 0x000000020bff7210 */ /* 0x000fe20007fbe0ff */
[----:B------:R-:W4:Y:S02]  /*2e610*/  LDC R13, c[0x0][0x278] ;  /* 0x00009e00ff0d7b82 */ /* 0x000f240000000800 */
[----:B------:R3:W-:Y:S01]  /*2e620*/  STL.64 [R1+0x920], R18 ;  /* 0x0009201201007387 */ /* 0x0007e20000100a00 */
[----:B--2---:R-:W-:-:S05]  /*2e630*/  IMAD R6, R15, 0x105, RZ ;  /* 0x000001050f067824 */ /* 0x004fca00078e02ff */
[----:B------:R-:W2:Y:S08]  /*2e640*/  LDC R11, c[0x0][0x278] ;  /* 0x00009e00ff0b7b82 */ /* 0x000eb00000000800 */
[----:B---3--:R-:W3:Y:S08]  /*2e650*/  LDC R19, c[0x0][0x278] ;  /* 0x00009e00ff137b82 */ /* 0x008ef00000000800 */
[----:B------:R-:W0:Y:S01]  /*2e660*/  LDC R18, c[0x0][0x278] ;  /* 0x00009e00ff127b82 */ /* 0x000e220000000800 */
[----:B------:R-:W-:-:S07]  /*2e670*/  IMAD R4, R17, 0x106, RZ ;  /* 0x0000010611047824 */ /* 0x000fce00078e02ff */
[----:B------:R-:W4:Y:S01]  /*2e680*/  LDC R15, c[0x0][0x278] ;  /* 0x00009e00ff0f7b82 */ /* 0x000f220000000800 */
[-C--:B------:R-:W-:Y:S01]  /*2e690*/  IADD3 RZ, P4, R7, R2.reuse, RZ ;  /* 0x0000000207ff7210 */ /* 0x080fe20007f9e0ff */
[----:B------:R-:W-:Y:S01]  /*2e6a0*/  IMAD R10, R223, 0x83, RZ ;  /* 0x00000083df0a7824 */ /* 0x000fe200078e02ff */
[----:B------:R-:W-:Y:S01]  /*2e6b0*/  LEA.HI.X.SX32 R103, R5, R3, 0x1, P6 ;  /* 0x0000000305677211 */ /* 0x000fe200030f0eff */
[----:B------:R-:W-:Y:S01]  /*2e6c0*/  IMAD R7, R230, 0x210, RZ ;  /* 0x00000210e6077824 */ /* 0x000fe200078e02ff */
[----:B------:R-:W-:-:S03]  /*2e6d0*/  IADD3 R98, P6, R4, R2, RZ ;  /* 0x0000000204627210 */ /* 0x000fc60007fde0ff */
[----:B------:R-:W4:Y:S01]  /*2e6e0*/  LDC R17, c[0x0][0x278] ;  /* 0x00009e00ff117b82 */ /* 0x000f220000000800 */
[----:B------:R-:W-:Y:S01]  /*2e6f0*/  IMAD R9, R227, 0x20e, RZ ;  /* 0x0000020ee3097824 */ /* 0x000fe200078e02ff */
[-C--:B------:R-:W-:Y:S02]  /*2e700*/  LEA.HI.X.SX32 R101, R6, R3.reuse, 0x1, P5 ;  /* 0x0000000306657211 */ /* 0x080fe400028f0eff */
[----:B------:R-:W-:Y:S02]  /*2e710*/  LEA.HI.X.SX32 R99, R10, R3, 0x1, P6 ;  /* 0x000000030a637211 */ /* 0x000fe400030f0eff */
[-C--:B------:R-:W-:Y:S02]  /*2e720*/  IADD3 RZ, P6, R7, R2.reuse, RZ ;  /* 0x0000000207ff7210 */ /* 0x080fe40007fde0ff */
[----:B------:R-:W4:Y:S01]  /*2e730*/  LDC R223, c[0x0][0x278] ;  /* 0x00009e00ffdf7b82 */ /* 0x000f220000000800 */
[----:B-1----:R-:W-:Y:S01]  /*2e740*/  IMAD R7, R14, 0x42, RZ ;  /* 0x000000420e077824 */ /* 0x002fe200078e02ff */
[----:B------:R-:W-:Y:S01]  /*2e750*/  STL [R1+0x5a4], R103 ;  /* 0x0005a46701007387 */ /* 0x000fe20000100800 */
[----:B------:R-:W-:-:S05]  /*2e760*/  IADD3 RZ, P5, R9, R2, RZ ;  /* 0x0000000209ff7210 */ /* 0x000fca0007fbe0ff */
[----:B------:R-:W1:Y:S01]  /*2e770*/  LDC R230, c[0x0][0x278] ;  /* 0x00009e00ffe67b82 */ /* 0x000e620000000800 */
[----:B------:R-:W-:Y:S01]  /*2e780*/  STL [R1+0x59c], R101 ;  /* 0x00059c6501007387 */ /* 0x000fe20000100800 */
[----:B--2---:R-:W-:Y:S02]  /*2e790*/  IMAD R9, R11, 0x107, RZ ;  /* 0x000001070b097824 */ /* 0x004fe400078e02ff */
[----:B---3--:R-:W-:Y:S01]  /*2e7a0*/  IMAD R5, R19, 0x108, RZ ;  /* 0x0000010813057824 */ /* 0x008fe200078e02ff */
[----:B------:R2:W-:Y:S01]  /*2e7b0*/  STL.64 [R1+0x918], R98 ;  /* 0x0009186201007387 */ /* 0x0005e20000100a00 */
[----:B0-----:R-:W-:Y:S02]  /*2e7c0*/  IMAD R6, R18, 0x84, RZ ;  /* 0x0000008412067824 */ /* 0x001fe400078e02ff */
[----:B------:R-:W0:Y:S01]  /*2e7d0*/  LDC R227, c[0x0][0x278] ;  /* 0x00009e00ffe37b82 */ /* 0x000e220000000800 */
[----:B------:R-:W-:Y:S02]  /*2e7e0*/  LEA.HI.X.SX32 R19, R4, R3, 0x1, P4 ;  /* 0x0000000304137211 */ /* 0x000fe400020f0eff */
[----:B----4-:R-:W-:Y:S01]  /*2e7f0*/  LEA R10, R13, R13, 0x5 ;  /* 0x0000000d0d0a7211 */ /* 0x010fe200078e28ff */
[----:B------:R-:W-:Y:S01]  /*2e800*/  IMAD R11, R15, 0x214, RZ ;  /* 0x000002140f0b7824 */ /* 0x000fe200078e02ff */
[----:B------:R-:W-:-:S03]  /*2e810*/  LEA.HI.X.SX32 R15, R9, R3, 0x1, P5 ;  /* 0x00000003090f7211 */ /* 0x000fc600028f0eff */
[----:B------:R-:W3:Y:S01]  /*2e820*/  LDC R236, c[0x0][0x278] ;  /* 0x00009e00ffec7b82 */ /* 0x000ee20000000800 */
[-C--:B--2---:R-:W-:Y:S02]  /*2e830*/  IADD3 R98, P4, R7, R2.reuse, RZ ;  /* 0x0000000207627210 */ /* 0x084fe40007f9e0ff */
[-C--:B------:R-:W-:Y:S02]  /*2e840*/  IADD3 R18, P5, R6, R2.reuse, RZ ;  /* 0x0000000206127210 */ /* 0x080fe40007fbe0ff */
[----:B------:R-:W-:Y:S02]  /*2e850*/  LEA.HI.X.SX32 R99, R10, R3, 0x1, P4 ;  /* 0x000000030a637211 */ /* 0x000fe400020f0eff */
[----:B------:R-:W-:Y:S01]  /*2e860*/  IADD3 R14, P4, R5, R2, RZ ;  /* 0x00000002050e7210 */ /* 0x000fe20007f9e0ff */
[----:B------:R-:W2:Y:S01]  /*2e870*/  LDC R233, c[0x0][0x278] ;  /* 0x00009e00ffe97b82 */ /* 0x000ea20000000800 */
[----:B------:R4:W-:Y:S01]  /*2e880*/  STL [R1+0x594], R19 ;  /* 0x0005941301007387 */ /* 0x0009e20000100800 */
[----:B------:R-:W-:-:S03]  /*2e890*/  IMAD R4, R17, 0x216, RZ ;  /* 0x0000021611047824 */ /* 0x000fc600078e02ff */
[----:B------:R1:W-:Y:S03]  /*2e8a0*/  STL [R1+0x58c], R15 ;  /* 0x00058c0f01007387 */ /* 0x0003e60000100800 */
[----:B------:R-:W2:Y:S01]  /*2e8b0*/  LDC R234, c[0x0][0x278] ;  /* 0x00009e00ffea7b82 */ /* 0x000ea20000000800 */
[-C--:B----4-:R-:W-:Y:S02]  /*2e8c0*/  LEA.HI.X.SX32 R19, R7, R3.reuse, 0x1, P5 ;  /* 0x0000000307137211 */ /* 0x090fe400028f0eff */
[-C--:B------:R-:W-:Y:S02]  /*2e8d0*/  LEA.HI.X.SX32 R7, R5, R3.reuse, 0x1, P6 ;  /* 0x0000000305077211 */ /* 0x080fe400030f0eff */
[----:B-1----:R-:W-:-:S03]  /*2e8e0*/  LEA.HI.X.SX32 R15, R6, R3, 0x1, P4 ;  /* 0x00000003060f7211 */ /* 0x002fc600020f0eff */
[----:B------:R-:W1:Y:S01]  /*2e8f0*/  LDC R238, c[0x0][0x278] ;  /* 0x00009e00ffee7b82 */ /* 0x000e620000000800 */
[----:B------:R-:W-:Y:S01]  /*2e900*/  IMAD R13, R219, 0x212, RZ ;  /* 0x00000212db0d7824 */ /* 0x000fe200078e02ff */
[----:B------:R-:W-:Y:S01]  /*2e910*/  STL.64 [R1+0x338], R98 ;  /* 0x0003386201007387 */ /* 0x000fe20000100a00 */
[----:B------:R-:W-:-:S03]  /*2e920*/  IADD3 RZ, P6, R4, R2, RZ ;  /* 0x0000000204ff7210 */ /* 0x000fc60007fde0ff */
[----:B------:R-:W-:Y:S02]  /*2e930*/  STL.64 [R1+0x230], R18 ;  /* 0x0002301201007387 */ /* 0x000fe40000100a00 */
[----:B------:R-:W4:Y:S02]  /*2e940*/  LDC R237, c[0x0][0x278] ;  /* 0x00009e00ffed7b82 */ /* 0x000f240000000800 */
[----:B------:R-:W-:Y:S01]  /*2e950*/  STL.64 [R1+0x910], R14 ;  /* 0x0009100e01007387 */ /* 0x000fe20000100a00 */
[-C--:B------:R-:W-:Y:S01]  /*2e960*/  IADD3 RZ, P5, R13, R2.reuse, RZ ;  /* 0x000000020dff7210 */ /* 0x080fe20007fbe0ff */
[----:B------:R-:W-:Y:S02]  /*2e970*/  IMAD R4, R230, 0x10a, RZ ;  /* 0x0000010ae6047824 */ /* 0x000fe400078e02ff */
[----:B------:R3:W-:Y:S01]  /*2e980*/  STL [R1+0x584], R7 ;  /* 0x0005840701007387 */ /* 0x0007e20000100800 */
[----:B0-----:R-:W-:Y:S01]  /*2e990*/  IMAD R9, R227, 0x85, RZ ;  /* 0x00000085e3097824 */ /* 0x001fe200078e02ff */
[----:B------:R-:W-:Y:S01]  /*2e9a0*/  IADD3 RZ, P4, R11, R2, RZ ;  /* 0x000000020bff7210 */ /* 0x000fe20007f9e0ff */
[----:B------:R-:W-:Y:S01]  /*2e9b0*/  IMAD R6, R235, 0x86, RZ ;  /* 0x00000086eb067824 */ /* 0x000fe200078e02ff */
[----:B------:R-:W0:Y:S01]  /*2e9c0*/  LDC R242, c[0x0][0x278] ;  /* 0x00009e00fff27b82 */ /* 0x000e220000000800 */
[----:B---3--:R-:W-:-:S02]  /*2e9d0*/  IMAD R7, R223, 0x109, RZ ;  /* 0x00000109df077824 */ /* 0x008fc400078e02ff */
[----:B------:R-:W-:-:S05]  /*2e9e0*/  IMAD R5, R236, 0x10c, RZ ;  /* 0x0000010cec057824 */ /* 0x000fca00078e02ff */
[----:B------:R-:W3:Y:S01]  /*2e9f0*/  LDC R243, c[0x0][0x278] ;  /* 0x00009e00fff37b82 */ /* 0x000ee20000000800 */
[----:B------:R-:W-:Y:S02]  /*2ea00*/  LEA.HI.X.SX32 R89, R7, R3, 0x1, P5 ;  /* 0x0000000307597211 */ /* 0x000fe400028f0eff */
[----:B------:R-:W-:Y:S01]  /*2ea10*/  IADD3 R18, P5, R4, R2, RZ ;  /* 0x0000000204127210 */ /* 0x000fe20007fbe0ff */
[----:B--2---:R-:W-:-:S03]  /*2ea20*/  IMAD R10, R233, 0x10b, RZ ;  /* 0x0000010be90a7824 */ /* 0x004fc600078e02ff */
[-C--:B------:R-:W-:Y:S01]  /*2ea30*/  LEA.HI.X.SX32 R19, R9, R3.reuse, 0x1, P5 ;  /* 0x0000000309137211 */ /* 0x080fe200028f0eff */
[----:B------:R-:W-:Y:S01]  /*2ea40*/  IMAD R14, R234, 0x43, RZ ;  /* 0x00000043ea0e7824 */ /* 0x000fe200078e02ff */
[----:B------:R2:W-:Y:S01]  /*2ea50*/  STL [R1+0x57c], R89 ;  /* 0x00057c5901007387 */ /* 0x0005e20000100800 */
[----:B------:R-:W-:Y:S01]  /*2ea60*/  IADD3 R88, P5, R6, R2, RZ ;  /* 0x0000000206587210 */ /* 0x000fe20007fbe0ff */
[----:B------:R-:W3:Y:S01]  /*2ea70*/  LDC R219, c[0x0][0x278] ;  /* 0x00009e00ffdb7b82 */ /* 0x000ee20000000800 */
[-C--:B------:R-:W-:Y:S01]  /*2ea80*/  LEA.HI.X.SX32 R97, R4, R3.reuse, 0x1, P4 ;  /* 0x0000000304617211 */ /* 0x080fe200020f0eff */
[----:B------:R4:W-:Y:S01]  /*2ea90*/  STL.64 [R1+0x908], R18 ;  /* 0x0009081201007387 */ /* 0x0009e20000100a00 */
[----:B-1----:R-:W-:Y:S01]  /*2eaa0*/  IMAD R11, R238, 0x21a, RZ ;  /* 0x0000021aee0b7824 */ /* 0x002fe200078e02ff */
[----:B------:R-:W-:-:S04]  /*2eab0*/  LEA.HI.X.SX32 R95, R10, R3, 0x1, P6 ;  /* 0x000000030a5f7211 */ /* 0x000fc800030f0eff */
[----:B------:R-:W1:Y:S01]  /*2eac0*/  LDC R240, c[0x0][0x278] ;  /* 0x00009e00fff07b82 */ /* 0x000e620000000800 */
[-C--:B--2---:R-:W-:Y:S02]  /*2ead0*/  LEA.HI.X.SX32 R89, R14, R3.reuse, 0x1, P5 ;  /* 0x000000030e597211 */ /* 0x084fe400028f0eff */
[-C--:B----4-:R-:W-:Y:S01]  /*2eae0*/  IADD3 R18, P4, R5, R2.reuse, RZ ;  /* 0x0000000205127210 */ /* 0x090fe20007f9e0ff */
[----:B------:R-:W-:Y:S01]  /*2eaf0*/  IMAD R13, R237, 0x218, RZ ;  /* 0x00000218ed0d7824 */ /* 0x000fe200078e02ff */
[-C--:B------:R-:W-:Y:S01]  /*2eb00*/  IADD3 RZ, P5, R11, R2.reuse, RZ ;  /* 0x000000020bff7210 */ /* 0x080fe20007fbe0ff */
[----:B------:R-:W-:Y:S01]  /*2eb10*/  STL [R1+0x574], R97 ;  /* 0x0005746101007387 */ /* 0x000fe20000100800 */
[----:B------:R-:W-:Y:S01]  /*2eb20*/  LEA.HI.X.SX32 R19, R6, R3, 0x1, P4 ;  /* 0x0000000306137211 */ /* 0x000fe200020f0eff */
[----:B------:R-:W2:Y:S02]  /*2eb30*/  LDC R11, c[0x0][0x278] ;  /* 0x00009e00ff0b7b82 */ /* 0x000ea40000000800 */
[----:B------:R-:W-:Y:S01]  /*2eb40*/  STL [R1+0x56c], R95 ;  /* 0x00056c5f01007387 */ /* 0x000fe20000100800 */
[----:B------:R-:W-:-:S03]  /*2eb50*/  IADD3 RZ, P6, R13, R2, RZ ;  /* 0x000000020dff7210 */ /* 0x000fc60007fde0ff */
[----:B------:R-:W-:Y:S02]  /*2eb60*/  STL.64 [R1+0x228], R88 ;  /* 0x0002285801007387 */ /* 0x000fe40000100a00 */
[----:B------:R-:W4:Y:S02]  /*2eb70*/  LDC R14, c[0x0][0x278] ;  /* 0x00009e00ff0e7b82 */ /* 0x000f240000000800 */
[----:B------:R0:W-:Y:S06]  /*2eb80*/  STL.64 [R1+0x900], R18 ;  /* 0x0009001201007387 */ /* 0x0001ec0000100a00 */
[----:B------:R-:W2:Y:S08]  /*2eb90*/  LDC R15, c[0x0][0x278] ;  /* 0x00009e00ff0f7b82 */ /* 0x000eb00000000800 */
[----:B0-----:R-:W0:Y:S08]  /*2eba0*/  LDC R18, c[0x0][0x278] ;  /* 0x00009e00ff127b82 */ /* 0x001e300000000800 */
[----:B------:R-:W0:Y:S01]  /*2ebb0*/  LDC R13, c[0x0][0x278] ;  /* 0x00009e00ff0d7b82 */ /* 0x000e220000000800 */
[----:B------:R-:W-:-:S07]  /*2ebc0*/  IMAD R4, R242, 0x10e, RZ ;  /* 0x0000010ef2047824 */ /* 0x000fce00078e02ff */
[----:B------:R-:W0:Y:S08]  /*2ebd0*/  LDC R19, c[0x0][0x278] ;  /* 0x00009e00ff137b82 */ /* 0x000e300000000800 */
[----:B------:R-:W0:Y:S01]  /*2ebe0*/  LDC R17, c[0x0][0x278] ;  /* 0x00009e00ff117b82 */ /* 0x000e220000000800 */
[----:B---3--:R-:W-:Y:S01]  /*2ebf0*/  IMAD R6, R219, 0x10d, RZ ;  /* 0x0000010ddb067824 */ /* 0x008fe200078e02ff */
[----:B------:R-:W-:Y:S01]  /*2ec00*/  LEA.HI.X.SX32 R93, R5, R3, 0x1, P6 ;  /* 0x00000003055d7211 */ /* 0x000fe200030f0eff */
[----:B------:R-:W-:Y:S01]  /*2ec10*/  IMAD R10, R243, 0x87, RZ ;  /* 0x00000087f30a7824 */ /* 0x000fe200078e02ff */
[----:B------:R-:W-:Y:S01]  /*2ec20*/  IADD3 R88, P6, R4, R2, RZ ;  /* 0x0000000204587210 */ /* 0x000fe20007fde0ff */
[----:B-1----:R-:W-:-:S02]  /*2ec30*/  IMAD R7, R240, 0x21c, RZ ;  /* 0x0000021cf0077824 */ /* 0x002fc400078e02ff */
[----:B------:R-:W-:Y:S01]  /*2ec40*/  IMAD R9, R248, 0x21e, RZ ;  /* 0x0000021ef8097824 */ /* 0x000fe200078e02ff */
[----:B------:R-:W1:Y:S01]  /*2ec50*/  LDC R223, c[0x0][0x278] ;  /* 0x00009e00ffdf7b82 */ /* 0x000e620000000800 */
[-C--:B------:R-:W-:Y:S01]  /*2ec60*/  LEA.HI.X.SX32 R91, R6, R3.reuse, 0x1, P5 ;  /* 0x00000003065b7211 */ /* 0x080fe200028f0eff */
[----:B----4-:R-:W-:Y:S01]  /*2ec70*/  IMAD R5, R14, 0x22, RZ ;  /* 0x000000220e057824 */ /* 0x010fe200078e02ff */
[-C--:B------:R-:W-:Y:S01]  /*2ec80*/  LEA.HI.X.SX32 R89, R10, R3.reuse, 0x1, P6 ;  /* 0x000000030a597211 */ /* 0x080fe200030f0eff */
[----:B--2---:R-:W-:Y:S01]  /*2ec90*/  IMAD R10, R11, 0x10f, RZ ;  /* 0x0000010f0b0a7824 */ /* 0x004fe200078e02ff */
[-C--:B------:R-:W-:Y:S02]  /*2eca0*/  IADD3 RZ, P4, R7, R2.reuse, RZ ;  /* 0x0000000207ff7210 */ /* 0x080fe40007f9e0ff */
[-C--:B------:R-:W-:Y:S01]  /*2ecb0*/  IADD3 RZ, P5, R9, R2.reuse, RZ ;  /* 0x0000000209ff7210 */ /* 0x080fe20007fbe0ff */
[----:B------:R-:W-:Y:S01]  /*2ecc0*/  IMAD R9, R15, 0x44, RZ ;  /* 0x000000440f097824 */ /* 0x000fe200078e02ff */
[----:B------:R-:W2:Y:S01]  /*2ecd0*/  LDC R227, c[0x0][0x278] ;  /* 0x00009e00ffe37b82 */ /* 0x000ea20000000800 */
[----:B------:R-:W-:Y:S01]  /*2ece0*/  IMAD R7, R249, 0x220, RZ ;  /* 0x00000220f9077824 */ /* 0x000fe200078e02ff */
[----:B------:R-:W-:Y:S01]  /*2ecf0*/  LEA.HI.X.SX32 R15, R4, R3, 0x1, P4 ;  /* 0x00000003040f7211 */ /* 0x000fe200020f0eff */
[----:B0-----:R-:W-:Y:S01]  /*2ed00*/  IMAD R6, R18, 0x110, RZ ;  /* 0x0000011012067824 */ /* 0x001fe200078e02ff */
[----:B------:R-:W-:Y:S01]  /*2ed10*/  LEA R11, R13, R13, 0x4 ;  /* 0x0000000d0d0b7211 */ /* 0x000fe200078e20ff */
[----:B------:R-:W-:Y:S01]  /*2ed20*/  STL [R1+0x564], R93 ;  /* 0x0005645d01007387 */ /* 0x000fe20000100800 */
[----:B------:R-:W-:-:S02]  /*2ed30*/  IADD3 R18, P4, R5, R2, RZ ;  /* 0x0000000205127210 */ /* 0x000fc40007f9e0ff */
[----:B------:R-:W0:Y:S01]  /*2ed40*/  LDC R233, c[0x0][0x278] ;  /* 0x00009e00ffe97b82 */ /* 0x000e220000000800 */
[-C--:B------:R-:W-:Y:S01]  /*2ed50*/  LEA.HI.X.SX32 R77, R10, R3.reuse, 0x1, P5 ;  /* 0x000000030a4d7211 */ /* 0x080fe200028f0eff */
[----:B------:R-:W-:Y:S01]  /*2ed60*/  STL [R1+0x55c], R91 ;  /* 0x00055c5b01007387 */ /* 0x000fe20000100800 */
[-C--:B------:R-:W-:Y:S01]  /*2ed70*/  IADD3 R14, P5, R9, R2.reuse, RZ ;  /* 0x00000002090e7210 */ /* 0x080fe20007fbe0ff */
[----:B------:R-:W-:Y:S01]  /*2ed80*/  IMAD R13, R19, 0x222, RZ ;  /* 0x00000222130d7824 */ /* 0x000fe200078e02ff */
[----:B------:R-:W-:Y:S01]  /*2ed90*/  IADD3 RZ, P6, R7, R2, RZ ;  /* 0x0000000207ff7210 */ /* 0x000fe20007fde0ff */
[----:B------:R-:W-:Y:S02]  /*2eda0*/  STL.64 [R1+0x8f8], R88 ;  /* 0x0008f85801007387 */ /* 0x000fe40000100a00 */
[----:B------:R-:W3:Y:S01]  /*2edb0*/  LDC R219, c[0x0][0x278] ;  /* 0x00009e00ffdb7b82 */ /* 0x000ee20000000800 */
[----:B------:R-:W-:Y:S01]  /*2edc0*/  LEA.HI.X.SX32 R19, R11, R3, 0x1, P4 ;  /* 0x000000030b137211 */ /* 0x000fe200020f0eff */
[----:B------:R4:W-:Y:S01]  /*2edd0*/  STL [R1+0x554], R15 ;  /* 0x0005540f01007387 */ /* 0x0009e20000100800 */
[----:B------:R-:W-:-:S05]  /*2ede0*/  IMAD R7, R17, 0x88, RZ ;  /* 0x0000008811077824 */ /* 0x000fca00078e02ff */
[----:B------:R-:W2:Y:S01]  /*2edf0*/  LDC R230, c[0x0][0x278] ;  /* 0x00009e00ffe67b82 */ /* 0x000ea20000000800 */
[----:B------:R-:W-:Y:S01]  /*2ee00*/  STL [R1+0x54c], R77 ;  /* 0x00054c4d01007387 */ /* 0x000fe20000100800 */
[----:B----4-:R-:W-:-:S06]  /*2ee10*/  LEA.HI.X.SX32 R15, R5, R3, 0x1, P5 ;  /* 0x00000003050f7211 */ /* 0x010fcc00028f0eff */
[----:B------:R-:W4:Y:S01]  /*2ee20*/  LDC R236, c[0x0][0x278] ;  /* 0x00009e00ffec7b82 */ /* 0x000f220000000800 */
[----:B------:R1:W-:Y:S04]  /*2ee30*/  STL.64 [R1+0x3b8], R18 ;  /* 0x0003b81201007387 */ /* 0x0003e80000100a00 */
[----:B------:R0:W-:Y:S03]  /*2ee40*/  STL.64 [R1+0x330], R14 ;  /* 0x0003300e01007387 */ /* 0x0001e60000100a00 */
[----:B------:R-:W4:Y:S01]  /*2ee50*/  LDC R235, c[0x0][0x278] ;  /* 0x00009e00ffeb7b82 */ /* 0x000f220000000800 */
[----:B-1----:R-:W-:-:S07]  /*2ee60*/  IADD3 R18, P4, R7, R2, RZ ;  /* 0x0000000207127210 */ /* 0x002fce0007f9e0ff */
[----:B------:R-:W1:Y:S01]  /*2ee70*/  LDC R234, c[0x0][0x278] ;  /* 0x00009e00ffea7b82 */ /* 0x000e620000000800 */
[----:B0-----:R-:W-:Y:S02]  /*2ee80*/  IADD3 R14, P5, R6, R2, RZ ;  /* 0x00000002060e7210 */ /* 0x001fe40007fbe0ff */
[----:B------:R-:W-:-:S05]  /*2ee90*/  LEA.HI.X.SX32 R19, R9, R3, 0x1, P4 ;  /* 0x0000000309137211 */ /* 0x000fca00020f0eff */
[----:B------:R-:W0:Y:S01]  /*2eea0*/  LDC R242, c[0x0][0x278] ;  /* 0x00009e00fff27b82 */ /* 0x000e220000000800 */
[-C--:B------:R-:W-:Y:S01]  /*2eeb0*/  LEA.HI.X.SX32 R15, R7, R3.reuse, 0x1, P5 ;  /* 0x00000003070f7211 */ /* 0x080fe200028f0eff */
[----:B------:R-:W-:Y:S01]  /*2eec0*/  IMAD R4, R223, 0x226, RZ ;  /* 0x00000226df047824 */ /* 0x000fe200078e02ff */
[----:B------:R-:W-:-:S05]  /*2eed0*/  LEA.HI.X.SX32 R7, R6, R3, 0x1, P6 ;  /* 0x0000000306077211 */ /* 0x000fca00030f0eff */
[----:B------:R-:W1:Y:S01]  /*2eee0*/  LDC R238, c[0x0][0x278] ;  /* 0x00009e00ffee7b82 */ /* 0x000e620000000800 */
[----:B------:R-:W-:Y:S01]  /*2eef0*/  STL.64 [R1+0x220], R18 ;  /* 0x0002201201007387 */ /* 0x000fe20000100a00 */
[----:B------:R-:W-:-:S03]  /*2ef00*/  IADD3 RZ, P6, R4, R2, RZ ;  /* 0x0000000204ff7210 */ /* 0x000fc60007fde0ff */
[----:B------:R-:W-:Y:S03]  /*2ef10*/  STL.64 [R1+0x8f0], R14 ;  /* 0x0008f00e01007387 */ /* 0x000fe60000100a00 */
[----:B------:R-:W1:Y:S01]  /*2ef20*/  LDC R237, c[0x0][0x278] ;  /* 0x00009e00ffed7b82 */ /* 0x000e620000000800 */
[----:B------:R4:W-:Y:S01]  /*2ef30*/  STL [R1+0x544], R7 ;  /* 0x0005440701007387 */ /* 0x0009e20000100800 */
[----:B------:R-:W-:Y:S01]  /*2ef40*/  IADD3 RZ, P4, R13, R2, RZ ;  /* 0x000000020dff7210 */ /* 0x000fe20007f9e0ff */
[----:B------:R-:W-:Y:S02]  /*2ef50*/  IMAD R4, R233, 0x112, RZ ;  /* 0x00000112e9047824 */ /* 0x000fe400078e02ff */
[----:B---3--:R-:W-:Y:S02]  /*2ef60*/  IMAD R10, R219, 0x224, RZ ;  /* 0x00000224db0a7824 */ /* 0x008fe400078e02ff */
[----:B--2---:R-:W-:Y:S01]  /*2ef70*/  IMAD R9, R230, 0x89, RZ ;  /* 0x00000089e6097824 */ /* 0x004fe200078e02ff */
[----:B------:R-:W2:Y:S01]  /*2ef80*/  LDC R248, c[0x0][0x278] ;  /* 0x00009e00fff87b82 */ /* 0x000ea20000000800 */
[----:B----4-:R-:W-:-:S02]  /*2ef90*/  IMAD R7, R227, 0x111, RZ ;  /* 0x00000111e3077824 */ /* 0x010fc400078e02ff */
[----:B------:R-:W-:-:S05]  /*2efa0*/  IMAD R6, R236, 0x8a, RZ ;  /* 0x0000008aec067824 */ /* 0x000fca00078e02ff */
[----:B------:R-:W3:Y:S01]  /*2efb0*/  LDC R219, c[0x0][0x278] ;  /* 0x00009e00ffdb7b82 */ /* 0x000ee20000000800 */
[----:B------:R-:W-:Y:S02]  /*2efc0*/  LEA.HI.X.SX32 R83, R7, R3, 0x1, P4 ;  /* 0x0000000307537211 */ /* 0x000fe400020f0eff */
[----:B------:R-:W-:Y:S01]  /*2efd0*/  IADD3 R76, P4, R4, R2, RZ ;  /* 0x00000002044c7210 */ /* 0x000fe20007f9e0ff */
[----:B------:R-:W-:-:S04]  /*2efe0*/  IMAD R14, R235, 0x45, RZ ;  /* 0x00000045eb0e7824 */ /* 0x000fc800078e02ff */
[----:B------:R-:W4:Y:S01]  /*2eff0*/  LDC R19, c[0x0][0x278] ;  /* 0x00009e00ff137b82 */ /* 0x000f220000000800 */
[----:B------:R-:W-:Y:S02]  /*2f000*/  LEA.HI.X.SX32 R77, R9, R3, 0x1, P4 ;  /* 0x00000003094d7211 */ /* 0x000fe400020f0eff */
[-C--:B------:R-:W-:Y:S01]  /*2f010*/  IADD3 R82, P4, R6, R2.reuse, RZ ;  /* 0x0000000206527210 */ /* 0x080fe20007f9e0ff */
[----:B0-----:R-:W-:Y:S01]  /*2f020*/  IMAD R11, R242, 0x22a, RZ ;  /* 0x0000022af20b7824 */ /* 0x001fe200078e02ff */
[----:B------:R-:W-:-:S03]  /*2f030*/  IADD3 RZ, P5, R10, R2, RZ ;  /* 0x000000020aff7210 */ /* 0x000fc60007fbe0ff */
[----:B------:R-:W0:Y:S01]  /*2f040*/  LDC R223, c[0x0][0x278] ;  /* 0x00009e00ffdf7b82 */ /* 0x000e220000000800 */
[----:B-1----:R-:W-:Y:S01]  /*2f050*/  IMAD R10, R234, 0x113, RZ ;  /* 0x00000113ea0a7824 */ /* 0x002fe200078e02ff */
[----:B------:R1:W-:Y:S01]  /*2f060*/  STL [R1+0x53c], R83 ;  /* 0x00053c5301007387 */ /* 0x0003e20000100800 */
[----:B------:R-:W-:-:S05]  /*2f070*/  IMAD R13, R238, 0x228, RZ ;  /* 0x00000228ee0d7824 */ /* 0x000fca00078e02ff */
[----:B------:R-:W0:Y:S01]  /*2f080*/  LDC R243, c[0x0][0x278] ;  /* 0x00009e00fff37b82 */ /* 0x000e220000000800 */
[-C--:B------:R-:W-:Y:S02]  /*2f090*/  LEA.HI.X.SX32 R85, R10, R3.reuse, 0x1, P6 ;  /* 0x000000030a557211 */ /* 0x080fe400030f0eff */
[----:B-1----:R-:W-:-:S05]  /*2f0a0*/  LEA.HI.X.SX32 R83, R14, R3, 0x1, P4 ;  /* 0x000000030e537211 */ /* 0x002fca00020f0eff */
[----:B------:R-:W1:Y:S01]  /*2f0b0*/  LDC R240, c[0x0][0x278] ;  /* 0x00009e00fff07b82 */ /* 0x000e620000000800 */
[-C--:B------:R-:W-:Y:S01]  /*2f0c0*/  IADD3 RZ, P4, R11, R2.reuse, RZ ;  /* 0x000000020bff7210 */ /* 0x080fe20007f9e0ff */
[----:B------:R-:W-:Y:S01]  /*2f0d0*/  IMAD R5, R237, 0x114, RZ ;  /* 0x00000114ed057824 */ /* 0x000fe200078e02ff */
[----:B------:R-:W-:-:S05]  /*2f0e0*/  IADD3 RZ, P6, R13, R2, RZ ;  /* 0x000000020dff7210 */ /* 0x000fca0007fde0ff */
[----:B------:R-:W1:Y:S01]  /*2f0f0*/  LDC R14, c[0x0][0x278] ;  /* 0x00009e00ff0e7b82 */ /* 0x000e620000000800 */
[----:B------:R-:W-:Y:S01]  /*2f100*/  LEA.HI.X.SX32 R87, R4, R3, 0x1, P5 ;  /* 0x0000000304577211 */ /* 0x000fe200028f0eff */
[----:B------:R2:W-:Y:S06]  /*2f110*/  STL.64 [R1+0x8e8], R76 ;  /* 0x0008e84c01007387 */ /* 0x0005ec0000100a00 */
[----:B------:R-:W1:Y:S08]  /*2f120*/  LDC R11, c[0x0][0x278] ;  /* 0x00009e00ff0b7b82 */ /* 0x000e700000000800 */
[----:B------:R-:W1:Y:S01]  /*2f130*/  LDC R13, c[0x0][0x278] ;  /* 0x00009e00ff0d7b82 */ /* 0x000e620000000800 */
[----:B--2---:R-:W-:Y:S01]  /*2f140*/  IADD3 R76, P5, R5, R2, RZ ;  /* 0x00000002054c7210 */ /* 0x004fe20007fbe0ff */
[----:B------:R-:W-:-:S06]  /*2f150*/  IMAD R7, R248, 0x22c, RZ ;  /* 0x0000022cf8077824 */ /* 0x000fcc00078e02ff */
[----:B------:R-:W2:Y:S01]  /*2f160*/  LDC R15, c[0x0][0x278] ;  /* 0x00009e00ff0f7b82 */ /* 0x000ea20000000800 */
[-C--:B------:R-:W-:Y:S01]  /*2f170*/  LEA.HI.X.SX32 R77, R6, R3.reuse, 0x1, P5 ;  /* 0x00000003064d7211 */ /* 0x080fe200028f0eff */
[----:B---3--:R-:W-:Y:S01]  /*2f180*/  IMAD R4, R219, 0x116, RZ ;  /* 0x00000116db047824 */ /* 0x008fe200078e02ff */
[----:B------:R-:W-:Y:S05]  /*2f190*/  STL [R1+0x534], R87 ;  /* 0x0005345701007387 */ /* 0x000fea0000100800 */
[----:B------:R-:W3:Y:S01]  /*2f1a0*/  LDC R17, c[0x0][0x278] ;  /* 0x00009e00ff117b82 */ /* 0x000ee20000000800 */
[----:B------:R-:W-:Y:S01]  /*2f1b0*/  STL [R1+0x52c], R85 ;  /* 0x00052c5501007387 */ /* 0x000fe20000100800 */
[----:B----4-:R-:W-:Y:S01]  /*2f1c0*/  IMAD R6, R19, 0x115, RZ ;  /* 0x0000011513067824 */ /* 0x010fe200078e02ff */
[----:B------:R-:W-:Y:S01]  /*2f1d0*/  IADD3 RZ, P5, R7, R2, RZ ;  /* 0x0000000207ff7210 */ /* 0x000fe20007fbe0ff */
[----:B0-----:R-:W-:Y:S01]  /*2f1e0*/  IMAD R10, R223, 0x8b, RZ ;  /* 0x0000008bdf0a7824 */ /* 0x001fe200078e02ff */
[----:B------:R-:W-:Y:S03]  /*2f1f0*/  STL.64 [R1+0x218], R82 ;  /* 0x0002185201007387 */ /* 0x000fe60000100a00 */
[----:B------:R-:W0:Y:S01]  /*2f200*/  LDC R18, c[0x0][0x278] ;  /* 0x00009e00ff127b82 */ /* 0x000e220000000800 */
[----:B------:R4:W-:Y:S01]  /*2f210*/  STL.64 [R1+0x8e0], R76 ;  /* 0x0008e04c01007387 */ /* 0x0009e20000100a00 */
[----:B------:R-:W-:Y:S01]  /*2f220*/  LEA.HI.X.SX32 R81, R5, R3, 0x1, P6 ;  /* 0x0000000305517211 */ /* 0x000fe200030f0eff */
[----:B------:R-:W-:-:S05]  /*2f230*/  IMAD R7, R243, 0x230, RZ ;  /* 0x00000230f3077824 */ /* 0x000fca00078e02ff */
[----:B------:R-:W0:Y:S01]  /*2f240*/  LDC R19, c[0x0][0x278] ;  /* 0x00009e00ff137b82 */ /* 0x000e220000000800 */
[----:B-1----:R-:W-:Y:S01]  /*2f250*/  IMAD R9, R240, 0x22e, RZ ;  /* 0x0000022ef0097824 */ /* 0x002fe200078e02ff */
[----:B----4-:R-:W-:-:S06]  /*2f260*/  IADD3 R76, P6, R4, R2, RZ ;  /* 0x00000002044c7210 */ /* 0x010fcc0007fde0ff */
[----:B------:R-:W1:Y:S01]  /*2f270*/  LDC R219, c[0x0][0x278] ;  /* 0x00009e00ffdb7b82 */ /* 0x000e620000000800 */
[-C--:B------:R-:W-:Y:S02]  /*2f280*/  LEA.HI.X.SX32 R77, R10, R3.reuse, 0x1, P6 ;  /* 0x000000030a4d7211 */ /* 0x080fe400030f0eff */
[-C--:B------:R-:W-:Y:S01]  /*2f290*/  IADD3 RZ, P6, R7, R2.reuse, RZ ;  /* 0x0000000207ff7210 */ /* 0x080fe20007fde0ff */
[----:B------:R-:W-:Y:S01]  /*2f2a0*/  IMAD R7, R14, 0x46, RZ ;  /* 0x000000460e077824 */ /* 0x000fe200078e02ff */
[-C--:B------:R-:W-:Y:S02]  /*2f2b0*/  LEA.HI.X.SX32 R79, R6, R3.reuse, 0x1, P4 ;  /* 0x00000003064f7211 */ /* 0x080fe400020f0eff */
[-C--:B------:R-:W-:Y:S01]  /*2f2c0*/  IADD3 RZ, P4, R9, R2.reuse, RZ ;  /* 0x0000000209ff7210 */ /* 0x080fe20007f9e0ff */
[----:B------:R-:W4:Y:S01]  /*2f2d0*/  LDC R223, c[0x0][0x278] ;  /* 0x00009e00ffdf7b82 */ /* 0x000f220000000800 */
[----:B------:R-:W-:Y:S01]  /*2f2e0*/  IMAD R9, R11, 0x117, RZ ;  /* 0x000001170b097824 */ /* 0x000fe200078e02ff */
[----:B------:R-:W-:Y:S01]  /*2f2f0*/  LEA.HI.X.SX32 R75, R4, R3, 0x1, P5 ;  /* 0x00000003044b7211 */ /* 0x000fe200028f0eff */
[----:B------:R-:W-:Y:S01]  /*2f300*/  IMAD R10, R13, 0x23, RZ ;  /* 0x000000230d0a7824 */ /* 0x000fe200078e02ff */
[----:B------:R-:W-:-:S04]  /*2f310*/  IADD3 R14, P5, R7, R2, RZ ;  /* 0x00000002070e7210 */ /* 0x000fc80007fbe0ff */
[----:B------:R-:W4:Y:S01]  /*2f320*/  LDC R230, c[0x0][0x278] ;  /* 0x00009e00ffe67b82 */ /* 0x000f220000000800 */
[----:B--2---:R-:W-:Y:S01]  /*2f330*/  IMAD R6, R15, 0x8c, RZ ;  /* 0x0000008c0f067824 */ /* 0x004fe200078e02ff */
[-C--:B------:R-:W-:Y:S01]  /*2f340*/  LEA.HI.X.SX32 R73, R9, R3.reuse, 0x1, P4 ;  /* 0x0000000309497211 */ /* 0x080fe200020f0eff */
[----:B------:R-:W-:Y:S01]  /*2f350*/  STL [R1+0x524], R81 ;  /* 0x0005245101007387 */ /* 0x000fe20000100800 */
[----:B------:R-:W-:Y:S01]  /*2f360*/  LEA.HI.X.SX32 R15, R10, R3, 0x1, P5 ;  /* 0x000000030a0f7211 */ /* 0x000fe200028f0eff */
[----:B---3--:R-:W-:-:S03]  /*2f370*/  IMAD R5, R17, 0x118, RZ ;  /* 0x0000011811057824 */ /* 0x008fc600078e02ff */
[----:B------:R-:W2:Y:S01]  /*2f380*/  LDC R227, c[0x0][0x278] ;  /* 0x00009e00ffe37b82 */ /* 0x000ea20000000800 */
[----:B------:R-:W-:Y:S01]  /*2f390*/  STL [R1+0x51c], R79 ;  /* 0x00051c4f01007387 */ /* 0x000fe20000100800 */
[----:B0-----:R-:W-:-:S03]  /*2f3a0*/  IMAD R13, R18, 0x232, RZ ;  /* 0x00000232120d7824 */ /* 0x001fc600078e02ff */
[----:B------:R-:W-:Y:S01]  /*2f3b0*/  STL.64 [R1+0x8d8], R76 ;  /* 0x0008d84c01007387 */ /* 0x000fe20000100a00 */
[----:B------:R-:W-:Y:S02]  /*2f3c0*/  IADD3 R18, P4, R6, R2, RZ ;  /* 0x0000000206127210 */ /* 0x000fe40007f9e0ff */
[----:B------:R-:W0:Y:S01]  /*2f3d0*/  LDC R235, c[0x0][0x278] ;  /* 0x00009e00ffeb7b82 */ /* 0x000e220000000800 */
[----:B------:R-:W-:Y:S04]  /*2f3e0*/  STL [R1+0x514], R75 ;  /* 0x0005144b01007387 */ /* 0x000fe80000100800 */
[----:B------:R-:W-:Y:S03]  /*2f3f0*/  STL [R1+0x50c], R73 ;  /* 0x00050c4901007387 */ /* 0x000fe60000100800 */
[----:B------:R-:W3:Y:S01]  /*2f400*/  LDC R236, c[0x0][0x278] ;  /* 0x00009e00ffec7b82 */ /* 0x000ee20000000800 */
[----:B------:R1:W-:Y:S01]  /*2f410*/  STL.64 [R1+0x328], R14 ;  /* 0x0003280e01007387 */ /* 0x0003e20000100a00 */
[----:B------:R-:W-:Y:S01]  /*2f420*/  IMAD R11, R19, 0x234, RZ ;  /* 0x00000234130b7824 */ /* 0x000fe200078e02ff */
[----:B------:R-:W-:-:S05]  /*2f430*/  LEA.HI.X.SX32 R19, R7, R3, 0x1, P4 ;  /* 0x0000000307137211 */ /* 0x000fca00020f0eff */
[----:B------:R-:W3:Y:S01]  /*2f440*/  LDC R233, c[0x0][0x278] ;  /* 0x00009e00ffe97b82 */ /* 0x000ee20000000800 */
[----:B-1----:R-:W-:-:S07]  /*2f450*/  IADD3 R14, P5, R5, R2, RZ ;  /* 0x00000002050e7210 */ /* 0x002fce0007fbe0ff */
[----:B------:R-:W1:Y:S01]  /*2f460*/  LDC R234, c[0x0][0x278] ;  /* 0x00009e00ffea7b82 */ /* 0x000e620000000800 */
[-C--:B------:R-:W-:Y:S01]  /*2f470*/  LEA.HI.X.SX32 R15, R6, R3.reuse, 0x1, P5 ;  /* 0x00000003060f7211 */ /* 0x080fe200028f0eff */
[----:B------:R-:W-:Y:S01]  /*2f480*/  IMAD R4, R219, 0x236, RZ ;  /* 0x00000236db047824 */ /* 0x000fe200078e02ff */
[----:B------:R-:W-:Y:S01]  /*2f490*/  LEA.HI.X.SX32 R7, R5, R3, 0x1, P6 ;  /* 0x0000000305077211 */ /* 0x000fe200030f0eff */
[----:B------:R-:W-:Y:S04]  /*2f4a0*/  STL.64 [R1+0x210], R18 ;  /* 0x0002101201007387 */ /* 0x000fe80000100a00 */
[----:B------:R-:W1:Y:S01]  /*2f4b0*/  LDC R238, c[0x0][0x278] ;  /* 0x00009e00ffee7b82 */ /* 0x000e620000000800 */
[----:B------:R-:W-:Y:S01]  /*2f4c0*/  STL.64 [R1+0x8d0], R14 ;  /* 0x0008d00e01007387 */ /* 0x000fe20000100a00 */
[----:B------:R-:W-:Y:S01]  /*2f4d0*/  IADD3 RZ, P6, R4, R2, RZ ;  /* 0x0000000204ff7210 */ /* 0x000fe20007fde0ff */
[----:B----4-:R-:W-:-:S02]  /*2f4e0*/  IMAD R4, R230, 0x11a, RZ ;  /* 0x0000011ae6047824 */ /* 0x010fc400078e02ff */
[----:B------:R4:W-:Y:S03]  /*2f4f0*/  STL [R1+0x504], R7 ;  /* 0x0005040701007387 */ /* 0x0009e60000100800 */
[----:B------:R-:W1:Y:S01]  /*2f500*/  LDC R237, c[0x0][0x278] ;  /* 0x00009e00ffed7b82 */ /* 0x000e620000000800 */
[-C--:B------:R-:W-:Y:S01]  /*2f510*/  IADD3 RZ, P4, R13, R2.reuse, RZ ;  /* 0x000000020dff7210 */ /* 0x080fe20007f9e0ff */
[----:B--2---:R-:W-:Y:S02]  /*2f520*/  IMAD R9, R227, 0x8d, RZ ;  /* 0x0000008de3097824 */ /* 0x004fe400078e02ff */
[----:B----4-:R-:W-:Y:S01]  /*2f530*/  IMAD R7, R223, 0x119, RZ ;  /* 0x00000119df077824 */ /* 0x010fe200078e02ff */
[----:B------:R-:W-:Y:S01]  /*2f540*/  IADD3 RZ, P5, R11, R2, RZ ;  /* 0x000000020bff7210 */ /* 0x000fe20007fbe0ff */
[----:B0-----:R-:W-:Y:S02]  /*2f550*/  IMAD R6, R235, 0x8e, RZ ;  /* 0x0000008eeb067824 */ /* 0x001fe400078e02ff */
[----:B------:R-:W0:Y:S01]  /*2f560*/  LDC R240, c[0x0][0x278] ;  /* 0x00009e00fff07b82 */ /* 0x000e220000000800 */
[----:B------:R-:W-:-:S02]  /*2f570*/  LEA.HI.X.SX32 R63, R7, R3, 0x1, P4 ;  /* 0x00000003073f7211 */ /* 0x000fc400020f0eff */
[----:B------:R-:W-:Y:S01]  /*2f580*/  IADD3 R18, P4, R4, R2, RZ ;  /* 0x0000000204127210 */ /* 0x000fe20007f9e0ff */
[----:B---3--:R-:W-:-:S03]  /*2f590*/  IMAD R5, R236, 0x11c, RZ ;  /* 0x0000011cec057824 */ /* 0x008fc600078e02ff */
[-C--:B------:R-:W-:Y:S01]  /*2f5a0*/  LEA.HI.X.SX32 R19, R9, R3.reuse, 0x1, P4 ;  /* 0x0000000309137211 */ /* 0x080fe200020f0eff */
[----:B------:R-:W-:Y:S01]  /*2f5b0*/  IMAD R10, R233, 0x11b, RZ ;  /* 0x0000011be90a7824 */ /* 0x000fe200078e02ff */
[----:B------:R2:W-:Y:S01]  /*2f5c0*/  STL [R1+0x4fc], R63 ;  /* 0x0004fc3f01007387 */ /* 0x0005e20000100800 */
[----:B-1----:R-:W-:Y:S01]  /*2f5d0*/  IMAD R14, R234, 0x47, RZ ;  /* 0x00000047ea0e7824 */ /* 0x002fe200078e02ff */
[----:B------:R-:W-:Y:S01]  /*2f5e0*/  IADD3 R62, P4, R6, R2, RZ ;  /* 0x00000002063e7210 */ /* 0x000fe20007f9e0ff */
[----:B------:R-:W1:Y:S01]  /*2f5f0*/  LDC R219, c[0x0][0x278] ;  /* 0x00009e00ffdb7b82 */ /* 0x000e620000000800 */
[-C--:B------:R-:W-:Y:S01]  /*2f600*/  LEA.HI.X.SX32 R71, R4, R3.reuse, 0x1, P5 ;  /* 0x0000000304477211 */ /* 0x080fe200028f0eff */
[----:B------:R3:W-:Y:S01]  /*2f610*/  STL.64 [R1+0x8c8], R18 ;  /* 0x0008c81201007387 */ /* 0x0007e20000100a00 */
[-C--:B------:R-:W-:Y:S01]  /*2f620*/  LEA.HI.X.SX32 R69, R10, R3.reuse, 0x1, P6 ;  /* 0x000000030a457211 */ /* 0x080fe200030f0eff */
[----:B------:R-:W-:Y:S01]  /*2f630*/  IMAD R11, R238, 0x23a, RZ ;  /* 0x0000023aee0b7824 */ /* 0x000fe200078e02ff */
[----:B--2---:R-:W-:-:S03]  /*2f640*/  LEA.HI.X.SX32 R63, R14, R3, 0x1, P4 ;  /* 0x000000030e3f7211 */ /* 0x004fc600020f0eff */
[----:B------:R-:W2:Y:S01]  /*2f650*/  LDC R242, c[0x0][0x278] ;  /* 0x00009e00fff27b82 */ /* 0x000ea20000000800 */
[----:B------:R-:W-:Y:S01]  /*2f660*/  IMAD R13, R237, 0x238, RZ ;  /* 0x00000238ed0d7824 */ /* 0x000fe200078e02ff */
[----:B---3--:R-:W-:-:S06]  /*2f670*/  IADD3 R18, P5, R5, R2, RZ ;  /* 0x0000000205127210 */ /* 0x008fcc0007fbe0ff */
[----:B------:R-:W3:Y:S01]  /*2f680*/  LDC R248, c[0x0][0x278] ;  /* 0x00009e00fff87b82 */ /* 0x000ee20000000800 */
[----:B------:R-:W-:Y:S01]  /*2f690*/  LEA.HI.X.SX32 R19, R6, R3, 0x1, P5 ;  /* 0x0000000306137211 */ /* 0x000fe200028f0eff */
[----:B------:R-:W-:Y:S01]  /*2f6a0*/  STL [R1+0x4f4], R71 ;  /* 0x0004f44701007387 */ /* 0x000fe20000100800 */
[----:B------:R-:W-:-:S03]  /*2f6b0*/  IADD3 RZ, P4, R11, R2, RZ ;  /* 0x000000020bff7210 */ /* 0x000fc60007f9e0ff */
[----:B------:R-:W-:Y:S02]  /*2f6c0*/  STL [R1+0x4ec], R69 ;  /* 0x0004ec4501007387 */ /* 0x000fe40000100800 */
[----:B------:R-:W4:Y:S01]  /*2f6d0*/  LDC R14, c[0x0][0x278] ;  /* 0x00009e00ff0e7b82 */ /* 0x000f220000000800 */
[----:B------:R-:W-:Y:S01]  /*2f6e0*/  IADD3 RZ, P6, R13, R2, RZ ;  /* 0x000000020dff7210 */ /* 0x000fe20007fde0ff */
[----:B------:R-:W-:Y:S06]  /*2f6f0*/  STL.64 [R1+0x208], R62 ;  /* 0x0002083e01007387 */ /* 0x000fec0000100a00 */
[----:B------:R-:W4:Y:S01]  /*2f700*/  LDC R243, c[0x0][0x278] ;  /* 0x00009e00fff37b82 */ /* 0x000f220000000800 */
[----:B------:R0:W-:Y:S07]  /*2f710*/  STL.64 [R1+0x8c0], R18 ;  /* 0x0008c01201007387 */ /* 0x0001ee0000100a00 */
[----:B------:R-:W4:Y:S08]  /*2f720*/  LDC R249, c[0x0][0x278] ;  /* 0x00009e00fff97b82 */ /* 0x000f300000000800 */
[----:B------:R-:W4:Y:S08]  /*2f730*/  LDC R11, c[0x0][0x278] ;  /* 0x00009e00ff0b7b82 */ /* 0x000f300000000800 */
[----:B0-----:R-:W0:Y:S08]  /*2f740*/  LDC R18, c[0x0][0x278] ;  /* 0x00009e00ff127b82 */ /* 0x001e300000000800 */
[----:B------:R-:W0:Y:S08]  /*2f750*/  LDC R13, c[0x0][0x278] ;  /* 0x00009e00ff0d7b82 */ /* 0x000e300000000800 */
[----:B------:R-:W0:Y:S08]  /*2f760*/  LDC R19, c[0x0][0x278] ;  /* 0x00009e00ff137b82 */ /* 0x000e300000000800 */
[----:B------:R-:W0:Y:S08]  /*2f770*/  LDC R15, c[0x0][0x278] ;  /* 0x00009e00ff0f7b82 */ /* 0x000e300000000800 */
[----:B------:R-:W0:Y:S01]  /*2f780*/  LDC R17, c[0x0][0x278] ;  /* 0x00009e00ff117b82 */ /* 0x000e220000000800 */
[----:B------:R-:W-:-:S02]  /*2f790*/  IMAD R7, R240, 0x23c, RZ ;  /* 0x0000023cf0077824 */ /* 0x000fc400078e02ff */
[----:B-1----:R-:W-:Y:S02]  /*2f7a0*/  IMAD R6, R219, 0x11d, RZ ;  /* 0x0000011ddb067824 */ /* 0x002fe400078e02ff */
[----:B--2---:R-:W-:Y:S01]  /*2f7b0*/  IMAD R4, R242, 0x11e, RZ ;  /* 0x0000011ef2047824 */ /* 0x004fe200078e02ff */
[-C--:B------:R-:W-:Y:S01]  /*2f7c0*/  LEA.HI.X.SX32 R67, R5, R3.reuse, 0x1, P6 ;  /* 0x0000000305437211 */ /* 0x080fe200030f0eff */
[----:B---3--:R-:W-:Y:S01]  /*2f7d0*/  IMAD R9, R248, 0x23e, RZ ;  /* 0x0000023ef8097824 */ /* 0x008fe200078e02ff */
[-C--:B------:R-:W-:Y:S01]  /*2f7e0*/  IADD3 RZ, P5, R7, R2.reuse, RZ ;  /* 0x0000000207ff7210 */ /* 0x080fe20007fbe0ff */
[----:B----4-:R-:W-:Y:S01]  /*2f7f0*/  IMAD R5, R14, 0x12, RZ ;  /* 0x000000120e057824 */ /* 0x010fe200078e02ff */
[-C--:B------:R-:W-:Y:S01]  /*2f800*/  IADD3 R62, P6, R4, R2.reuse, RZ ;  /* 0x00000002043e7210 */ /* 0x080fe20007fde0ff */
[----:B------:R-:W-:Y:S01]  /*2f810*/  IMAD R10, R243, 0x8f, RZ ;  /* 0x0000008ff30a7824 */ /* 0x000fe200078e02ff */
[-C--:B------:R-:W-:Y:S01]  /*2f820*/  LEA.HI.X.SX32 R65, R6, R3.reuse, 0x1, P4 ;  /* 0x0000000306417211 */ /* 0x080fe200020f0eff */
[----:B------:R-:W-:Y:S01]  /*2f830*/  IMAD R7, R249, 0x240, RZ ;  /* 0x00000240f9077824 */ /* 0x000fe200078e02ff */
[-C--:B------:R-:W-:Y:S01]  /*2f840*/  IADD3 RZ, P4, R9, R2.reuse, RZ ;  /* 0x0000000209ff7210 */ /* 0x080fe20007f9e0ff */
[----:B------:R-:W-:Y:S01]  /*2f850*/  IMAD R11, R11, 0x11f, RZ ;  /* 0x0000011f0b0b7824 */ /* 0x000fe200078e02ff */
[----:B------:R-:W-:Y:S01]  /*2f860*/  LEA.HI.X.SX32 R49, R4, R3, 0x1, P5 ;  /* 0x0000000304317211 */ /* 0x000fe200028f0eff */
[----:B0-----:R-:W-:Y:S01]  /*2f870*/  IMAD R9, R18, 0x90, RZ ;  /* 0x0000009012097824 */ /* 0x001fe200078e02ff */
[----:B------:R-:W-:Y:S01]  /*2f880*/  LEA R13, R13, R13, 0x3 ;  /* 0x0000000d0d0d7211 */ /* 0x000fe200078e18ff */
[----:B------:R-:W0:Y:S01]  /*2f890*/  LDC R227, c[0x0][0x278] ;  /* 0x00009e00ffe37b82 */ /* 0x000e220000000800 */
[----:B------:R-:W-:-:S02]  /*2f8a0*/  IADD3 R18, P5, R5, R2, RZ ;  /* 0x0000000205127210 */ /* 0x000fc40007fbe0ff */
[-C--:B------:R-:W-:Y:S02]  /*2f8b0*/  LEA.HI.X.SX32 R63, R10, R3.reuse, 0x1, P6 ;  /* 0x000000030a3f7211 */ /* 0x080fe400030f0eff */
[-C--:B------:R-:W-:Y:S01]  /*2f8c0*/  IADD3 RZ, P6, R7, R2.reuse, RZ ;  /* 0x0000000207ff7210 */ /* 0x080fe20007fde0ff */
[----:B------:R-:W-:Y:S01]  /*2f8d0*/  IMAD R7, R19, 0x120, RZ ;  /* 0x0000012013077824 */ /* 0x000fe200078e02ff */
[-C--:B------:R-:W-:Y:S01]  /*2f8e0*/  LEA.HI.X.SX32 R61, R11, R3.reuse, 0x1, P4 ;  /* 0x000000030b3d7211 */ /* 0x080fe200020f0eff */
[----:B------:R-:W1:Y:S01]  /*2f8f0*/  LDC R219, c[0x0][0x278] ;  /* 0x00009e00ffdb7b82 */ /* 0x000e620000000800 */
[----:B------:R-:W-:Y:S01]  /*2f900*/  STL [R1+0x4e4], R67 ;  /* 0x0004e44301007387 */ /* 0x000fe20000100800 */
[----:B------:R-:W-:Y:S01]  /*2f910*/  IMAD R6, R15, 0x24, RZ ;  /* 0x000000240f067824 */ /* 0x000fe200078e02ff */
[----:B------:R-:W-:Y:S01]  /*2f920*/  LEA.HI.X.SX32 R19, R13, R3, 0x1, P5 ;  /* 0x000000030d137211 */ /* 0x000fe200028f0eff */
[----:B------:R-:W-:Y:S01]  /*2f930*/  IMAD R10, R17, 0x48, RZ ;  /* 0x00000048110a7824 */ /* 0x000fe200078e02ff */
[----:B------:R-:W-:Y:S03]  /*2f940*/  STL [R1+0x4dc], R65 ;  /* 0x0004dc4101007387 */ /* 0x000fe60000100800 */
[----:B------:R-:W2:Y:S01]  /*2f950*/  LDC R230, c[0x0][0x278] ;  /* 0x00009e00ffe67b82 */ /* 0x000ea20000000800 */
[----:B------:R-:W-:Y:S01]  /*2f960*/  STL.64 [R1+0x8b8], R62 ;  /* 0x0008b83e01007387 */ /* 0x000fe20000100a00 */
[----:B------:R-:W-:-:S03]  /*2f970*/  IADD3 R48, P4, R6, R2, RZ ;  /* 0x0000000206307210 */ /* 0x000fc60007f9e0ff */
[----:B------:R3:W-:Y:S03]  /*2f980*/  STL [R1+0x474], R49 ;  /* 0x0004743101007387 */ /* 0x0007e60000100800 */
[----:B------:R-:W4:Y:S01]  /*2f990*/  LDC R234, c[0x0][0x278] ;  /* 0x00009e00ffea7b82 */ /* 0x000f220000000800 */
[----:B------:R-:W-:Y:S04]  /*2f9a0*/  STL [R1+0x46c], R61 ;  /* 0x00046c3d01007387 */ /* 0x000fe80000100800 */
[----:B------:R0:W-:Y:S01]  /*2f9b0*/  STL.64 [R1+0x3f8], R18 ;  /* 0x0003f81201007387 */ /* 0x0001e20000100a00 */
[----:B---3--:R-:W-:Y:S02]  /*2f9c0*/  LEA.HI.X.SX32 R49, R5, R3, 0x1, P4 ;  /* 0x0000000305317211 */ /* 0x008fe400020f0eff */
[----:B------:R-:W3:Y:S08]  /*2f9d0*/  LDC R233, c[0x0][0x278] ;  /* 0x00009e00ffe97b82 */ /* 0x000ef00000000800 */
[----:B------:R-:W2:Y:S01]  /*2f9e0*/  LDC R237, c[0x0][0x278] ;  /* 0x00009e00ffed7b82 */ /* 0x000ea20000000800 */
[----:B0-----:R-:W-:-:S04]  /*2f9f0*/  IADD3 R18, P5, R10, R2, RZ ;  /* 0x000000020a127210 */ /* 0x001fc80007fbe0ff */
[----:B------:R-:W-:-:S03]  /*2fa00*/  LEA.HI.X.SX32 R19, R6, R3, 0x1, P5 ;  /* 0x0000000306137211 */ /* 0x000fc600028f0eff */
[----:B------:R-:W0:Y:S01]  /*2fa10*/  LDC R223, c[0x0][0x278] ;  /* 0x00009e00ffdf7b82 */ /* 0x000e220000000800 */
[----:B------:R1:W-:Y:S04]  /*2fa20*/  STL.64 [R1+0x3b0], R48 ;  /* 0x0003b03001007387 */ /* 0x0003e80000100a00 */
[----:B------:R4:W-:Y:S03]  /*2fa30*/  STL.64 [R1+0x320], R18 ;  /* 0x0003201201007387 */ /* 0x0009e60000100a00 */
[----:B------:R-:W0:Y:S01]  /*2fa40*/  LDC R236, c[0x0][0x278] ;  /* 0x00009e00ffec7b82 */ /* 0x000e220000000800 */
[----:B-1----:R-:W-:-:S07]  /*2fa50*/  IADD3 R48, P4, R9, R2, RZ ;  /* 0x0000000209307210 */ /* 0x002fce0007f9e0ff */
[----:B------:R-:W1:Y:S01]  /*2fa60*/  LDC R235, c[0x0][0x278] ;  /* 0x00009e00ffeb7b82 */ /* 0x000e620000000800 */
[----:B----4-:R-:W-:Y:S02]  /*2fa70*/  IADD3 R18, P5, R7, R2, RZ ;  /* 0x0000000207127210 */ /* 0x010fe40007fbe0ff */
[----:B------:R-:W-:-:S05]  /*2fa80*/  LEA.HI.X.SX32 R49, R10, R3, 0x1, P4 ;  /* 0x000000030a317211 */ /* 0x000fca00020f0eff */
[----:B------:R-:W4:Y:S01]  /*2fa90*/  LDC R243, c[0x0][0x278] ;  /* 0x00009e00fff37b82 */ /* 0x000f220000000800 */
[-C--:B------:R-:W-:Y:S01]  /*2faa0*/  LEA.HI.X.SX32 R19, R9, R3.reuse, 0x1, P5 ;  /* 0x0000000309137211 */ /* 0x080fe200028f0eff */
[----:B------:R-:W-:Y:S01]  /*2fab0*/  IMAD R4, R227, 0x246, RZ ;  /* 0x00000246e3047824 */ /* 0x000fe200078e02ff */
[----:B------:R-:W-:-:S05]  /*2fac0*/  LEA.HI.X.SX32 R7, R7, R3, 0x1, P6 ;  /* 0x0000000307077211 */ /* 0x000fca00030f0eff */
[----:B------:R-:W4:Y:S01]  /*2fad0*/  LDC R242, c[0x0][0x278] ;  /* 0x00009e00fff27b82 */ /* 0x000f220000000800 */
[----:B------:R-:W-:Y:S01]  /*2fae0*/  IMAD R14, R219, 0x242, RZ ;  /* 0x00000242db0e7824 */ /* 0x000fe200078e02ff */
[----:B------:R-:W-:Y:S01]  /*2faf0*/  STL.64 [R1+0x200], R48 ;  /* 0x0002003001007387 */ /* 0x000fe20000100a00 */
[----:B------:R-:W-:-:S05]  /*2fb00*/  IADD3 RZ, P6, R4, R2, RZ ;  /* 0x0000000204ff7210 */ /* 0x000fca0007fde0ff */
[----:B------:R-:W4:Y:S01]  /*2fb10*/  LDC R238, c[0x0][0x278] ;  /* 0x00009e00ffee7b82 */ /* 0x000f220000000800 */
[----:B------:R-:W-:Y:S01]  /*2fb20*/  STL.64 [R1+0x8b0], R18 ;  /* 0x0008b01201007387 */ /* 0x000fe20000100a00 */
[----:B------:R-:W-:Y:S01]  /*2fb30*/  IADD3 RZ, P4, R14, R2, RZ ;  /* 0x000000020eff7210 */ /* 0x000fe20007f9e0ff */
[----:B------:R-:W-:Y:S02]  /*2fb40*/  IMAD R4, R234, 0x122, RZ ;  /* 0x00000122ea047824 */ /* 0x000fe400078e02ff */
[----:B------:R0:W-:Y:S01]  /*2fb50*/  STL [R1+0x464], R7 ;  /* 0x0004640701007387 */ /* 0x0001e20000100800 */
[----:B---3--:R-:W-:Y:S02]  /*2fb60*/  IMAD R9, R233, 0x91, RZ ;  /* 0x00000091e9097824 */ /* 0x008fe400078e02ff */
[----:B------:R-:W3:Y:S01]  /*2fb70*/  LDC R248, c[0x0][0x278] ;  /* 0x00009e00fff87b82 */ /* 0x000ee20000000800 */
[----:B--2---:R-:W-:Y:S02]  /*2fb80*/  IMAD R6, R237, 0x92, RZ ;  /* 0x00000092ed067824 */ /* 0x004fe400078e02ff */
[----:B0-----:R-:W-:-:S05]  /*2fb90*/  IMAD R7, R230, 0x121, RZ ;  /* 0x00000121e6077824 */ /* 0x001fca00078e02ff */
[----:B------:R-:W0:Y:S01]  /*2fba0*/  LDC R219, c[0x0][0x278] ;  /* 0x00009e00ffdb7b82 */ /* 0x000e220000000800 */
[----:B------:R-:W-:Y:S01]  /*2fbb0*/  IMAD R11, R223, 0x244, RZ ;  /* 0x00000244df0b7824 */ /* 0x000fe200078e02ff */
[----:B------:R-:W-:Y:S02]  /*2fbc0*/  LEA.HI.X.SX32 R55, R7, R3, 0x1, P4 ;  /* 0x0000000307377211 */ /* 0x000fe400020f0eff */
[----:B------:R-:W-:-:S04]  /*2fbd0*/  IADD3 R48, P4, R4, R2, RZ ;  /* 0x0000000204307210 */ /* 0x000fc80007f9e0ff */
[----:B------:R-:W2:Y:S01]  /*2fbe0*/  LDC R19, c[0x0][0x278] ;  /* 0x00009e00ff137b82 */ /* 0x000ea20000000800 */
[----:B------:R-:W-:Y:S01]  /*2fbf0*/  IMAD R14, R236, 0x49, RZ ;  /* 0x00000049ec0e7824 */ /* 0x000fe200078e02ff */
[----:B------:R-:W-:Y:S02]  /*2fc00*/  LEA.HI.X.SX32 R49, R9, R3, 0x1, P4 ;  /* 0x0000000309317211 */ /* 0x000fe400020f0eff */
[----:B------:R-:W-:-:S04]  /*2fc10*/  IADD3 R54, P4, R6, R2, RZ ;  /* 0x0000000206367210 */ /* 0x000fc80007f9e0ff */
[----:B------:R-:W2:Y:S01]  /*2fc20*/  LDC R223, c[0x0][0x278] ;  /* 0x00009e00ffdf7b82 */ /* 0x000ea20000000800 */
[----:B------:R-:W-:Y:S01]  /*2fc30*/  IADD3 RZ, P5, R11, R2, RZ ;  /* 0x000000020bff7210 */ /* 0x000fe20007fbe0ff */
[----:B-1----:R-:W-:Y:S01]  /*2fc40*/  IMAD R10, R235, 0x123, RZ ;  /* 0x00000123eb0a7824 */ /* 0x002fe200078e02ff */
[----:B------:R1:W-:Y:S01]  /*2fc50*/  STL [R1+0x45c], R55 ;  /* 0x00045c3701007387 */ /* 0x0003e20000100800 */
[----:B----4-:R-:W-:-:S04]  /*2fc60*/  IMAD R11, R243, 0x24a, RZ ;  /* 0x0000024af30b7824 */ /* 0x010fc800078e02ff */
[----:B------:R-:W4:Y:S01]  /*2fc70*/  LDC R240, c[0x0][0x278] ;  /* 0x00009e00fff07b82 */ /* 0x000f220000000800 */
[----:B------:R-:W-:Y:S01]  /*2fc80*/  IMAD R13, R242, 0x248, RZ ;  /* 0x00000248f20d7824 */ /* 0x000fe200078e02ff */
[-C--:B------:R-:W-:Y:S02]  /*2fc90*/  LEA.HI.X.SX32 R57, R10, R3.reuse, 0x1, P6 ;  /* 0x000000030a397211 */ /* 0x080fe400030f0eff */
[----:B-1----:R-:W-:-:S04]  /*2fca0*/  LEA.HI.X.SX32 R55, R14, R3, 0x1, P4 ;  /* 0x000000030e377211 */ /* 0x002fc800020f0eff */
        /* <DEDUP_REMOVED lines=9> */
[----:B---3--:R-:W-:Y:S01]  /*2fd40*/  IADD3 R48, P5, R5, R2, RZ ;  /* 0x0000000205307210 */ /* 0x008fe20007fbe0ff */
[----:B------:R-:W-:-:S06]  /*2fd50*/  IMAD R7, R248, 0x24c, RZ ;  /* 0x0000024cf8077824 */ /* 0x000fcc00078e02ff */
[----:B------:R-:W3:Y:S01]  /*2fd60*/  LDC R15, c[0x0][0x278] ;  /* 0x00009e00ff0f7b82 */ /* 0x000ee20000000800 */
[-C--:B------:R-:W-:Y:S01]  /*2fd70*/  LEA.HI.X.SX32 R49, R6, R3.reuse, 0x1, P5 ;  /* 0x0000000306317211 */ /* 0x080fe200028f0eff */
[----:B0-----:R-:W-:Y:S01]  /*2fd80*/  IMAD R4, R219, 0x126, RZ ;  /* 0x00000126db047824 */ /* 0x001fe200078e02ff */
[----:B------:R-:W-:Y:S05]  /*2fd90*/  STL [R1+0x454], R59 ;  /* 0x0004543b01007387 */ /* 0x000fea0000100800 */
[----:B------:R-:W0:Y:S01]  /*2fda0*/  LDC R17, c[0x0][0x278] ;  /* 0x00009e00ff117b82 */ /* 0x000e220000000800 */
[----:B------:R-:W-:Y:S01]  /*2fdb0*/  STL [R1+0x44c], R57 ;  /* 0x00044c3901007387 */ /* 0x000fe20000100800 */
[----:B--2---:R-:W-:Y:S01]  /*2fdc0*/  IMAD R6, R19, 0x125, RZ ;  /* 0x0000012513067824 */ /* 0x004fe200078e02ff */
[----:B------:R-:W-:Y:S01]  /*2fdd0*/  IADD3 RZ, P5, R7, R2, RZ ;  /* 0x0000000207ff7210 */ /* 0x000fe20007fbe0ff */
[----:B------:R-:W-:Y:S01]  /*2fde0*/  IMAD R10, R223, 0x93, RZ ;  /* 0x00000093df0a7824 */ /* 0x000fe200078e02ff */
[----:B------:R-:W-:Y:S03]  /*2fdf0*/  STL.64 [R1+0x1f8], R54 ;  /* 0x0001f83601007387 */ /* 0x000fe60000100a00 */
[----:B------:R-:W2:Y:S01]  /*2fe00*/  LDC R18, c[0x0][0x278] ;  /* 0x00009e00ff127b82 */ /* 0x000ea20000000800 */
[----:B------:R1:W-:Y:S01]  /*2fe10*/  STL.64 [R1+0x8a0], R48 ;  /* 0x0008a03001007387 */ /* 0x0003e20000100a00 */
[----:B------:R-:W-:Y:S01]  /*2fe20*/  LEA.HI.X.SX32 R53, R5, R3, 0x1, P6 ;  /* 0x0000000305357211 */ /* 0x000fe200030f0eff */
[----:B----4-:R-:W-:-:S05]  /*2fe30*/  IMAD R7, R240, 0x250, RZ ;  /* 0x00000250f0077824 */ /* 0x010fca00078e02ff */
[----:B------:R-:W4:Y:S01]  /*2fe40*/  LDC R19, c[0x0][0x278] ;  /* 0x00009e00ff137b82 */ /* 0x000f220000000800 */
[----:B-1----:R-:W-:Y:S01]  /*2fe50*/  IMAD R9, R227, 0x24e, RZ ;  /* 0x0000024ee3097824 */ /* 0x002fe200078e02ff */
[----:B------:R-:W-:-:S06]  /*2fe60*/  IADD3 R48, P6, R4, R2, RZ ;  /* 0x0000000204307210 */ /* 0x000fcc0007fde0ff */
[----:B------:R-:W1:Y:S01]  /*2fe70*/  LDC R219, c[0x0][0x278] ;  /* 0x00009e00ffdb7b82 */ /* 0x000e620000000800 */
[-C--:B------:R-:W-:Y:S02]  /*2fe80*/  LEA.HI.X.SX32 R49, R10, R3.reuse, 0x1, P6 ;  /* 0x000000030a317211 */ /* 0x080fe400030f0eff */
[-C--:B------:R-:W-:Y:S01]  /*2fe90*/  IADD3 RZ, P6, R7, R2.reuse, RZ ;  /* 0x0000000207ff7210 */ /* 0x080fe20007fde0ff */
[----:B------:R-:W-:Y:S01]  /*2fea0*/  IMAD R7, R14, 0x4a, RZ ;  /* 0x0000004a0e077824 */ /* 0x000fe200078e02ff */
[-C--:B------:R-:W-:Y:S02]  /*2feb0*/  LEA.HI.X.SX32 R51, R6, R3.reuse, 0x1, P4 ;  /* 0x0000000306337211 */ /* 0x080fe400020f0eff */
[-C--:B------:R-:W-:Y:S01]  /*2fec0*/  IADD3 RZ, P4, R9, R2.reuse, RZ ;  /* 0x0000000209ff7210 */ /* 0x080fe20007f9e0ff */
[----:B------:R-:W1:Y:S01]  /*2fed0*/  LDC R223, c[0x0][0x278] ;  /* 0x00009e00ffdf7b82 */ /* 0x000e620000000800 */
[----:B------:R-:W-:Y:S01]  /*2fee0*/  IMAD R9, R11, 0x127, RZ ;  /* 0x000001270b097824 */ /* 0x000fe200078e02ff */
[----:B------:R-:W-:Y:S01]  /*2fef0*/  LEA.HI.X.SX32 R45, R4, R3, 0x1, P5 ;  /* 0x00000003042d7211 */ /* 0x000fe200028f0eff */
[----:B------:R-:W-:Y:S01]  /*2ff00*/  IMAD R10, R13, 0x25, RZ ;  /* 0x000000250d0a7824 */ /* 0x000fe200078e02ff */
[----:B------:R-:W-:-:S04]  /*2ff10*/  IADD3 R14, P5, R7, R2, RZ ;  /* 0x00000002070e7210 */ /* 0x000fc80007fbe0ff */
[----:B------:R-:W1:Y:S01]  /*2ff20*/  LDC R230, c[0x0][0x278] ;  /* 0x00009e00ffe67b82 */ /* 0x000e620000000800 */
[----:B---3--:R-:W-:Y:S01]  /*2ff30*/  IMAD R6, R15, 0x94, RZ ;  /* 0x000000940f067824 */ /* 0x008fe200078e02ff */
[-C--:B------:R-:W-:Y:S01]  /*2ff40*/  LEA.HI.X.SX32 R43, R9, R3.reuse, 0x1, P4 ;  /* 0x00000003092b7211 */ /* 0x080fe200020f0eff */
[----:B------:R-:W-:Y:S01]  /*2ff50*/  STL [R1+0x444], R53 ;  /* 0x0004443501007387 */ /* 0x000fe20000100800 */
[----:B------:R-:W-:Y:S01]  /*2ff60*/  LEA.HI.X.SX32 R15, R10, R3, 0x1, P5 ;  /* 0x000000030a0f7211 */ /* 0x000fe200028f0eff */
[----:B0-----:R-:W-:-:S03]  /*2ff70*/  IMAD R5, R17, 0x128, RZ ;  /* 0x0000012811057824 */ /* 0x001fc600078e02ff */
[----:B------:R-:W0:Y:S01]  /*2ff80*/  LDC R227, c[0x0][0x278] ;  /* 0x00009e00ffe37b82 */ /* 0x000e220000000800 */
[----:B------:R-:W-:Y:S01]  /*2ff90*/  STL [R1+0xbc], R51 ;  /* 0x0000bc3301007387 */ /* 0x000fe20000100800 */
[----:B--2---:R-:W-:-:S03]  /*2ffa0*/  IMAD R13, R18, 0x252, RZ ;  /* 0x00000252120d7824 */ /* 0x004fc600078e02ff */
[----:B------:R-:W-:Y:S01]  /*2ffb0*/  STL.64 [R1+0x898], R48 ;  /* 0x0008983001007387 */ /* 0x000fe20000100a00 */
[----:B------:R-:W-:Y:S02]  /*2ffc0*/  IADD3 R18, P4, R6, R2, RZ ;  /* 0x0000000206127210 */ /* 0x000fe40007f9e0ff */
[----:B------:R-:W2:Y:S01]  /*2ffd0*/  LDC R235, c[0x0][0x278] ;  /* 0x00009e00ffeb7b82 */ /* 0x000ea20000000800 */
[----:B------:R-:W-:Y:S04]  /*2ffe0*/  STL [R1+0xb4], R45 ;  /* 0x0000b42d01007387 */ /* 0x000fe80000100800 */
[----:B------:R-:W-:Y:S03]  /*2fff0*/  STL [R1+0xac], R43 ;  /* 0x0000ac2b01007387 */ /* 0x000fe60000100800 */
[----:B------:R-:W3:Y:S01]  /*30000*/  LDC R236, c[0x0][0x278] ;  /* 0x00009e00ffec7b82 */ /* 0x000ee20000000800 */
[----:B------:R1:W-:Y:S01]  /*30010*/  STL.64 [R1+0x318], R14 ;  /* 0x0003180e01007387 */ /* 0x0003e20000100a00 */
[----:B----4-:R-:W-:Y:S01]  /*30020*/  IMAD R11, R19, 0x254, RZ ;  /* 0x00000254130b7824 */ /* 0x010fe200078e02ff */
[----:B------:R-:W-:-:S05]  /*30030*/  LEA.HI.X.SX32 R19, R7, R3, 0x1, P4 ;  /* 0x0000000307137211 */ /* 0x000fca00020f0eff */
[----:B------:R-:W4:Y:S01]  /*30040*/  LDC R233, c[0x0][0x278] ;  /* 0x00009e00ffe97b82 */ /* 0x000f220000000800 */
        /* <DEDUP_REMOVED lines=9> */
[----:B------:R-:W-:-:S02]  /*300e0*/  IMAD R4, R230, 0x12a, RZ ;  /* 0x0000012ae6047824 */ /* 0x000fc400078e02ff */
[----:B------:R2:W-:Y:S03]  /*300f0*/  STL [R1+0xa4], R7 ;  /* 0x0000a40701007387 */ /* 0x0005e60000100800 */
[----:B------:R-:W1:Y:S01]  /*30100*/  LDC R237, c[0x0][0x278] ;  /* 0x00009e00ffed7b82 */ /* 0x000e620000000800 */
[-C--:B------:R-:W-:Y:S01]  /*30110*/  IADD3 RZ, P4, R13, R2.reuse, RZ ;  /* 0x000000020dff7210 */ /* 0x080fe20007f9e0ff */
[----:B0-----:R-:W-:Y:S02]  /*30120*/  IMAD R9, R227, 0x95, RZ ;  /* 0x00000095e3097824 */ /* 0x001fe400078e02ff */
[----:B--2---:R-:W-:Y:S01]  /*30130*/  IMAD R7, R223, 0x129, RZ ;  /* 0x00000129df077824 */ /* 0x004fe200078e02ff */
[----:B------:R-:W-:Y:S01]  /*30140*/  IADD3 RZ, P5, R11, R2, RZ ;  /* 0x000000020bff7210 */ /* 0x000fe20007fbe0ff */
[----:B------:R-:W-:Y:S02]  /*30150*/  IMAD R6, R235, 0x96, RZ ;  /* 0x00000096eb067824 */ /* 0x000fe400078e02ff */
[----:B------:R-:W0:Y:S01]  /*30160*/  LDC R242, c[0x0][0x278] ;  /* 0x00009e00fff27b82 */ /* 0x000e220000000800 */
[----:B------:R-:W-:-:S02]  /*30170*/  LEA.HI.X.SX32 R33, R7, R3, 0x1, P4 ;  /* 0x0000000307217211 */ /* 0x000fc400020f0eff */
[----:B------:R-:W-:Y:S01]  /*30180*/  IADD3 R18, P4, R4, R2, RZ ;  /* 0x0000000204127210 */ /* 0x000fe20007f9e0ff */
[----:B---3--:R-:W-:-:S03]  /*30190*/  IMAD R5, R236, 0x12c, RZ ;  /* 0x0000012cec057824 */ /* 0x008fc600078e02ff */
[-C--:B------:R-:W-:Y:S01]  /*301a0*/  LEA.HI.X.SX32 R19, R9, R3.reuse, 0x1, P4 ;  /* 0x0000000309137211 */ /* 0x080fe200020f0eff */
[----:B----4-:R-:W-:Y:S01]  /*301b0*/  IMAD R10, R233, 0x12b, RZ ;  /* 0x0000012be90a7824 */ /* 0x010fe200078e02ff */
[----:B------:R2:W-:Y:S01]  /*301c0*/  STL [R1+0x9c], R33 ;  /* 0x00009c2101007387 */ /* 0x0005e20000100800 */
[----:B-1----:R-:W-:Y:S01]  /*301d0*/  IMAD R14, R234, 0x4b, RZ ;  /* 0x0000004bea0e7824 */ /* 0x002fe200078e02ff */
[----:B------:R-:W-:Y:S01]  /*301e0*/  IADD3 R32, P4, R6, R2, RZ ;  /* 0x0000000206207210 */ /* 0x000fe20007f9e0ff */
[----:B------:R-:W1:Y:S01]  /*301f0*/  LDC R240, c[0x0][0x278] ;  /* 0x00009e00fff07b82 */ /* 0x000e620000000800 */
[-C--:B------:R-:W-:Y:S01]  /*30200*/  LEA.HI.X.SX32 R41, R4, R3.reuse, 0x1, P5 ;  /* 0x0000000304297211 */ /* 0x080fe200028f0eff */
[----:B------:R3:W-:Y:S01]  /*30210*/  STL.64 [R1+0x888], R18 ;  /* 0x0008881201007387 */ /* 0x0007e20000100a00 */
[----:B------:R-:W-:Y:S01]  /*30220*/  IMAD R11, R238, 0x25a, RZ ;  /* 0x0000025aee0b7824 */ /* 0x000fe200078e02ff */
[----:B------:R-:W-:Y:S01]  /*30230*/  LEA.HI.X.SX32 R39, R10, R3, 0x1, P6 ;  /* 0x000000030a277211 */ /* 0x000fe200030f0eff */
[----:B------:R-:W-:-:S03]  /*30240*/  IMAD R13, R237, 0x258, RZ ;  /* 0x00000258ed0d7824 */ /* 0x000fc600078e02ff */
[----:B------:R-:W4:Y:S01]  /*30250*/  LDC R219, c[0x0][0x278] ;  /* 0x00009e00ffdb7b82 */ /* 0x000f220000000800 */
[----:B--2---:R-:W-:Y:S02]  /*30260*/  LEA.HI.X.SX32 R33, R14, R3, 0x1, P4 ;  /* 0x000000030e217211 */ /* 0x004fe400020f0eff */
[----:B---3--:R-:W-:-:S05]  /*30270*/  IADD3 R18, P5, R5, R2, RZ ;  /* 0x0000000205127210 */ /* 0x008fca0007fbe0ff */
[----:B------:R-:W2:Y:S01]  /*30280*/  LDC R243, c[0x0][0x278] ;  /* 0x00009e00fff37b82 */ /* 0x000ea20000000800 */
[----:B------:R-:W-:Y:S01]  /*30290*/  LEA.HI.X.SX32 R19, R6, R3, 0x1, P5 ;  /* 0x0000000306137211 */ /* 0x000fe200028f0eff */
[----:B------:R-:W-:Y:S01]  /*302a0*/  STL [R1+0x94], R41 ;  /* 0x0000942901007387 */ /* 0x000fe20000100800 */
[----:B------:R-:W-:-:S05]  /*302b0*/  IADD3 RZ, P4, R11, R2, RZ ;  /* 0x000000020bff7210 */ /* 0x000fca0007f9e0ff */
[----:B------:R-:W3:Y:S01]  /*302c0*/  LDC R248, c[0x0][0x278] ;  /* 0x00009e00fff87b82 */ /* 0x000ee20000000800 */
[----:B------:R-:W-:Y:S01]  /*302d0*/  STL [R1+0x8c], R39 ;  /* 0x00008c2701007387 */ /* 0x000fe20000100800 */
[----:B------:R-:W-:-:S03]  /*302e0*/  IADD3 RZ, P6, R13, R2, RZ ;  /* 0x000000020dff7210 */ /* 0x000fc60007fde0ff */
[----:B------:R-:W-:Y:S03]  /*302f0*/  STL.64 [R1+0x1e8], R32 ;  /* 0x0001e82001007387 */ /* 0x000fe60000100a00 */
[----:B------:R-:W3:Y:S01]  /*30300*/  LDC R14, c[0x0][0x278] ;  /* 0x00009e00ff0e7b82 */ /* 0x000ee20000000800 */
[----:B------:R0:W-:Y:S07]  /*30310*/  STL.64 [R1+0x880], R18 ;  /* 0x0008801201007387 */ /* 0x0001ee0000100a00 */
[----:B------:R-:W3:Y:S08]  /*30320*/  LDC R11, c[0x0][0x278] ;  /* 0x00009e00ff0b7b82 */ /* 0x000ef00000000800 */
[----:B------:R-:W3:Y:S08]  /*30330*/  LDC R15, c[0x0][0x278] ;  /* 0x00009e00ff0f7b82 */ /* 0x000ef00000000800 */
[----:B------:R-:W3:Y:S08]  /*30340*/  LDC R249, c[0x0][0x278] ;  /* 0x00009e00fff97b82 */ /* 0x000ef00000000800 */
[----:B------:R-:W3:Y:S08]  /*30350*/  LDC R13, c[0x0][0x278] ;  /* 0x00009e00ff0d7b82 */ /* 0x000ef00000000800 */
[----:B0-----:R-:W0:Y:S01]  /*30360*/  LDC R18, c[0x0][0x278] ;  /* 0x00009e00ff127b82 */ /* 0x001e220000000800 */
[----:B------:R-:W-:-:S07]  /*30370*/  IMAD R4, R242, 0x12e, RZ ;  /* 0x0000012ef2047824 */ /* 0x000fce00078e02ff */
[----:B------:R-:W0:Y:S08]  /*30380*/  LDC R19, c[0x0][0x278] ;  /* 0x00009e00ff137b82 */ /* 0x000e300000000800 */
[----:B------:R-:W0:Y:S01]  /*30390*/  LDC R17, c[0x0][0x278] ;  /* 0x00009e00ff117b82 */ /* 0x000e220000000800 */
[----:B-1----:R-:W-:Y:S01]  /*303a0*/  IMAD R7, R240, 0x25c, RZ ;  /* 0x0000025cf0077824 */ /* 0x002fe200078e02ff */
[----:B------:R-:W-:Y:S01]  /*303b0*/  LEA.HI.X.SX32 R37, R5, R3, 0x1, P6 ;  /* 0x0000000305257211 */ /* 0x000fe200030f0eff */
[----:B----4-:R-:W-:Y:S01]  /*303c0*/  IMAD R6, R219, 0x12d, RZ ;  /* 0x0000012ddb067824 */ /* 0x010fe200078e02ff */
[----:B------:R-:W-:Y:S01]  /*303d0*/  IADD3 R32, P6, R4, R2, RZ ;  /* 0x0000000204207210 */ /* 0x000fe20007fde0ff */
[----:B--2---:R-:W-:-:S02]  /*303e0*/  IMAD R10, R243, 0x97, RZ ;  /* 0x00000097f30a7824 */ /* 0x004fc400078e02ff */
[----:B---3--:R-:W-:Y:S01]  /*303f0*/  IMAD R9, R248, 0x25e, RZ ;  /* 0x0000025ef8097824 */ /* 0x008fe200078e02ff */
[----:B------:R-:W1:Y:S01]  /*30400*/  LDC R223, c[0x0][0x278] ;  /* 0x00009e00ffdf7b82 */ /* 0x000e620000000800 */
[-C--:B------:R-:W-:Y:S01]  /*30410*/  IADD3 RZ, P5, R7, R2.reuse, RZ ;  /* 0x0000000207ff7210 */ /* 0x080fe20007fbe0ff */
[----:B------:R-:W-:Y:S01]  /*30420*/  IMAD R5, R14, 0x26, RZ ;  /* 0x000000260e057824 */ /* 0x000fe200078e02ff */
[-C--:B------:R-:W-:Y:S02]  /*30430*/  LEA.HI.X.SX32 R35, R6, R3.reuse, 0x1, P4 ;  /* 0x0000000306237211 */ /* 0x080fe400020f0eff */
[-C--:B------:R-:W-:Y:S01]  /*30440*/  LEA.HI.X.SX32 R33, R10, R3.reuse, 0x1, P6 ;  /* 0x000000030a217211 */ /* 0x080fe200030f0eff */
[----:B------:R-:W-:Y:S01]  /*30450*/  IMAD R10, R11, 0x12f, RZ ;  /* 0x0000012f0b0a7824 */ /* 0x000fe200078e02ff */
[----:B------:R-:W-:Y:S01]  /*30460*/  IADD3 RZ, P4, R9, R2, RZ ;  /* 0x0000000209ff7210 */ /* 0x000fe20007f9e0ff */
[----:B------:R-:W2:Y:S01]  /*30470*/  LDC R219, c[0x0][0x278] ;  /* 0x00009e00ffdb7b82 */ /* 0x000ea20000000800 */
[----:B------:R-:W-:Y:S01]  /*30480*/  IMAD R9, R15, 0x4c, RZ ;  /* 0x0000004c0f097824 */ /* 0x000fe200078e02ff */
[----:B------:R-:W-:Y:S01]  /*30490*/  LEA.HI.X.SX32 R15, R4, R3, 0x1, P5 ;  /* 0x00000003040f7211 */ /* 0x000fe200028f0eff */
[----:B------:R-:W-:-:S02]  /*304a0*/  IMAD R7, R249, 0x260, RZ ;  /* 0x00000260f9077824 */ /* 0x000fc400078e02ff */
[----:B------:R-:W-:Y:S02]  /*304b0*/  IMAD R11, R13, 0x13, RZ ;  /* 0x000000130d0b7824 */ /* 0x000fe400078e02ff */
[----:B0-----:R-:W-:Y:S01]  /*304c0*/  IMAD R6, R18, 0x130, RZ ;  /* 0x0000013012067824 */ /* 0x001fe200078e02ff */
[----:B------:R-:W0:Y:S01]  /*304d0*/  LDC R227, c[0x0][0x278] ;  /* 0x00009e00ffe37b82 */ /* 0x000e220000000800 */
[-C--:B------:R-:W-:Y:S01]  /*304e0*/  IADD3 R18, P5, R5, R2.reuse, RZ ;  /* 0x0000000205127210 */ /* 0x080fe20007fbe0ff */
[----:B------:R-:W-:Y:S01]  /*304f0*/  STL [R1+0x84], R37 ;  /* 0x0000842501007387 */ /* 0x000fe20000100800 */
[----:B------:R-:W-:Y:S01]  /*30500*/  LEA.HI.X.SX32 R23, R10, R3, 0x1, P4 ;  /* 0x000000030a177211 */ /* 0x000fe200020f0eff */
[----:B------:R-:W-:Y:S01]  /*30510*/  IMAD R13, R19, 0x262, RZ ;  /* 0x00000262130d7824 */ /* 0x000fe200078e02ff */
[----:B------:R-:W-:-:S03]  /*30520*/  IADD3 R14, P4, R9, R2, RZ ;  /* 0x00000002090e7210 */ /* 0x000fc60007f9e0ff */
[----:B------:R-:W3:Y:S01]  /*30530*/  LDC R233, c[0x0][0x278] ;  /* 0x00009e00ffe97b82 */ /* 0x000ee20000000800 */
[----:B------:R-:W-:Y:S01]  /*30540*/  STL [R1+0x7c], R35 ;  /* 0x00007c2301007387 */ /* 0x000fe20000100800 */
[-C--:B------:R-:W-:Y:S01]  /*30550*/  IADD3 RZ, P6, R7, R2.reuse, RZ ;  /* 0x0000000207ff7210 */ /* 0x080fe20007fde0ff */
[----:B------:R-:W-:Y:S01]  /*30560*/  IMAD R7, R17, 0x98, RZ ;  /* 0x0000009811077824 */ /* 0x000fe200078e02ff */
[-C--:B------:R-:W-:Y:S01]  /*30570*/  LEA.HI.X.SX32 R19, R11, R3.reuse, 0x1, P5 ;  /* 0x000000030b137211 */ /* 0x080fe200028f0eff */
[----:B------:R-:W-:Y:S03]  /*30580*/  STL.64 [R1+0x878], R32 ;  /* 0x0008782001007387 */ /* 0x000fe60000100a00 */
[----:B------:R-:W4:Y:S01]  /*30590*/  LDC R230, c[0x0][0x278] ;  /* 0x00009e00ffe67b82 */ /* 0x000f220000000800 */
[----:B------:R1:W-:Y:S04]  /*305a0*/  STL [R1+0x74], R15 ;  /* 0x0000740f01007387 */ /* 0x0003e80000100800 */
[----:B------:R-:W-:Y:S03]  /*305b0*/  STL [R1+0x6c], R23 ;  /* 0x00006c1701007387 */ /* 0x000fe60000100800 */
[----:B------:R-:W4:Y:S01]  /*305c0*/  LDC R234, c[0x0][0x278] ;  /* 0x00009e00ffea7b82 */ /* 0x000f220000000800 */
[----:B-1----:R-:W-:Y:S01]  /*305d0*/  LEA.HI.X.SX32 R15, R5, R3, 0x1, P4 ;  /* 0x00000003050f7211 */ /* 0x002fe200020f0eff */
[----:B------:R1:W-:Y:S06]  /*305e0*/  STL.64 [R1+0x3a8], R18 ;  /* 0x0003a81201007387 */ /* 0x0003ec0000100a00 */
[----:B------:R-:W4:Y:S01]  /*305f0*/  LDC R237, c[0x0][0x278] ;  /* 0x00009e00ffed7b82 */ /* 0x000f220000000800 */
[----:B------:R2:W-:Y:S01]  /*30600*/  STL.64 [R1+0x310], R14 ;  /* 0x0003100e01007387 */ /* 0x0005e20000100a00 */
[----:B-1----:R-:W-:-:S06]  /*30610*/  IADD3 R18, P5, R7, R2, RZ ;  /* 0x0000000207127210 */ /* 0x002fcc0007fbe0ff */
[----:B------:R-:W1:Y:S01]  /*30620*/  LDC R236, c[0x0][0x278] ;  /* 0x00009e00ffec7b82 */ /* 0x000e620000000800 */
[----:B--2---:R-:W-:-:S07]  /*30630*/  IADD3 R14, P4, R6, R2, RZ ;  /* 0x00000002060e7210 */ /* 0x004fce0007f9e0ff */
[----:B------:R-:W2:Y:S01]  /*30640*/  LDC R238, c[0x0][0x278] ;  /* 0x00009e00ffee7b82 */ /* 0x000ea20000000800 */
[-C--:B------:R-:W-:Y:S02]  /*30650*/  LEA.HI.X.SX32 R19, R9, R3.reuse, 0x1, P5 ;  /* 0x0000000309137211 */ /* 0x080fe400028f0eff */
[-C--:B------:R-:W-:Y:S01]  /*30660*/  LEA.HI.X.SX32 R15, R7, R3.reuse, 0x1, P4 ;  /* 0x00000003070f7211 */ /* 0x080fe200020f0eff */
[----:B------:R-:W-:Y:S01]  /*30670*/  IMAD R4, R223, 0x266, RZ ;  /* 0x00000266df047824 */ /* 0x000fe200078e02ff */
[----:B------:R-:W-:-:S03]  /*30680*/  LEA.HI.X.SX32 R7, R6, R3, 0x1, P6 ;  /* 0x0000000306077211 */ /* 0x000fc600030f0eff */
[----:B------:R-:W2:Y:S01]  /*30690*/  LDC R235, c[0x0][0x278] ;  /* 0x00009e00ffeb7b82 */ /* 0x000ea20000000800 */
[----:B------:R-:W-:Y:S01]  /*306a0*/  STL.64 [R1+0x1e0], R18 ;  /* 0x0001e01201007387 */ /* 0x000fe20000100a00 */
[----:B------:R-:W-:-:S06]  /*306b0*/  IMAD R10, R219, 0x264, RZ ;  /* 0x00000264db0a7824 */ /* 0x000fcc00078e02ff */
[----:B------:R-:W2:Y:S01]  /*306c0*/  LDC R242, c[0x0][0x278] ;  /* 0x00009e00fff27b82 */ /* 0x000ea20000000800 */
[----:B------:R-:W-:Y:S07]  /*306d0*/  STL.64 [R1+0x870], R14 ;  /* 0x0008700e01007387 */ /* 0x000fee0000100a00 */
[----:B------:R-:W2:Y:S01]  /*306e0*/  LDC R17, c[0x0][0x278] ;  /* 0x00009e00ff117b82 */ /* 0x000ea20000000800 */
[----:B------:R0:W-:Y:S01]  /*306f0*/  STL [R1+0x64], R7 ;  /* 0x0000640701007387 */ /* 0x0001e20000100800 */
[-C--:B------:R-:W-:Y:S01]  /*30700*/  IADD3 RZ, P6, R4, R2.reuse, RZ ;  /* 0x0000000204ff7210 */ /* 0x080fe20007fde0ff */
[----:B---3--:R-:W-:Y:S01]  /*30710*/  IMAD R4, R233, 0x132, RZ ;  /* 0x00000132e9047824 */ /* 0x008fe200078e02ff */
[----:B------:R-:W-:-:S04]  /*30720*/  IADD3 RZ, P5, R13, R2, RZ ;  /* 0x000000020dff7210 */ /* 0x000fc80007fbe0ff */
[----:B------:R-:W3:Y:S01]  /*30730*/  LDC R240, c[0x0][0x278] ;  /* 0x00009e00fff07b82 */ /* 0x000ee20000000800 */
[----:B0-----:R-:W-:-:S07]  /*30740*/  IMAD R7, R227, 0x131, RZ ;  /* 0x00000131e3077824 */ /* 0x001fce00078e02ff */
[----:B------:R-:W0:Y:S01]  /*30750*/  LDC R18, c[0x0][0x278] ;  /* 0x00009e00ff127b82 */ /* 0x000e220000000800 */
[----:B----4-:R-:W-:-:S07]  /*30760*/  IMAD R9, R230, 0x99, RZ ;  /* 0x00000099e6097824 */ /* 0x010fce00078e02ff */
[----:B------:R-:W4:Y:S01]  /*30770*/  LDC R219, c[0x0][0x278] ;  /* 0x00009e00ffdb7b82 */ /* 0x000f220000000800 */
[----:B------:R-:W-:Y:S02]  /*30780*/  LEA.HI.X.SX32 R27, R7, R3, 0x1, P5 ;  /* 0x00000003071b7211 */ /* 0x000fe400028f0eff */
[----:B------:R-:W-:-:S05]  /*30790*/  IADD3 R22, P5, R4, R2, RZ ;  /* 0x0000000204167210 */ /* 0x000fca0007fbe0ff */
[----:B------:R-:W4:Y:S01]  /*307a0*/  LDC R15, c[0x0][0x278] ;  /* 0x00009e00ff0f7b82 */ /* 0x000f220000000800 */
[----:B------:R-:W-:Y:S01]  /*307b0*/  IADD3 RZ, P4, R10, R2, RZ ;  /* 0x000000020aff7210 */ /* 0x000fe20007f9e0ff */
[----:B------:R-:W-:Y:S01]  /*307c0*/  IMAD R10, R234, 0x133, RZ ;  /* 0x00000133ea0a7824 */ /* 0x000fe200078e02ff */
[----:B------:R-:W-:-:S05]  /*307d0*/  LEA.HI.X.SX32 R23, R9, R3, 0x1, P5 ;  /* 0x0000000309177211 */ /* 0x000fca00028f0eff */
[----:B------:R-:W4:Y:S01]  /*307e0*/  LDC R19, c[0x0][0x278] ;  /* 0x00009e00ff137b82 */ /* 0x000f220000000800 */
[----:B------:R-:W-:-:S07]  /*307f0*/  IMAD R5, R237, 0x134, RZ ;  /* 0x00000134ed057824 */ /* 0x000fce00078e02ff */
[----:B------:R-:W4:Y:S01]  /*30800*/  LDC R223, c[0x0][0x278] ;  /* 0x00009e00ffdf7b82 */ /* 0x000f220000000800 */
[----:B-1----:R-:W-:Y:S02]  /*30810*/  IMAD R6, R236, 0x9a, RZ ;  /* 0x0000009aec067824 */ /* 0x002fe400078e02ff */
[----:B--2---:R-:W-:Y:S01]  /*30820*/  IMAD R13, R238, 0x268, RZ ;  /* 0x00000268ee0d7824 */ /* 0x004fe200078e02ff */
[----:B------:R1:W-:Y:S01]  /*30830*/  STL [R1+0x5c], R27 ;  /* 0x00005c1b01007387 */ /* 0x0003e20000100800 */
[-C--:B------:R-:W-:Y:S01]  /*30840*/  LEA.HI.X.SX32 R31, R4, R3.reuse, 0x1, P4 ;  /* 0x00000003041f7211 */ /* 0x080fe200020f0eff */
[----:B------:R-:W-:Y:S01]  /*30850*/  IMAD R14, R235, 0x4d, RZ ;  /* 0x0000004deb0e7824 */ /* 0x000fe200078e02ff */
[-C--:B------:R-:W-:Y:S01]  /*30860*/  LEA.HI.X.SX32 R29, R10, R3.reuse, 0x1, P6 ;  /* 0x000000030a1d7211 */ /* 0x080fe200030f0eff */
[----:B------:R2:W-:Y:S01]  /*30870*/  STL.64 [R1+0x868], R22 ;  /* 0x0008681601007387 */ /* 0x0005e20000100a00 */
[----:B------:R-:W-:Y:S01]  /*30880*/  IMAD R7, R242, 0x26c, RZ ;  /* 0x0000026cf2077824 */ /* 0x000fe200078e02ff */
[-C--:B------:R-:W-:Y:S01]  /*30890*/  IADD3 R26, P5, R6, R2.reuse, RZ ;  /* 0x00000002061a7210 */ /* 0x080fe20007fbe0ff */
[----:B------:R-:W-:Y:S01]  /*308a0*/  IMAD R4, R17, 0x136, RZ ;  /* 0x0000013611047824 */ /* 0x000fe200078e02ff */
[-C--:B------:R-:W-:Y:S01]  /*308b0*/  IADD3 RZ, P6, R13, R2.reuse, RZ ;  /* 0x000000020dff7210 */ /* 0x080fe20007fde0ff */
[----:B---3--:R-:W-:Y:S01]  /*308c0*/  IMAD R11, R240, 0x26a, RZ ;  /* 0x0000026af00b7824 */ /* 0x008fe200078e02ff */
[----:B-1----:R-:W-:Y:S01]  /*308d0*/  LEA.HI.X.SX32 R27, R14, R3, 0x1, P5 ;  /* 0x000000030e1b7211 */ /* 0x002fe200028f0eff */
[----:B0-----:R-:W-:Y:S01]  /*308e0*/  IMAD R10, R18, 0x9b, RZ ;  /* 0x0000009b120a7824 */ /* 0x001fe200078e02ff */
[----:B------:R-:W0:Y:S01]  /*308f0*/  LDC R227, c[0x0][0x278] ;  /* 0x00009e00ffe37b82 */ /* 0x000e220000000800 */
[----:B--2---:R-:W-:-:S02]  /*30900*/  IADD3 R22, P4, R5, R2, RZ ;  /* 0x0000000205167210 */ /* 0x004fc40007f9e0ff */
[-C--:B------:R-:W-:Y:S02]  /*30910*/  LEA.HI.X.SX32 R21, R5, R3.reuse, 0x1, P6 ;  /* 0x0000000305157211 */ /* 0x080fe400030f0eff */
[-C--:B------:R-:W-:Y:S01]  /*30920*/  LEA.HI.X.SX32 R23, R6, R3.reuse, 0x1, P4 ;  /* 0x0000000306177211 */ /* 0x080fe200020f0eff */
[----:B----4-:R-:W-:Y:S01]  /*30930*/  IMAD R9, R19, 0x26e, RZ ;  /* 0x0000026e13097824 */ /* 0x010fe200078e02ff */
[-C--:B------:R-:W-:Y:S01]  /*30940*/  IADD3 RZ, P4, R7, R2.reuse, RZ ;  /* 0x0000000207ff7210 */ /* 0x080fe20007f9e0ff */
[----:B------:R-:W-:Y:S01]  /*30950*/  IMAD R7, R219, 0x270, RZ ;  /* 0x00000270db077824 */ /* 0x000fe200078e02ff */
[-C--:B------:R-:W-:Y:S01]  /*30960*/  IADD3 R14, P6, R4, R2.reuse, RZ ;  /* 0x00000002040e7210 */ /* 0x080fe20007fde0ff */
[----:B------:R-:W-:Y:S01]  /*30970*/  IMAD R6, R15, 0x135, RZ ;  /* 0x000001350f067824 */ /* 0x000fe200078e02ff */
[-C--:B------:R-:W-:Y:S01]  /*30980*/  IADD3 RZ, P5, R11, R2.reuse, RZ ;  /* 0x000000020bff7210 */ /* 0x080fe20007fbe0ff */
[----:B------:R-:W-:Y:S01]  /*30990*/  IMAD R5, R223, 0x272, RZ ;  /* 0x00000272df057824 */ /* 0x000fe200078e02ff */
[----:B------:R-:W-:Y:S01]  /*309a0*/  LEA.HI.X.SX32 R15, R10, R3, 0x1, P6 ;  /* 0x000000030a0f7211 */ /* 0x000fe200030f0eff */
[----:B------:R-:W1:Y:S01]  /*309b0*/  LDC R18, c[0x0][0x278] ;  /* 0x00009e00ff127b82 */ /* 0x000e620000000800 */
[----:B------:R-:W-:-:S02]  /*309c0*/  IADD3 RZ, P6, R7, R2, RZ ;  /* 0x0000000207ff7210 */ /* 0x000fc40007fde0ff */
[-C--:B------:R-:W-:Y:S02]  /*309d0*/  LEA.HI.X.SX32 R7, R4, R3.reuse, 0x1, P4 ;  /* 0x0000000304077211 */ /* 0x080fe400020f0eff */
[----:B------:R-:W-:-:S03]  /*309e0*/  LEA.HI.X.SX32 R19, R6, R3, 0x1, P5 ;  /* 0x0000000306137211 */ /* 0x000fc600028f0eff */
[----:B------:R-:W2:Y:S01]  /*309f0*/  LDC R4, c[0x0][0x278] ;  /* 0x00009e00ff047b82 */ /* 0x000ea20000000800 */
[----:B------:R-:W-:Y:S01]  /*30a00*/  STL [R1+0x54], R31 ;  /* 0x0000541f01007387 */ /* 0x000fe20000100800 */
[----:B------:R-:W-:-:S03]  /*30a10*/  IADD3 RZ, P4, R5, R2, RZ ;  /* 0x0000000205ff7210 */ /* 0x000fc60007f9e0ff */
[----:B------:R-:W-:Y:S03]  /*30a20*/  STL [R1+0x4c], R29 ;  /* 0x00004c1d01007387 */ /* 0x000fe60000100800 */
[----:B------:R-:W3:Y:S01]  /*30a30*/  LDC R6, c[0x0][0x278] ;  /* 0x00009e00ff067b82 */ /* 0x000ee20000000800 */
[----:B------:R-:W-:Y:S04]  /*30a40*/  STL.64 [R1+0x1d8], R26 ;  /* 0x0001d81a01007387 */ /* 0x000fe80000100a00 */
[----:B------:R-:W-:Y:S03]  /*30a50*/  STL.64 [R1+0x860], R22 ;  /* 0x0008601601007387 */ /* 0x000fe60000100a00 */
[----:B------:R-:W4:Y:S01]  /*30a60*/  LDC R5, c[0x0][0x278] ;  /* 0x00009e00ff057b82 */ /* 0x000f220000000800 */
[----:B------:R-:W-:Y:S04]  /*30a70*/  STL [R1+0x44], R21 ;  /* 0x0000441501007387 */ /* 0x000fe80000100800 */
[----:B------:R-:W-:Y:S01]  /*30a80*/  STL [R1+0x3c], R19 ;  /* 0x00003c1301007387 */ /* 0x000fe20000100800 */
[----:B------:R-:W-:-:S02]  /*30a90*/  IADD3 RZ, P5, R9, R2, RZ ;  /* 0x0000000209ff7210 */ /* 0x000fc40007fbe0ff */
[----:B------:R-:W0:Y:S01]  /*30aa0*/  LDC R9, c[0x0][0x278] ;  /* 0x00009e00ff097b82 */ /* 0x000e220000000800 */
[----:B------:R-:W-:Y:S04]  /*30ab0*/  STL.64 [R1+0x858], R14 ;  /* 0x0008580e01007387 */ /* 0x000fe80000100a00 */
[----:B------:R1:W-:Y:S01]  /*30ac0*/  STL [R1+0x34], R7 ;  /* 0x0000340701007387 */ /* 0x0003e20000100800 */
[----:B--2---:R-:W-:Y:S02]  /*30ad0*/  IMAD R153, R4, 0x137, RZ ;  /* 0x0000013704997824 */ /* 0x004fe400078e02ff */
[----:B-1----:R-:W-:Y:S01]  /*30ae0*/  IMAD R149, R18, 0x9f, RZ ;  /* 0x0000009f12957824 */ /* 0x002fe200078e02ff */
[----:B------:R-:W1:Y:S08]  /*30af0*/  LDC R11, c[0x0][0x278] ;  /* 0x00009e00ff0b7b82 */ /* 0x000e700000000800 */
[----:B------:R-:W2:Y:S01]  /*30b00*/  LDC R7, c[0x0][0x278] ;  /* 0x00009e00ff077b82 */ /* 0x000ea20000000800 */
[----:B---3--:R-:W-:-:S02]  /*30b10*/  IMAD R4, R6, 0x4e, RZ ;  /* 0x0000004e06047824 */ /* 0x008fc400078e02ff */
[----:B------:R-:W-:Y:S02]  /*30b20*/  IMAD R18, R251, 0xa4, RZ ;  /* 0x000000a4fb127824 */ /* 0x000fe400078e02ff */
[----:B------:R-:W-:Y:S02]  /*30b30*/  IMAD R251, R246, 0x30, RZ ;  /* 0x00000030f6fb7824 */ /* 0x000fe400078e02ff */
[----:B------:R-:W-:Y:S01]  /*30b40*/  IMAD R246, R157, 0xec, RZ ;  /* 0x000000ec9df67824 */ /* 0x000fe200078e02ff */
[-C--:B------:R-:W-:Y:S01]  /*30b50*/  LEA.HI.X.SX32 R157, R153, R3.reuse, 0x1, P5 ;  /* 0x00000003999d7211 */ /* 0x080fe200028f0eff */
[----:B----4-:R-:W-:Y:S01]  /*30b60*/  IMAD R151, R5, 0x27, RZ ;  /* 0x0000002705977824 */ /* 0x010fe200078e02ff */
[----:B------:R-:W-:Y:S01]  /*30b70*/  IADD3 R156, P5, R4, R2, RZ ;  /* 0x00000002049c7210 */ /* 0x000fe20007fbe0ff */
[----:B------:R-:W3:Y:S02]  /*30b80*/  LDC R15, c[0x0][0x278] ;  /* 0x00009e00ff0f7b82 */ /* 0x000ee40000000800 */
[----:B------:R4:W-:Y:S06]  /*30b90*/  STL [R1+0x2c], R157 ;  /* 0x00002c9d01007387 */ /* 0x0009ec0000100800 */
[----:B------:R-:W3:Y:S01]  /*30ba0*/  LDC R10, c[0x0][0x278] ;  /* 0x00009e00ff0a7b82 */ /* 0x000ee20000000800 */
[----:B----4-:R-:W-:Y:S01]  /*30bb0*/  LEA.HI.X.SX32 R157, R151, R3, 0x1, P5 ;  /* 0x00000003979d7211 */ /* 0x010fe200028f0eff */
[----:B--2---:R-:W-:-:S06]  /*30bc0*/  IMAD R5, R7, 0x9c, RZ ;  /* 0x0000009c07057824 */ /* 0x004fcc00078e02ff */
[----:B------:R-:W2:Y:S01]  /*30bd0*/  LDC R17, c[0x0][0x278] ;  /* 0x00009e00ff117b82 */ /* 0x000ea20000000800 */
[----:B------:R4:W-:Y:S01]  /*30be0*/  STL.64 [R1+0x308], R156 ;  /* 0x0003089c01007387 */ /* 0x0009e20000100a00 */
[----:B0-----:R-:W-:-:S06]  /*30bf0*/  IMAD R6, R9, 0x138, RZ ;  /* 0x0000013809067824 */ /* 0x001fcc00078e02ff */
[----:B------:R-:W0:Y:S01]  /*30c00*/  LDC R223, c[0x0][0x278] ;  /* 0x00009e00ffdf7b82 */ /* 0x000e220000000800 */
[----:B----4-:R-:W-:-:S07]  /*30c10*/  IADD3 R156, P5, R5, R2, RZ ;  /* 0x00000002059c7210 */ /* 0x010fce0007fbe0ff */
[----:B------:R-:W4:Y:S01]  /*30c20*/  LDC R219, c[0x0][0x278] ;  /* 0x00009e00ffdb7b82 */ /* 0x000f220000000800 */
[-C--:B------:R-:W-:Y:S02]  /*30c30*/  LEA.HI.X.SX32 R157, R4, R3.reuse, 0x1, P5 ;  /* 0x00000003049d7211 */ /* 0x080fe400028f0eff */
[----:B------:R-:W-:-:S03]  /*30c40*/  LEA.HI.X.SX32 R153, R6, R3, 0x1, P6 ;  /* 0x0000000306997211 */ /* 0x000fc600030f0eff */
[----:B------:R1:W-:Y:S02]  /*30c50*/  STL.64 [R1+0x1d0], R156 ;  /* 0x0001d09c01007387 */ /* 0x0003e40000100a00 */
[----:B------:R-:W0:Y:S08]  /*30c60*/  LDC R4, c[0x0][0x278] ;  /* 0x00009e00ff047b82 */ /* 0x000e300000000800 */
[----:B------:R-:W4:Y:S01]  /*30c70*/  LDC R230, c[0x0][0x278] ;  /* 0x00009e00ffe67b82 */ /* 0x000f220000000800 */
[----:B-1----:R-:W-:-:S07]  /*30c80*/  IADD3 R156, P5, R6, R2, RZ ;  /* 0x00000002069c7210 */ /* 0x002fce0007fbe0ff */
[----:B------:R-:W1:Y:S01]  /*30c90*/  LDC R6, c[0x0][0x278] ;  /* 0x00009e00ff067b82 */ /* 0x000e620000000800 */
[----:B------:R-:W-:Y:S01]  /*30ca0*/  IMAD R150, R11, 0x13a, RZ ;  /* 0x0000013a0b967824 */ /* 0x000fe200078e02ff */
[-C--:B------:R-:W-:Y:S01]  /*30cb0*/  LEA.HI.X.SX32 R157, R5, R3.reuse, 0x1, P5 ;  /* 0x00000003059d7211 */ /* 0x080fe200028f0eff */
[----:B---3--:R-:W-:Y:S02]  /*30cc0*/  IMAD R7, R15, 0x9e, RZ ;  /* 0x0000009e0f077824 */ /* 0x008fe400078e02ff */
[----:B------:R-:W-:Y:S01]  /*30cd0*/  IMAD R147, R10, 0x9d, RZ ;  /* 0x0000009d0a937824 */ /* 0x000fe200078e02ff */
[-C--:B------:R-:W-:Y:S01]  /*30ce0*/  IADD3 R150, P5, R150, R2.reuse, RZ ;  /* 0x0000000296967210 */ /* 0x080fe20007fbe0ff */
[----:B--2---:R-:W-:Y:S01]  /*30cf0*/  IMAD R146, R17, 0x13c, RZ ;  /* 0x0000013c11927824 */ /* 0x004fe200078e02ff */
[----:B------:R-:W2:Y:S01]  /*30d00*/  LDC R233, c[0x0][0x278] ;  /* 0x00009e00ffe97b82 */ /* 0x000ea20000000800 */
[-C--:B------:R-:W-:Y:S01]  /*30d10*/  IADD3 R152, P6, R7, R2.reuse, RZ ;  /* 0x0000000207987210 */ /* 0x080fe20007fde0ff */
[----:B------:R3:W-:Y:S01]  /*30d20*/  STL.64 [R1+0x850], R156 ;  /* 0x0008509c01007387 */ /* 0x0007e20000100a00 */
[----:B------:R-:W-:Y:S01]  /*30d30*/  LEA.HI.X.SX32 R151, R147, R3, 0x1, P5 ;  /* 0x0000000393977211 */ /* 0x000fe200028f0eff */
[----:B0-----:R-:W-:Y:S01]  /*30d40*/  IMAD R4, R4, 0x13e, RZ ;  /* 0x0000013e04047824 */ /* 0x001fe200078e02ff */
[----:B------:R-:W-:-:S03]  /*30d50*/  IADD3 R146, P5, R146, R2, RZ ;  /* 0x0000000292927210 */ /* 0x000fc60007fbe0ff */
[----:B------:R-:W0:Y:S01]  /*30d60*/  LDC R234, c[0x0][0x278] ;  /* 0x00009e00ffea7b82 */ /* 0x000e220000000800 */
[----:B------:R-:W-:Y:S01]  /*30d70*/  LEA.HI.X.SX32 R147, R7, R3, 0x1, P5 ;  /* 0x0000000307937211 */ /* 0x000fe200028f0eff */
[----:B---3--:R-:W3:Y:S01]  /*30d80*/  LDL.LU.64 R156, [R1+0x1060] ;  /* 0x00106000019c7983 */ /* 0x008ee20000300a00 */
[----:B-1----:R-:W-:-:S05]  /*30d90*/  IMAD R6, R6, 0x4f, RZ ;  /* 0x0000004f06067824 */ /* 0x002fca00078e02ff */
[----:B------:R-:W1:Y:S01]  /*30da0*/  LDC R240, c[0x0][0x278] ;  /* 0x00009e00fff07b82 */ /* 0x000e620000000800 */
[----:B------:R2:W-:Y:S01]  /*30db0*/  STL [R1+0x24], R153 ;  /* 0x0000249901007387 */ /* 0x0005e20000100800 */
[----:B------:R-:W-:-:S03]  /*30dc0*/  IMAD R9, R223, 0xa, RZ ;  /* 0x0000000adf097824 */ /* 0x000fc600078e02ff */
[----:B------:R2:W-:Y:S01]  /*30dd0*/  STL.64 [R1+0x848], R150 ;  /* 0x0008489601007387 */ /* 0x0005e20000100a00 */
[----:B----4-:R-:W-:Y:S01]  /*30de0*/  LEA R148, R219, R219, 0x2 ;  /* 0x000000dbdb947211 */ /* 0x010fe200078e10ff */
[----:B------:R-:W-:Y:S01]  /*30df0*/  IMAD R10, R227, 0x14, RZ ;  /* 0x00000014e30a7824 */ /* 0x000fe200078e02ff */
[----:B------:R-:W-:Y:S01]  /*30e00*/  MOV R7, R5 ;  /* 0x0000000500077202 */ /* 0x000fe20000000f00 */
[----:B------:R-:W-:Y:S01]  /*30e10*/  IMAD R11, R230, 0x28, RZ ;  /* 0x00000028e60b7824 */ /* 0x000fe200078e02ff */
[----:B------:R-:W4:Y:S01]  /*30e20*/  LDC R19, c[0x0][0x278] ;  /* 0x00009e00ff137b82 */ /* 0x000f220000000800 */
[----:B--2---:R-:W-:Y:S02]  /*30e30*/  LEA.HI.X.SX32 R153, R6, R3, 0x1, P6 ;  /* 0x0000000306997211 */ /* 0x004fe400030f0eff */
[----:B------:R-:W-:Y:S01]  /*30e40*/  IADD3 R4, P6, R4, R2, RZ ;  /* 0x0000000204047210 */ /* 0x000fe20007fde0ff */
[----:B------:R-:W2:Y:S01]  /*30e50*/  LDL.LU.64 R150, [R1+0x1058] ;  /* 0x0010580001967983 */ /* 0x000ea20000300a00 */
[----:B------:R-:W-:-:S02]  /*30e60*/  IMAD R13, R233, 0x50, RZ ;  /* 0x00000050e90d7824 */ /* 0x000fc400078e02ff */
[----:B------:R-:W-:Y:S01]  /*30e70*/  MOV R6, R4 ;  /* 0x0000000400067202 */ /* 0x000fe20000000f00 */
[----:B0-----:R-:W-:Y:S01]  /*30e80*/  IMAD R14, R234, 0xa0, RZ ;  /* 0x000000a0ea0e7824 */ /* 0x001fe200078e02ff */
[----:B------:R0:W-:Y:S01]  /*30e90*/  STL.64 [R1+0x1c8], R152 ;  /* 0x0001c89801007387 */ /* 0x0001e20000100a00 */
[----:B------:R-:W-:Y:S01]  /*30ea0*/  LEA.HI.X.SX32 R7, R149, R3, 0x1, P6 ;  /* 0x0000000395077211 */ /* 0x000fe200030f0eff */
[----:B------:R-:W-:Y:S01]  /*30eb0*/  IMAD R17, R250, 0x52, RZ ;  /* 0x00000052fa117824 */ /* 0x000fe200078e02ff */
[----:B------:R-:W-:Y:S01]  /*30ec0*/  IADD3 R6, P6, R10, R2, RZ ;  /* 0x000000020a067210 */ /* 0x000fe20007fde0ff */
[----:B-1----:R-:W-:Y:S01]  /*30ed0*/  IMAD R15, R240, 0xa2, RZ ;  /* 0x000000a2f00f7824 */ /* 0x002fe200078e02ff */
[----:B------:R-:W1:Y:S01]  /*30ee0*/  LDC R219, c[0x0][0x278] ;  /* 0x00009e00ffdb7b82 */ /* 0x000e620000000800 */
[----:B0-----:R-:W2:Y:S01]  /*30ef0*/  LDL.LU.64 R152, [R1+0x1050] ;  /* 0x0010500001987983 */ /* 0x001ea20000300a00 */
[----:B----4-:R-:W-:-:S06]  /*30f00*/  IMAD R19, R19, 0xa6, RZ ;  /* 0x000000a613137824 */ /* 0x010fcc00078e02ff */
[----:B------:R-:W0:Y:S01]  /*30f10*/  LDC R223, c[0x0][0x278] ;  /* 0x00009e00ffdf7b82 */ /* 0x000e220000000800 */
[----:B------:R4:W-:Y:S07]  /*30f20*/  STL.64 [R1+0x840], R146 ;  /* 0x0008409201007387 */ /* 0x0009ee0000100a00 */
[----:B------:R-:W0:Y:S01]  /*30f30*/  LDC R227, c[0x0][0x278] ;  /* 0x00009e00ffe37b82 */ /* 0x000e220000000800 */
[----:B----4-:R-:W4:Y:S07]  /*30f40*/  LDL.LU.64 R146, [R1+0x1048] ;  /* 0x0010480001927983 */ /* 0x010f2e0000300a00 */
[----:B------:R-:W3:Y:S01]  /*30f50*/  LDC R230, c[0x0][0x278] ;  /* 0x00009e00ffe67b82 */ /* 0x000ee20000000800 */
[----:B------:R1:W-:Y:S07]  /*30f60*/  STL [R1+0x838], R4 ;  /* 0x0008380401007387 */ /* 0x0003ee0000100800 */
[----:B------:R-:W3:Y:S01]  /*30f70*/  LDC R233, c[0x0][0x278] ;  /* 0x00009e00ffe97b82 */ /* 0x000ee20000000800 */
[----:B-1----:R-:W-:-:S04]  /*30f80*/  IADD3 R4, P5, R9, R2, RZ ;  /* 0x0000000209047210 */ /* 0x002fc80007fbe0ff */
[-C--:B------:R-:W-:Y:S01]  /*30f90*/  LEA.HI.X.SX32 R5, R148, R3.reuse, 0x1, P5 ;  /* 0x0000000394057211 */ /* 0x080fe200028f0eff */
[----:B------:R1:W-:Y:S02]  /*30fa0*/  STL [R1+0x83c], R7 ;  /* 0x00083c0701007387 */ /* 0x0003e40000100800 */
[----:B------:R-:W3:Y:S02]  /*30fb0*/  LDC R234, c[0x0][0x278] ;  /* 0x00009e00ffea7b82 */ /* 0x000ee40000000800 */
[----:B------:R0:W-:Y:S06]  /*30fc0*/  STL.64 [R1+0x418], R4 ;  /* 0x0004180401007387 */ /* 0x0001ec0000100a00 */
[----:B------:R-:W3:Y:S01]  /*30fd0*/  LDC R235, c[0x0][0x278] ;  /* 0x00009e00ffeb7b82 */ /* 0x000ee20000000800 */
[----:B-1----:R-:W-:-:S02]  /*30fe0*/  LEA.HI.X.SX32 R7, R9, R3, 0x1, P6 ;  /* 0x0000000309077211 */ /* 0x002fc400030f0eff */
[-C--:B------:R-:W-:Y:S02]  /*30ff0*/  IADD3 R148, P6, R13, R2.reuse, RZ ;  /* 0x000000020d947210 */ /* 0x080fe40007fde0ff */
[C---:B0-----:R-:W-:Y:S01]  /*31000*/  IADD3 R4, P5, R11.reuse, R2, RZ ;  /* 0x000000020b047210 */ /* 0x041fe20007fbe0ff */
[----:B------:R0:W-:Y:S02]  /*31010*/  STL.64 [R1+0x3f0], R6 ;  /* 0x0003f00601007387 */ /* 0x0001e40000100a00 */
[----:B------:R-:W1:Y:S01]  /*31020*/  LDC R9, c[0x0][0x278] ;  /* 0x00009e00ff097b82 */ /* 0x000e620000000800 */
[-C--:B------:R-:W-:Y:S02]  /*31030*/  LEA.HI.X.SX32 R5, R10, R3.reuse, 0x1, P5 ;  /* 0x000000030a057211 */ /* 0x080fe400028f0eff */
[----:B------:R-:W-:-:S03]  /*31040*/  LEA.HI.X.SX32 R149, R11, R3, 0x1, P6 ;  /* 0x000000030b957211 */ /* 0x000fc600030f0eff */
[----:B------:R0:W-:Y:S02]  /*31050*/  STL.64 [R1+0x3a0], R4 ;  /* 0x0003a00401007387 */ /* 0x0001e40000100a00 */
[----:B------:R-:W3:Y:S01]  /*31060*/  LDC R236, c[0x0][0x278] ;  /* 0x00009e00ffec7b82 */ /* 0x000ee20000000800 */
[----:B0-----:R-:W-:Y:S01]  /*31070*/  IADD3 R6, P5, R14, R2, RZ ;  /* 0x000000020e067210 */ /* 0x001fe20007fbe0ff */
[----:B------:R0:W-:Y:S03]  /*31080*/  STL.64 [R1+0x300], R148 ;  /* 0x0003009401007387 */ /* 0x0001e60000100a00 */
[----:B------:R-:W-:-:S03]  /*31090*/  LEA.HI.X.SX32 R7, R13, R3, 0x1, P5 ;  /* 0x000000030d077211 */ /* 0x000fc600028f0eff */
[----:B------:R-:W2:Y:S08]  /*310a0*/  LDC R237, c[0x0][0x278] ;  /* 0x00009e00ffed7b82 */ /* 0x000eb00000000800 */
[----:B------:R-:W1:Y:S01]  /*310b0*/  LDC R5, c[0x0][0x278] ;  /* 0x00009e00ff057b82 */ /* 0x000e620000000800 */
[----:B0-----:R-:W4:Y:S04]  /*310c0*/  LDL.LU.64 R148, [R1+0x1040] ;  /* 0x0010400001947983 */ /* 0x001f280000300a00 */
[----:B------:R0:W-:Y:S03]  /*310d0*/  STL.64 [R1+0x1c0], R6 ;  /* 0x0001c00601007387 */ /* 0x0001e60000100a00 */
[----:B------:R-:W1:Y:S08]  /*310e0*/  LDC R4, c[0x0][0x278] ;  /* 0x00009e00ff047b82 */ /* 0x000e700000000800 */
[----:B------:R-:W2:Y:S08]  /*310f0*/  LDC R238, c[0x0][0x278] ;  /* 0x00009e00ffee7b82 */ /* 0x000eb00000000800 */
[----:B0-----:R-:W0:Y:S01]  /*31100*/  LDC R6, c[0x0][0x278] ;  /* 0x00009e00ff067b82 */ /* 0x001e220000000800 */
[----:B-1----:R-:W-:-:S02]  /*31110*/  IMAD R5, R5, 0x140, RZ ;  /* 0x0000014005057824 */ /* 0x002fc400078e02ff */
[----:B------:R-:W-:-:S03]  /*31120*/  IMAD R4, R4, 0x142, RZ ;  /* 0x0000014204047824 */ /* 0x000fc600078e02ff */
[-C--:B------:R-:W-:Y:S02]  /*31130*/  IADD3 R10, P6, R5, R2.reuse, RZ ;  /* 0x00000002050a7210 */ /* 0x080fe40007fde0ff */
[----:B------:R-:W1:Y:S01]  /*31140*/  LDC R240, c[0x0][0x278] ;  /* 0x00009e00fff07b82 */ /* 0x000e620000000800 */
[----:B------:R-:W-:Y:S02]  /*31150*/  IADD3 R4, P5, R4, R2, RZ ;  /* 0x0000000204047210 */ /* 0x000fe40007fbe0ff */
[----:B------:R-:W-:-:S05]  /*31160*/  LEA.HI.X.SX32 R11, R14, R3, 0x1, P6 ;  /* 0x000000030e0b7211 */ /* 0x000fca00030f0eff */
[----:B------:R-:W1:Y:S01]  /*31170*/  LDC R242, c[0x0][0x278] ;  /* 0x00009e00fff27b82 */ /* 0x000e620000000800 */
[----:B0-----:R-:W-:Y:S01]  /*31180*/  IMAD R6, R6, 0xa1, RZ ;  /* 0x000000a106067824 */ /* 0x001fe200078e02ff */
[----:B------:R-:W-:Y:S06]  /*31190*/  STL.64 [R1+0x830], R10 ;  /* 0x0008300a01007387 */ /* 0x000fec0000100a00 */
[----:B------:R-:W0:Y:S01]  /*311a0*/  LDC R243, c[0x0][0x278] ;  /* 0x00009e00fff37b82 */ /* 0x000e220000000800 */
[----:B------:R-:W-:-:S05]  /*311b0*/  LEA.HI.X.SX32 R5, R6, R3, 0x1, P5 ;  /* 0x0000000306057211 */ /* 0x000fca00028f0eff */
[----:B------:R1:W-:Y:S02]  /*311c0*/  STL.64 [R1+0x828], R4 ;  /* 0x0008280401007387 */ /* 0x0003e40000100a00 */
[----:B------:R-:W0:Y:S08]  /*311d0*/  LDC R6, c[0x0][0x278] ;  /* 0x00009e00ff067b82 */ /* 0x000e300000000800 */
[----:B------:R-:W2:Y:S08]  /*311e0*/  LDC R248, c[0x0][0x278] ;  /* 0x00009e00fff87b82 */ /* 0x000eb00000000800 */
[----:B-1----:R-:W1:Y:S08]  /*311f0*/  LDC R5, c[0x0][0x278] ;  /* 0x00009e00ff057b82 */ /* 0x002e700000000800 */
[----:B------:R-:W3:Y:S01]  /*31200*/  LDC R4, c[0x0][0x278] ;  /* 0x00009e00ff047b82 */ /* 0x000ee20000000800 */
[----:B0-----:R-:W-:Y:S01]  /*31210*/  IMAD R6, R6, 0x144, RZ ;  /* 0x0000014406067824 */ /* 0x001fe200078e02ff */
[----:B------:R-:W-:Y:S01]  /*31220*/  IADD3 R10, P6, R15, R2, RZ ;  /* 0x000000020f0a7210 */ /* 0x000fe20007fde0ff */
[----:B------:R-:W-:-:S03]  /*31230*/  IMAD R9, R9, 0xa3, RZ ;  /* 0x000000a309097824 */ /* 0x000fc600078e02ff */
[----:B------:R-:W-:Y:S02]  /*31240*/  IADD3 R6, P5, R6, R2, RZ ;  /* 0x0000000206067210 */ /* 0x000fe40007fbe0ff */
[----:B------:R-:W0:Y:S01]  /*31250*/  LDC R249, c[0x0][0x278] ;  /* 0x00009e00fff97b82 */ /* 0x000e220000000800 */
[----:B-1----:R-:W-:-:S07]  /*31260*/  IMAD R5, R5, 0x51, RZ ;  /* 0x0000005105057824 */ /* 0x002fce00078e02ff */
[----:B------:R-:W1:Y:S01]  /*31270*/  LDC R250, c[0x0][0x278] ;  /* 0x00009e00fffa7b82 */ /* 0x000e620000000800 */
[----:B---3--:R-:W-:Y:S01]  /*31280*/  IMAD R4, R4, 0x146, RZ ;  /* 0x0000014604047824 */ /* 0x008fe200078e02ff */
[----:B------:R-:W-:-:S06]  /*31290*/  LEA.HI.X.SX32 R11, R5, R3, 0x1, P6 ;  /* 0x00000003050b7211 */ /* 0x000fcc00030f0eff */
[----:B------:R-:W3:Y:S01]  /*312a0*/  LDC R107, c[0x0][0x278] ;  /* 0x00009e00ff6b7b82 */ /* 0x000ee20000000800 */
[-C--:B------:R-:W-:Y:S02]  /*312b0*/  IADD3 R4, P6, R4, R2.reuse, RZ ;  /* 0x0000000204047210 */ /* 0x080fe40007fde0ff */
[-C--:B------:R-:W-:Y:S02]  /*312c0*/  LEA.HI.X.SX32 R7, R15, R3.reuse, 0x1, P5 ;  /* 0x000000030f077211 */ /* 0x080fe400028f0eff */
[----:B------:R-:W-:Y:S01]  /*312d0*/  LEA.HI.X.SX32 R5, R9, R3, 0x1, P6 ;  /* 0x0000000309057211 */ /* 0x000fe200030f0eff */
[----:B------:R-:W-:Y:S02]  /*312e0*/  STL.64 [R1+0x1b8], R10 ;  /* 0x0001b80a01007387 */ /* 0x000fe40000100a00 */
[----:B------:R-:W0:Y:S02]  /*312f0*/  LDC R9, c[0x0][0x278] ;  /* 0x00009e00ff097b82 */ /* 0x000e240000000800 */
[----:B------:R-:W-:Y:S04]  /*31300*/  STL.64 [R1+0x820], R6 ;  /* 0x0008200601007387 */ /* 0x000fe80000100a00 */
[----:B------:R1:W-:Y:S02]  /*31310*/  STL.64 [R1+0x818], R4 ;  /* 0x0008180401007387 */ /* 0x0003e40000100a00 */
[----:B------:R-:W3:Y:S08]  /*31320*/  LDC R103, c[0x0][0x278] ;  /* 0x00009e00ff677b82 */ /* 0x000ef00000000800 */
[----:B------:R-:W3:Y:S08]  /*31330*/  LDC R99, c[0x0][0x278] ;  /* 0x00009e00ff637b82 */ /* 0x000ef00000000800 */
[----:B-1----:R-:W1:Y:S01]  /*31340*/  LDC R4, c[0x0][0x278] ;  /* 0x00009e00ff047b82 */ /* 0x002e620000000800 */
[----:B------:R-:W-:-:S07]  /*31350*/  IADD3 R10, P6, R18, R2, RZ ;  /* 0x00000002120a7210 */ /* 0x000fce0007fde0ff */
[----:B------:R-:W2:Y:S01]  /*31360*/  LDC R5, c[0x0][0x278] ;  /* 0x00009e00ff057b82 */ /* 0x000ea20000000800 */
[----:B------:R-:W-:Y:S01]  /*31370*/  LEA.HI.X.SX32 R11, R17, R3, 0x1, P6 ;  /* 0x00000003110b7211 */ /* 0x000fe200030f0eff */
[----:B0-----:R-:W-:-:S06]  /*31380*/  IMAD R9, R9, 0x29, RZ ;  /* 0x0000002909097824 */ /* 0x001fcc00078e02ff */
[----:B------:R-:W0:Y:S01]  /*31390*/  LDC R95, c[0x0][0x278] ;  /* 0x00009e00ff5f7b82 */ /* 0x000e220000000800 */
[----:B-1----:R-:W-:-:S07]  /*313a0*/  IMAD R4, R4, 0x14a, RZ ;  /* 0x0000014a04047824 */ /* 0x002fce00078e02ff */
[----:B------:R-:W1:Y:S01]  /*313b0*/  LDC R89, c[0x0][0x278] ;  /* 0x00009e00ff597b82 */ /* 0x000e620000000800 */
[----:B------:R-:W-:-:S07]  /*313c0*/  IADD3 R14, P6, R4, R2, RZ ;  /* 0x00000002040e7210 */ /* 0x000fce0007fde0ff */
[----:B------:R-:W3:Y:S01]  /*313d0*/  LDC R4, c[0x0][0x278] ;  /* 0x00009e00ff047b82 */ /* 0x000ee20000000800 */
[----:B------:R-:W-:Y:S01]  /*313e0*/  IADD3 R6, P5, R17, R2, RZ ;  /* 0x0000000211067210 */ /* 0x000fe20007fbe0ff */
[----:B--2---:R-:W-:-:S03]  /*313f0*/  IMAD R5, R5, 0x148, RZ ;  /* 0x0000014805057824 */ /* 0x004fc600078e02ff */
[----:B------:R-:W-:-:S03]  /*31400*/  LEA.HI.X.SX32 R7, R9, R3, 0x1, P5 ;  /* 0x0000000309077211 */ /* 0x000fc600028f0eff */
[----:B------:R-:W2:Y:S02]  /*31410*/  LDC R9, c[0x0][0x278] ;  /* 0x00009e00ff097b82 */ /* 0x000ea40000000800 */
[----:B------:R0:W-:Y:S04]  /*31420*/  STL.64 [R1+0x2f8], R6 ;  /* 0x0002f80601007387 */ /* 0x0001e80000100a00 */
[----:B------:R3:W-:Y:S01]  /*31430*/  STL.64 [R1+0x1b0], R10 ;  /* 0x0001b00a01007387 */ /* 0x0007e20000100a00 */
[----:B------:R-:W-:Y:S01]  /*31440*/  IMAD R219, R219, 0x2a, RZ ;  /* 0x0000002adbdb7824 */ /* 0x000fe200078e02ff */
[----:B------:R-:W1:Y:S01]  /*31450*/  LDC R17, c[0x0][0x278] ;  /* 0x00009e00ff117b82 */ /* 0x000e620000000800 */
[----:B0-----:R-:W-:-:S07]  /*31460*/  IADD3 R6, P5, R5, R2, RZ ;  /* 0x0000000205067210 */ /* 0x001fce0007fbe0ff */
[----:B------:R-:W0:Y:S01]  /*31470*/  LDC R5, c[0x0][0x278] ;  /* 0x00009e00ff057b82 */ /* 0x000e220000000800 */
[----:B---3--:R-:W-:-:S07]  /*31480*/  IMAD R11, R4, 0xc5, RZ ;  /* 0x000000c5040b7824 */ /* 0x008fce00078e02ff */
[----:B------:R-:W3:Y:S01]  /*31490*/  LDC R4, c[0x0][0x278] ;  /* 0x00009e00ff047b82 */ /* 0x000ee20000000800 */
[----:B------:R-:W-:-:S05]  /*314a0*/  LEA.HI.X.SX32 R7, R18, R3, 0x1, P5 ;  /* 0x0000000312077211 */ /* 0x000fca00028f0eff */
[----:B------:R-:W-:Y:S02]  /*314b0*/  STL.64 [R1+0x810], R6 ;  /* 0x0008100601007387 */ /* 0x000fe40000100a00 */
[----:B------:R-:W4:Y:S01]  /*314c0*/  LDC R85, c[0x0][0x278] ;  /* 0x00009e00ff557b82 */ /* 0x000f220000000800 */
[----:B0-----:R-:W-:-:S07]  /*314d0*/  IMAD R10, R5, 0xa5, RZ ;  /* 0x000000a5050a7824 */ /* 0x001fce00078e02ff */
[----:B------:R-:W0:Y:S01]  /*314e0*/  LDC R81, c[0x0][0x278] ;  /* 0x00009e00ff517b82 */ /* 0x000e220000000800 */
[----:B------:R-:W-:Y:S01]  /*314f0*/  LEA.HI.X.SX32 R15, R10, R3, 0x1, P6 ;  /* 0x000000030a0f7211 */ /* 0x000fe200030f0eff */
[----:B---3--:R-:W-:-:S06]  /*31500*/  IMAD R4, R4, 0x14c, RZ ;  /* 0x0000014c04047824 */ /* 0x008fcc00078e02ff */
[----:B------:R-:W3:Y:S01]  /*31510*/  LDC R5, c[0x0][0x278] ;  /* 0x00009e00ff057b82 */ /* 0x000ee20000000800 */
[----:B------:R2:W-:Y:S07]  /*31520*/  STL.64 [R1+0x808], R14 ;  /* 0x0008080e01007387 */ /* 0x0005ee0000100a00 */
[----:B------:R-:W0:Y:S01]  /*31530*/  LDC R73, c[0x0][0x278] ;  /* 0x00009e00ff497b82 */ /* 0x000e220000000800 */
[----:B--2---:R-:W-:-:S07]  /*31540*/  IADD3 R14, P6, R4, R2, RZ ;  /* 0x00000002040e7210 */ /* 0x004fce0007fde0ff */
[----:B------:R-:W2:Y:S01]  /*31550*/  LDC R4, c[0x0][0x278] ;  /* 0x00009e00ff047b82 */ /* 0x000ea20000000800 */
[----:B------:R-:W-:Y:S01]  /*31560*/  IMAD R9, R9, 0x53, RZ ;  /* 0x0000005309097824 */ /* 0x000fe200078e02ff */
[----:B------:R-:W-:-:S04]  /*31570*/  IADD3 R6, P5, R19, R2, RZ ;  /* 0x0000000213067210 */ /* 0x000fc80007fbe0ff */
[-C--:B------:R-:W-:Y:S01]  /*31580*/  LEA.HI.X.SX32 R7, R9, R3.reuse, 0x1, P5 ;  /* 0x0000000309077211 */ /* 0x080fe200028f0eff */
[----:B---3--:R-:W-:Y:S01]  /*31590*/  IMAD R5, R5, 0x14e, RZ ;  /* 0x0000014e05057824 */ /* 0x008fe200078e02ff */
[----:B------:R-:W-:Y:S01]  /*315a0*/  LEA.HI.X.SX32 R15, R19, R3, 0x1, P6 ;  /* 0x00000003130f7211 */ /* 0x000fe200030f0eff */
[----:B------:R-:W-:Y:S02]  /*315b0*/  IMAD R223, R223, 0x54, RZ ;  /* 0x00000054dfdf7824 */ /* 0x000fe400078e02ff */
[----:B------:R3:W-:Y:S01]  /*315c0*/  STL.64 [R1+0x1a8], R6 ;  /* 0x0001a80601007387 */ /* 0x0007e20000100a00 */
[----:B------:R-:W-:Y:S01]  /*315d0*/  IMAD R227, R227, 0xa8, RZ ;  /* 0x000000a8e3e37824 */ /* 0x000fe200078e02ff */
[----:B------:R-:W1:Y:S08]  /*315e0*/  LDC R9, c[0x0][0x278] ;  /* 0x00009e00ff097b82 */ /* 0x000e700000000800 */
[----:B------:R-:W0:Y:S01]  /*315f0*/  LDC R77, c[0x0][0x278] ;  /* 0x00009e00ff4d7b82 */ /* 0x000e220000000800 */
[----:B---3--:R-:W-:Y:S01]  /*31600*/  IADD3 R6, P5, R5, R2, RZ ;  /* 0x0000000205067210 */ /* 0x008fe20007fbe0ff */
[----:B--2---:R-:W-:-:S06]  /*31610*/  IMAD R5, R4, 0xa7, RZ ;  /* 0x000000a704057824 */ /* 0x004fcc00078e02ff */
[----:B------:R-:W2:Y:S01]  /*31620*/  LDC R4, c[0x0][0x278] ;  /* 0x00009e00ff047b82 */ /* 0x000ea20000000800 */
[----:B------:R-:W-:Y:S01]  /*31630*/  LEA.HI.X.SX32 R7, R5, R3, 0x1, P5 ;  /* 0x0000000305077211 */ /* 0x000fe200028f0eff */
[----:B------:R3:W-:Y:S06]  /*31640*/  STL.64 [R1+0x800], R14 ;  /* 0x0008000e01007387 */ /* 0x0007ec0000100a00 */
[----:B------:R-:W0:Y:S01]  /*31650*/  LDC R63, c[0x0][0x278] ;  /* 0x00009e00ff3f7b82 */ /* 0x000e220000000800 */
[----:B---3--:R-:W-:-:S07]  /*31660*/  IADD3 R14, P6, R219, R2, RZ ;  /* 0x00000002db0e7210 */ /* 0x008fce0007fde0ff */
[----:B------:R-:W3:Y:S01]  /*31670*/  LDC R67, c[0x0][0x278] ;  /* 0x00009e00ff437b82 */ /* 0x000ee20000000800 */
[----:B--2---:R-:W-:-:S07]  /*31680*/  IMAD R5, R4, 0x15, RZ ;  /* 0x0000001504057824 */ /* 0x004fce00078e02ff */
[----:B------:R-:W2:Y:S08]  /*31690*/  LDC R59, c[0x0][0x278] ;  /* 0x00009e00ff3b7b82 */ /* 0x000eb00000000800 */
[----:B------:R-:W4:Y:S01]  /*316a0*/  LDC R4, c[0x0][0x278] ;  /* 0x00009e00ff047b82 */ /* 0x000f220000000800 */
[----:B------:R-:W-:-:S07]  /*316b0*/  LEA.HI.X.SX32 R15, R5, R3, 0x1, P6 ;  /* 0x00000003050f7211 */ /* 0x000fce00030f0eff */
[----:B------:R-:W1:Y:S01]  /*316c0*/  LDC R5, c[0x0][0x278] ;  /* 0x00009e00ff057b82 */ /* 0x000e620000000800 */
[----:B------:R0:W-:Y:S04]  /*316d0*/  STL.64 [R1+0x7f8], R6 ;  /* 0x0007f80601007387 */ /* 0x0001e80000100a00 */
[----:B------:R3:W-:Y:S03]  /*316e0*/  STL.64 [R1+0x398], R14 ;  /* 0x0003980e01007387 */ /* 0x0007e60000100a00 */
[----:B------:R-:W2:Y:S01]  /*316f0*/  LDC R55, c[0x0][0x278] ;  /* 0x00009e00ff377b82 */ /* 0x000ea20000000800 */
[----:B0-----:R-:W-:Y:S01]  /*31700*/  IADD3 R6, P5, R223, R2, RZ ;  /* 0x00000002df067210 */ /* 0x001fe20007fbe0ff */
[----:B----4-:R-:W-:-:S03]  /*31710*/  IMAD R4, R4, 0x150, RZ ;  /* 0x0000015004047824 */ /* 0x010fc600078e02ff */
[----:B------:R-:W-:-:S03]  /*31720*/  LEA.HI.X.SX32 R7, R219, R3, 0x1, P5 ;  /* 0x00000003db077211 */ /* 0x000fc600028f0eff */
[----:B------:R-:W0:Y:S01]  /*31730*/  LDC R51, c[0x0][0x278] ;  /* 0x00009e00ff337b82 */ /* 0x000e220000000800 */
[-C--:B---3--:R-:W-:Y:S02]  /*31740*/  IADD3 R14, P6, R227, R2.reuse, RZ ;  /* 0x00000002e30e7210 */ /* 0x088fe40007fde0ff */
[----:B------:R-:W-:Y:S01]  /*31750*/  IADD3 R4, P5, R4, R2, RZ ;  /* 0x0000000204047210 */ /* 0x000fe20007fbe0ff */
[----:B------:R1:W-:Y:S01]  /*31760*/  STL.64 [R1+0x2f0], R6 ;  /* 0x0002f00601007387 */ /* 0x0003e20000100a00 */
[----:B------:R-:W-:-:S03]  /*31770*/  LEA.HI.X.SX32 R15, R223, R3, 0x1, P6 ;  /* 0x00000003df0f7211 */ /* 0x000fc600030f0eff */
[----:B------:R-:W3:Y:S02]  /*31780*/  LDC R43, c[0x0][0x278] ;  /* 0x00009e00ff2b7b82 */ /* 0x000ee40000000800 */
[----:B------:R-:W-:Y:S01]  /*31790*/  STL.64 [R1+0x1a0], R14 ;  /* 0x0001a00e01007387 */ /* 0x000fe20000100a00 */
[----:B-1----:R-:W-:Y:S01]  /*317a0*/  IMAD R6, R5, 0x152, RZ ;  /* 0x0000015205067824 */ /* 0x002fe200078e02ff */
[----:B------:R-:W-:Y:S01]  /*317b0*/  LEA.HI.X.SX32 R5, R227, R3, 0x1, P5 ;  /* 0x00000003e3057211 */ /* 0x000fe200028f0eff */
[----:B------:R-:W-:-:S03]  /*317c0*/  IMAD R230, R230, 0xaa, RZ ;  /* 0x000000aae6e67824 */ /* 0x000fc600078e02ff */
[----:B------:R-:W1:Y:S01]  /*317d0*/  LDC R39, c[0x0][0x278] ;  /* 0x00009e00ff277b82 */ /* 0x000e620000000800 */
[----:B------:R4:W-:Y:S01]  /*317e0*/  STL.64 [R1+0x7f0], R4 ;  /* 0x0007f00401007387 */ /* 0x0009e20000100a00 */
[----:B------:R-:W-:-:S06]  /*317f0*/  IADD3 R18, P6, R6, R2, RZ ;  /* 0x0000000206127210 */ /* 0x000fcc0007fde0ff */
[----:B------:R-:W2:Y:S08]  /*31800*/  LDC R6, c[0x0][0x278] ;  /* 0x00009e00ff067b82 */ /* 0x000eb00000000800 */
[----:B----4-:R-:W4:Y:S08]  /*31810*/  LDC R5, c[0x0][0x278] ;  /* 0x00009e00ff057b82 */ /* 0x010f300000000800 */
[----:B------:R-:W0:Y:S01]  /*31820*/  LDC R4, c[0x0][0x278] ;  /* 0x00009e00ff047b82 */ /* 0x000e220000000800 */
[----:B------:R-:W-:Y:S01]  /*31830*/  IADD3 R14, P5, R230, R2, RZ ;  /* 0x00000002e60e7210 */ /* 0x000fe20007fbe0ff */
[----:B------:R-:W-:-:S02]  /*31840*/  IMAD R233, R233, 0x56, RZ ;  /* 0x00000056e9e97824 */ /* 0x000fc400078e02ff */
[----:B------:R-:W-:Y:S02]  /*31850*/  IMAD R234, R234, 0xac, RZ ;  /* 0x000000aceaea7824 */ /* 0x000fe400078e02ff */
[----:B------:R-:W-:Y:S01]  /*31860*/  IMAD R235, R235, 0x6, RZ ;  /* 0x00000006ebeb7824 */ /* 0x000fe200078e02ff */
[----:B------:R-:W-:Y:S01]  /*31870*/  LEA R9, R9, R9, 0x1 ;  /* 0x0000000909097211 */ /* 0x000fe200078e08ff */
[----:B------:R-:W-:Y:S01]  /*31880*/  IMAD R236, R236, 0xc, RZ ;  /* 0x0000000cecec7824 */ /* 0x000fe200078e02ff */
[----:B------:R-:W3:Y:S01]  /*31890*/  LDC R227, c[0x0][0x278] ;  /* 0x00009e00ffe37b82 */ /* 0x000ee20000000800 */
[----:B----4-:R-:W-:-:S07]  /*318a0*/  IMAD R7, R5, 0xa9, RZ ;  /* 0x000000a905077824 */ /* 0x010fce00078e02ff */
[----:B------:R-:W4:Y:S01]  /*318b0*/  LDC R35, c[0x0][0x278] ;  /* 0x00009e00ff237b82 */ /* 0x000f220000000800 */
[----:B0-----:R-:W-:-:S07]  /*318c0*/  IMAD R4, R4, 0x55, RZ ;  /* 0x0000005504047824 */ /* 0x001fce00078e02ff */
[----:B------:R-:W0:Y:S01]  /*318d0*/  LDC R5, c[0x0][0x278] ;  /* 0x00009e00ff057b82 */ /* 0x000e220000000800 */
[----:B------:R-:W-:-:S07]  /*318e0*/  LEA.HI.X.SX32 R15, R4, R3, 0x1, P5 ;  /* 0x00000003040f7211 */ /* 0x000fce00028f0eff */
[----:B------:R-:W1:Y:S01]  /*318f0*/  LDC R4, c[0x0][0x278] ;  /* 0x00009e00ff047b82 */ /* 0x000e620000000800 */
[----:B--2---:R-:W-:Y:S01]  /*31900*/  IMAD R6, R6, 0x154, RZ ;  /* 0x0000015406067824 */ /* 0x004fe200078e02ff */
[----:B------:R-:W-:-:S04]  /*31910*/  LEA.HI.X.SX32 R19, R7, R3, 0x1, P6 ;  /* 0x0000000307137211 */ /* 0x000fc800030f0eff */
[----:B------:R-:W-:Y:S01]  /*31920*/  IADD3 R6, P6, R6, R2, RZ ;  /* 0x0000000206067210 */ /* 0x000fe20007fde0ff */
[----:B------:R2:W-:Y:S01]  /*31930*/  STL.64 [R1+0x7e8], R18 ;  /* 0x0007e81201007387 */ /* 0x0005e20000100a00 */
[----:B------:R-:W4:Y:S01]  /*31940*/  LDC R23, c[0x0][0x278] ;  /* 0x00009e00ff177b82 */ /* 0x000f220000000800 */
[----:B0-----:R-:W-:Y:S01]  /*31950*/  IMAD R5, R5, 0x156, RZ ;  /* 0x0000015605057824 */ /* 0x001fe200078e02ff */
[----:B------:R-:W-:-:S06]  /*31960*/  LEA.HI.X.SX32 R7, R230, R3, 0x1, P6 ;  /* 0x00000003e6077211 */ /* 0x000fcc00030f0eff */
[----:B------:R-:W0:Y:S01]  /*31970*/  LDC R31, c[0x0][0x278] ;  /* 0x00009e00ff1f7b82 */ /* 0x000e220000000800 */
[----:B--2---:R-:W-:Y:S01]  /*31980*/  IADD3 R18, P5, R5, R2, RZ ;  /* 0x0000000205127210 */ /* 0x004fe20007fbe0ff */
[----:B-1----:R-:W-:-:S06]  /*31990*/  IMAD R5, R4, 0xab, RZ ;  /* 0x000000ab04057824 */ /* 0x002fcc00078e02ff */
[----:B------:R-:W1:Y:S01]  /*319a0*/  LDC R4, c[0x0][0x278] ;  /* 0x00009e00ff047b82 */ /* 0x000e620000000800 */
[----:B------:R-:W-:Y:S04]  /*319b0*/  STL.64 [R1+0x198], R14 ;  /* 0x0001980e01007387 */ /* 0x000fe80000100a00 */
[----:B------:R2:W-:Y:S03]  /*319c0*/  STL.64 [R1+0x7e0], R6 ;  /* 0x0007e00601007387 */ /* 0x0005e60000100a00 */
[----:B------:R-:W0:Y:S01]  /*319d0*/  LDC R132, c[0x0][0x278] ;  /* 0x00009e00ff847b82 */ /* 0x000e220000000800 */
[----:B------:R-:W-:-:S07]  /*319e0*/  IMAD R141, R141, 0x7b, RZ ;  /* 0x0000007b8d8d7824 */ /* 0x000fce00078e02ff */
[----:B------:R-:W0:Y:S08]  /*319f0*/  LDC R129, c[0x0][0x278] ;  /* 0x00009e00ff817b82 */ /* 0x000e300000000800 */
[----:B--2---:R-:W2:Y:S01]  /*31a00*/  LDC R6, c[0x0][0x278] ;  /* 0x00009e00ff067b82 */ /* 0x004ea20000000800 */
[----:B-1----:R-:W-:Y:S01]  /*31a10*/  IMAD R7, R4, 0x2b, RZ ;  /* 0x0000002b04077824 */ /* 0x002fe200078e02ff */
[----:B------:R-:W-:-:S02]  /*31a20*/  IADD3 R14, P6, R233, R2, RZ ;  /* 0x00000002e90e7210 */ /* 0x000fc40007fde0ff */
[-C--:B------:R-:W-:Y:S02]  /*31a30*/  LEA.HI.X.SX32 R19, R5, R3.reuse, 0x1, P5 ;  /* 0x0000000305137211 */ /* 0x080fe400028f0eff */
[----:B------:R-:W-:Y:S02]  /*31a40*/  IADD3 R4, P5, R234, R2, RZ ;  /* 0x00000002ea047210 */ /* 0x000fe40007fbe0ff */
[-C--:B------:R-:W-:Y:S01]  /*31a50*/  LEA.HI.X.SX32 R15, R7, R3.reuse, 0x1, P6 ;  /* 0x00000003070f7211 */ /* 0x080fe200030f0eff */
[----:B------:R-:W1:Y:S01]  /*31a60*/  LDC R122, c[0x0][0x278] ;  /* 0x00009e00ff7a7b82 */ /* 0x000e620000000800 */
[----:B------:R-:W-:Y:S01]  /*31a70*/  LEA.HI.X.SX32 R5, R233, R3, 0x1, P5 ;  /* 0x00000003e9057211 */ /* 0x000fe200028f0eff */
[----:B------:R-:W-:Y:S04]  /*31a80*/  STL.64 [R1+0x7d8], R18 ;  /* 0x0007d81201007387 */ /* 0x000fe80000100a00 */
[----:B------:R-:W-:Y:S02]  /*31a90*/  STL.64 [R1+0x2e8], R14 ;  /* 0x0002e80e01007387 */ /* 0x000fe40000100a00 */
[----:B------:R-:W1:Y:S02]  /*31aa0*/  LDC R128, c[0x0][0x278] ;  /* 0x00009e00ff807b82 */ /* 0x000e640000000800 */
[----:B------:R3:W-:Y:S01]  /*31ab0*/  STL.64 [R1+0x190], R4 ;  /* 0x0001900401007387 */ /* 0x0007e20000100a00 */
[----:B--2---:R-:W-:-:S05]  /*31ac0*/  IMAD R6, R6, 0x158, RZ ;  /* 0x0000015806067824 */ /* 0x004fca00078e02ff */
[----:B------:R-:W2:Y:S01]  /*31ad0*/  LDC R125, c[0x0][0x278] ;  /* 0x00009e00ff7d7b82 */ /* 0x000ea20000000800 */
[-C--:B------:R-:W-:Y:S02]  /*31ae0*/  IADD3 R6, P6, R6, R2.reuse, RZ ;  /* 0x0000000206067210 */ /* 0x080fe40007fde0ff */
[----:B---3--:R-:W-:Y:S02]  /*31af0*/  IADD3 R4, P5, R235, R2, RZ ;  /* 0x00000002eb047210 */ /* 0x008fe40007fbe0ff */
[----:B------:R-:W-:-:S03]  /*31b00*/  LEA.HI.X.SX32 R7, R234, R3, 0x1, P6 ;  /* 0x00000003ea077211 */ /* 0x000fc600030f0eff */
[----:B------:R-:W3:Y:S01]  /*31b10*/  LDC R118, c[0x0][0x278] ;  /* 0x00009e00ff767b82 */ /* 0x000ee20000000800 */
[----:B------:R-:W-:Y:S01]  /*31b20*/  LEA.HI.X.SX32 R5, R9, R3, 0x1, P5 ;  /* 0x0000000309057211 */ /* 0x000fe200028f0eff */
[----:B------:R-:W-:Y:S04]  /*31b30*/  STL.64 [R1+0x7d0], R6 ;  /* 0x0007d00601007387 */ /* 0x000fe80000100a00 */
[----:B------:R4:W-:Y:S02]  /*31b40*/  STL.64 [R1+0x428], R4 ;  /* 0x0004280401007387 */ /* 0x0009e40000100a00 */
[----:B------:R-:W3:Y:S01]  /*31b50*/  LDC R124, c[0x0][0x278] ;  /* 0x00009e00ff7c7b82 */ /* 0x000ee20000000800 */
[----:B------:R-:W-:Y:S01]  /*31b60*/  IMAD R136, R136, 0xfe, RZ ;  /* 0x000000fe88887824 */ /* 0x000fe200078e02ff */
[----:B------:R-:W-:Y:S01]  /*31b70*/  LEA R131, R131, -R131, 0x7 ;  /* 0x8000008383837211 */ /* 0x000fe200078e38ff */
[----:B------:R-:W-:-:S05]  /*31b80*/  IMAD R130, R130, 0x15c, RZ ;  /* 0x0000015c82827824 */ /* 0x000fca00078e02ff */
[----:B------:R-:W3:Y:S08]  /*31b90*/  LDC R121, c[0x0][0x278] ;  /* 0x00009e00ff797b82 */ /* 0x000ef00000000800 */
[----:B----4-:R-:W4:Y:S01]  /*31ba0*/  LDC R4, c[0x0][0x278] ;  /* 0x00009e00ff047b82 */ /* 0x010f220000000800 */
[----:B------:R-:W-:Y:S01]  /*31bb0*/  IMAD R237, R237, 0xe, RZ ;  /* 0x0000000eeded7824 */ /* 0x000fe200078e02ff */
[----:B------:R-:W-:-:S04]  /*31bc0*/  IADD3 R6, P6, R236, R2, RZ ;  /* 0x00000002ec067210 */ /* 0x000fc80007fde0ff */
[----:B------:R-:W-:Y:S02]  /*31bd0*/  IADD3 R14, P5, R237, R2, RZ ;  /* 0x00000002ed0e7210 */ /* 0x000fe40007fbe0ff */
[----:B------:R-:W0:Y:S08]  /*31be0*/  LDC R5, c[0x0][0x278] ;  /* 0x00009e00ff057b82 */ /* 0x000e300000000800 */
[----:B------:R-:W3:Y:S01]  /*31bf0*/  LDC R114, c[0x0][0x278] ;  /* 0x00009e00ff727b82 */ /* 0x000ee20000000800 */
[----:B----4-:R-:W-:-:S07]  /*31c00*/  LEA R9, R4, -R4, 0x3 ;  /* 0x8000000404097211 */ /* 0x010fce00078e18ff */
[----:B------:R-:W4:Y:S08]  /*31c10*/  LDC R120, c[0x0][0x278] ;  /* 0x00009e00ff787b82 */ /* 0x000f300000000800 */
[----:B------:R-:W1:Y:S01]  /*31c20*/  LDC R4, c[0x0][0x278] ;  /* 0x00009e00ff047b82 */ /* 0x000e620000000800 */
[-C--:B------:R-:W-:Y:S02]  /*31c30*/  LEA.HI.X.SX32 R7, R235, R3.reuse, 0x1, P6 ;  /* 0x00000003eb077211 */ /* 0x080fe400030f0eff */
[----:B------:R-:W-:-:S03]  /*31c40*/  LEA.HI.X.SX32 R15, R9, R3, 0x1, P5 ;  /* 0x00000003090f7211 */ /* 0x000fc600028f0eff */
[----:B------:R-:W-:Y:S01]  /*31c50*/  STL.64 [R1+0x410], R6 ;  /* 0x0004100601007387 */ /* 0x000fe20000100a00 */
[----:B------:R-:W-:Y:S01]  /*31c60*/  IMAD R238, R238, 0x16, RZ ;  /* 0x00000016eeee7824 */ /* 0x000fe200078e02ff */
[----:B------:R-:W2:Y:S02]  /*31c70*/  LDC R9, c[0x0][0x278] ;  /* 0x00009e00ff097b82 */ /* 0x000ea40000000800 */
[----:B------:R1:W-:Y:S01]  /*31c80*/  STL.64 [R1+0x408], R14 ;  /* 0x0004080e01007387 */ /* 0x0003e20000100a00 */
[----:B0-----:R-:W-:Y:S02]  /*31c90*/  IMAD R5, R5, 0xb, RZ ;  /* 0x0000000b05057824 */ /* 0x001fe400078e02ff */
[----:B------:R-:W-:-:S03]  /*31ca0*/  IMAD R240, R240, 0x18, RZ ;  /* 0x00000018f0f07824 */ /* 0x000fc600078e02ff */
[----:B------:R-:W0:Y:S01]  /*31cb0*/  LDC R117, c[0x0][0x278] ;  /* 0x00009e00ff757b82 */ /* 0x000e220000000800 */
[----:B-1----:R-:W-:Y:S01]  /*31cc0*/  IMAD R14, R4, 0xcb, RZ ;  /* 0x000000cb040e7824 */ /* 0x002fe200078e02ff */
[----:B------:R-:W-:-:S06]  /*31cd0*/  IADD3 R6, P6, R238, R2, RZ ;  /* 0x00000002ee067210 */ /* 0x000fcc0007fde0ff */
[----:B------:R-:W1:Y:S01]  /*31ce0*/  LDC R4, c[0x0][0x278] ;  /* 0x00009e00ff047b82 */ /* 0x000e620000000800 */
[----:B------:R-:W-:Y:S01]  /*31cf0*/  IMAD R242, R242, 0x1a, RZ ;  /* 0x0000001af2f27824 */ /* 0x000fe200078e02ff */
[----:B------:R-:W-:Y:S01]  /*31d00*/  LEA.HI.X.SX32 R7, R5, R3, 0x1, P6 ;  /* 0x0000000305077211 */ /* 0x000fe200030f0eff */
[----:B------:R-:W-:Y:S01]  /*31d10*/  IMAD R243, R243, 0x1c, RZ ;  /* 0x0000001cf3f37824 */ /* 0x000fe200078e02ff */
[----:B------:R-:W-:-:S03]  /*31d20*/  IADD3 R18, P5, R240, R2, RZ ;  /* 0x00000002f0127210 */ /* 0x000fc60007fbe0ff */
[----:B------:R3:W-:Y:S01]  /*31d30*/  STL.64 [R1+0x3e8], R6 ;  /* 0x0003e80601007387 */ /* 0x0007e20000100a00 */
[----:B------:R-:W-:Y:S01]  /*31d40*/  LEA.HI.X.SX32 R19, R236, R3, 0x1, P5 ;  /* 0x00000003ec137211 */ /* 0x000fe200028f0eff */
[----:B------:R-:W-:Y:S01]  /*31d50*/  IMAD R248, R248, 0x1e, RZ ;  /* 0x0000001ef8f87824 */ /* 0x000fe200078e02ff */
[----:B------:R-:W0:Y:S01]  /*31d60*/  LDC R116, c[0x0][0x278] ;  /* 0x00009e00ff747b82 */ /* 0x000e220000000800 */
[----:B------:R-:W-:Y:S01]  /*31d70*/  IMAD R249, R249, 0x2c, RZ ;  /* 0x0000002cf9f97824 */ /* 0x000fe200078e02ff */
[----:B--2---:R-:W-:Y:S01]  /*31d80*/  LEA R9, R9, -R9, 0x4 ;  /* 0x8000000909097211 */ /* 0x004fe200078e20ff */
[----:B------:R-:W-:-:S05]  /*31d90*/  IMAD R250, R250, 0x2e, RZ ;  /* 0x0000002efafa7824 */ /* 0x000fca00078e02ff */
[----:B------:R-:W2:Y:S01]  /*31da0*/  LDC R15, c[0x0][0x278] ;  /* 0x00009e00ff0f7b82 */ /* 0x000ea20000000800 */
[-C--:B---3--:R-:W-:Y:S01]  /*31db0*/  IADD3 R6, P6, R242, R2.reuse, RZ ;  /* 0x00000002f2067210 */ /* 0x088fe20007fde0ff */
[----:B-1----:R-:W-:Y:S01]  /*31dc0*/  IMAD R10, R4, 0xd, RZ ;  /* 0x0000000d040a7824 */ /* 0x002fe200078e02ff */
[----:B------:R-:W-:-:S05]  /*31dd0*/  IADD3 R4, P5, R243, R2, RZ ;  /* 0x00000002f3047210 */ /* 0x000fca0007fbe0ff */
[----:B------:R-:W1:Y:S01]  /*31de0*/  LDC R112, c[0x0][0x278] ;  /* 0x00009e00ff707b82 */ /* 0x000e620000000800 */
[-C--:B------:R-:W-:Y:S02]  /*31df0*/  LEA.HI.X.SX32 R7, R10, R3.reuse, 0x1, P6 ;  /* 0x000000030a077211 */ /* 0x080fe400030f0eff */
[----:B------:R-:W-:Y:S01]  /*31e00*/  LEA.HI.X.SX32 R5, R237, R3, 0x1, P5 ;  /* 0x00000003ed057211 */ /* 0x000fe200028f0eff */
[----:B------:R-:W-:Y:S04]  /*31e10*/  STL.64 [R1+0x3e0], R18 ;  /* 0x0003e01201007387 */ /* 0x000fe80000100a00 */
[----:B------:R-:W3:Y:S01]  /*31e20*/  LDC R10, c[0x0][0x278] ;  /* 0x00009e00ff0a7b82 */ /* 0x000ee20000000800 */
[----:B------:R4:W-:Y:S04]  /*31e30*/  STL.64 [R1+0x3d8], R6 ;  /* 0x0003d80601007387 */ /* 0x0009e80000100a00 */
[----:B------:R0:W-:Y:S01]  /*31e40*/  STL.64 [R1+0x3d0], R4 ;  /* 0x0003d00401007387 */ /* 0x0001e20000100a00 */
[----:B------:R-:W-:-:S02]  /*31e50*/  IMAD R133, R133, 0xad, RZ ;  /* 0x000000ad85857824 */ /* 0x000fc400078e02ff */
[----:B------:R-:W-:Y:S01]  /*31e60*/  IMAD R126, R126, 0x160, RZ ;  /* 0x000001607e7e7824 */ /* 0x000fe200078e02ff */
[----:B------:R-:W1:Y:S01]  /*31e70*/  LDC R113, c[0x0][0x278] ;  /* 0x00009e00ff717b82 */ /* 0x000e620000000800 */
[-C--:B----4-:R-:W-:Y:S02]  /*31e80*/  IADD3 R6, P6, R248, R2.reuse, RZ ;  /* 0x00000002f8067210 */ /* 0x090fe40007fde0ff */
[----:B0-----:R-:W-:-:S05]  /*31e90*/  IADD3 R4, P5, R249, R2, RZ ;  /* 0x00000002f9047210 */ /* 0x001fca0007fbe0ff */
[----:B------:R-:W0:Y:S01]  /*31ea0*/  LDC R110, c[0x0][0x278] ;  /* 0x00009e00ff6e7b82 */ /* 0x000e220000000800 */
[-C--:B------:R-:W-:Y:S02]  /*31eb0*/  LEA.HI.X.SX32 R7, R9, R3.reuse, 0x1, P6 ;  /* 0x0000000309077211 */ /* 0x080fe400030f0eff */
[----:B------:R-:W-:-:S03]  /*31ec0*/  LEA.HI.X.SX32 R5, R238, R3, 0x1, P5 ;  /* 0x00000003ee057211 */ /* 0x000fc600028f0eff */
[----:B------:R-:W-:Y:S02]  /*31ed0*/  STL.64 [R1+0x3c8], R6 ;  /* 0x0003c80601007387 */ /* 0x000fe40000100a00 */
[----:B------:R-:W4:Y:S02]  /*31ee0*/  LDC R9, c[0x0][0x278] ;  /* 0x00009e00ff097b82 */ /* 0x000f240000000800 */
[----:B------:R2:W-:Y:S06]  /*31ef0*/  STL.64 [R1+0x390], R4 ;  /* 0x0003900401007387 */ /* 0x0005ec0000100a00 */
[----:B------:R-:W0:Y:S08]  /*31f00*/  LDC R109, c[0x0][0x278] ;  /* 0x00009e00ff6d7b82 */ /* 0x000e300000000800 */
[----:B--2---:R-:W2:Y:S01]  /*31f10*/  LDC R4, c[0x0][0x278] ;  /* 0x00009e00ff047b82 */ /* 0x004ea20000000800 */
[----:B------:R-:W-:Y:S01]  /*31f20*/  IADD3 R6, P6, R250, R2, RZ ;  /* 0x00000002fa067210 */ /* 0x000fe20007fde0ff */
[----:B----4-:R-:W-:-:S06]  /*31f30*/  IMAD R13, R9, 0x34, RZ ;  /* 0x00000034090d7824 */ /* 0x010fcc00078e02ff */
[----:B------:R-:W4:Y:S08]  /*31f40*/  LDC R5, c[0x0][0x278] ;  /* 0x00009e00ff057b82 */ /* 0x000f300000000800 */
[----:B------:R-:W0:Y:S01]  /*31f50*/  LDC R108, c[0x0][0x278] ;  /* 0x00009e00ff6c7b82 */ /* 0x000e220000000800 */
[----:B--2---:R-:W-:-:S07]  /*31f60*/  IMAD R4, R4, 0x17, RZ ;  /* 0x0000001704047824 */ /* 0x004fce00078e02ff */
[----:B------:R-:W2:Y:S01]  /*31f70*/  LDC R106, c[0x0][0x278] ;  /* 0x00009e00ff6a7b82 */ /* 0x000ea20000000800 */
[----:B------:R-:W-:-:S07]  /*31f80*/  LEA.HI.X.SX32 R7, R4, R3, 0x1, P6 ;  /* 0x0000000304077211 */ /* 0x000fce00030f0eff */
[----:B------:R-:W3:Y:S08]  /*31f90*/  LDC R4, c[0x0][0x278] ;  /* 0x00009e00ff047b82 */ /* 0x000ef00000000800 */
[----:B------:R-:W2:Y:S08]  /*31fa0*/  LDC R105, c[0x0][0x278] ;  /* 0x00009e00ff697b82 */ /* 0x000eb00000000800 */
[----:B------:R-:W2:Y:S01]  /*31fb0*/  LDC R104, c[0x0][0x278] ;  /* 0x00009e00ff687b82 */ /* 0x000ea20000000800 */
[----:B---3--:R-:W-:-:S07]  /*31fc0*/  IMAD R9, R4, 0x36, RZ ;  /* 0x0000003604097824 */ /* 0x008fce00078e02ff */
[----:B------:R-:W3:Y:S08]  /*31fd0*/  LDC R102, c[0x0][0x278] ;  /* 0x00009e00ff667b82 */ /* 0x000ef00000000800 */
[----:B------:R-:W1:Y:S01]  /*31fe0*/  LDC R4, c[0x0][0x278] ;  /* 0x00009e00ff047b82 */ /* 0x000e620000000800 */
[----:B------:R-:W-:Y:S01]  /*31ff0*/  IMAD R233, R10, 0xcd, RZ ;  /* 0x000000cd0ae97824 */ /* 0x000fe200078e02ff */
[----:B------:R-:W-:Y:S01]  /*32000*/  IADD3 R18, P5, R251, R2, RZ ;  /* 0x00000002fb127210 */ /* 0x000fe20007fbe0ff */
[----:B----4-:R-:W-:-:S03]  /*32010*/  IMAD R5, R5, 0x32, RZ ;  /* 0x0000003205057824 */ /* 0x010fc600078e02ff */
[----:B------:R-:W-:Y:S01]  /*32020*/  LEA.HI.X.SX32 R19, R240, R3, 0x1, P5 ;  /* 0x00000003f0137211 */ /* 0x000fe200028f0eff */
[----:B------:R4:W-:Y:S01]  /*32030*/  STL.64 [R1+0x388], R6 ;  /* 0x0003880601007387 */ /* 0x0009e20000100a00 */
[----:B------:R-:W3:Y:S08]  /*32040*/  LDC R101, c[0x0][0x278] ;  /* 0x00009e00ff657b82 */ /* 0x000ef00000000800 */
[----:B------:R-:W3:Y:S01]  /*32050*/  LDC R100, c[0x0][0x278] ;  /* 0x00009e00ff647b82 */ /* 0x000ee20000000800 */
[----:B-1----:R-:W-:-:S07]  /*32060*/  IMAD R10, R4, 0x1b, RZ ;  /* 0x0000001b040a7824 */ /* 0x002fce00078e02ff */
[----:B------:R-:W1:Y:S08]  /*32070*/  LDC R98, c[0x0][0x278] ;  /* 0x00009e00ff627b82 */ /* 0x000e700000000800 */
[----:B------:R-:W0:Y:S01]  /*32080*/  LDC R4, c[0x0][0x278] ;  /* 0x00009e00ff047b82 */ /* 0x000e220000000800 */
[----:B----4-:R-:W-:Y:S01]  /*32090*/  IADD3 R6, P6, R5, R2, RZ ;  /* 0x0000000205067210 */ /* 0x010fe20007fde0ff */
[----:B------:R4:W-:Y:S03]  /*320a0*/  STL.64 [R1+0x380], R18 ;  /* 0x0003801201007387 */ /* 0x0009e60000100a00 */
[----:B------:R-:W-:-:S03]  /*320b0*/  LEA.HI.X.SX32 R7, R142, R3, 0x1, P6 ;  /* 0x000000038e077211 */ /* 0x000fc600030f0eff */
[----:B------:R-:W1:Y:S01]  /*320c0*/  LDC R97, c[0x0][0x278] ;  /* 0x00009e00ff617b82 */ /* 0x000e620000000800 */
[----:B----4-:R-:W-:-:S07]  /*320d0*/  IADD3 R18, P5, R13, R2, RZ ;  /* 0x000000020d127210 */ /* 0x010fce0007fbe0ff */
[----:B------:R-:W4:Y:S01]  /*320e0*/  LDC R96, c[0x0][0x278] ;  /* 0x00009e00ff607b82 */ /* 0x000f220000000800 */
[----:B------:R-:W-:Y:S01]  /*320f0*/  LEA.HI.X.SX32 R19, R242, R3, 0x1, P5 ;  /* 0x00000003f2137211 */ /* 0x000fe200028f0eff */
[----:B------:R-:W-:Y:S04]  /*32100*/  STL.64 [R1+0x378], R6 ;  /* 0x0003780601007387 */ /* 0x000fe80000100a00 */
[----:B------:R0:W-:Y:S02]  /*32110*/  STL.64 [R1+0x370], R18 ;  /* 0x0003701201007387 */ /* 0x0001e40000100a00 */
[----:B------:R-:W4:Y:S08]  /*32120*/  LDC R94, c[0x0][0x278] ;  /* 0x00009e00ff5e7b82 */ /* 0x000f300000000800 */
[----:B------:R-:W4:Y:S01]  /*32130*/  LDC R93, c[0x0][0x278] ;  /* 0x00009e00ff5d7b82 */ /* 0x000f220000000800 */
[----:B0-----:R-:W-:-:S07]  /*32140*/  IMAD R19, R4, 0x3c, RZ ;  /* 0x0000003c04137824 */ /* 0x001fce00078e02ff */
[----:B------:R-:W0:Y:S01]  /*32150*/  LDC R4, c[0x0][0x278] ;  /* 0x00009e00ff047b82 */ /* 0x000e220000000800 */
[----:B------:R-:W-:-:S04]  /*32160*/  IADD3 R6, P6, R9, R2, RZ ;  /* 0x0000000209067210 */ /* 0x000fc80007fde0ff */
[----:B------:R-:W-:-:S03]  /*32170*/  LEA.HI.X.SX32 R7, R10, R3, 0x1, P6 ;  /* 0x000000030a077211 */ /* 0x000fc600030f0eff */
[----:B------:R-:W4:Y:S02]  /*32180*/  LDC R92, c[0x0][0x278] ;  /* 0x00009e00ff5c7b82 */ /* 0x000f240000000800 */
[----:B------:R2:W-:Y:S06]  /*32190*/  STL.64 [R1+0x368], R6 ;  /* 0x0003680601007387 */ /* 0x0005ec0000100a00 */
[----:B------:R-:W4:Y:S08]  /*321a0*/  LDC R88, c[0x0][0x278] ;  /* 0x00009e00ff587b82 */ /* 0x000f300000000800 */
[----:B--2---:R-:W2:Y:S01]  /*321b0*/  LDC R6, c[0x0][0x278] ;  /* 0x00009e00ff067b82 */ /* 0x004ea20000000800 */
[----:B0-----:R-:W-:-:S02]  /*321c0*/  IMAD R10, R4, 0x1d, RZ ;  /* 0x0000001d040a7824 */ /* 0x001fc400078e02ff */
[----:B------:R-:W-:-:S05]  /*321d0*/  IMAD R234, R143, 0x38, RZ ;  /* 0x000000388fea7824 */ /* 0x000fca00078e02ff */
[----:B------:R-:W0:Y:S01]  /*321e0*/  LDC R4, c[0x0][0x278] ;  /* 0x00009e00ff047b82 */ /* 0x000e220000000800 */
[----:B------:R-:W-:Y:S01]  /*321f0*/  IMAD R223, R15, 0x3a, RZ ;  /* 0x0000003a0fdf7824 */ /* 0x000fe200078e02ff */
[----:B------:R-:W-:-:S04]  /*32200*/  IADD3 R142, P5, R234, R2, RZ ;  /* 0x00000002ea8e7210 */ /* 0x000fc80007fbe0ff */
[-C--:B------:R-:W-:Y:S02]  /*32210*/  IADD3 R236, P6, R223, R2.reuse, RZ ;  /* 0x00000002dfec7210 */ /* 0x080fe40007fde0ff */
[-C--:B------:R-:W-:Y:S01]  /*32220*/  LEA.HI.X.SX32 R143, R243, R3.reuse, 0x1, P5 ;  /* 0x00000003f38f7211 */ /* 0x080fe200028f0eff */
[----:B------:R-:W3:Y:S01]  /*32230*/  LDC R15, c[0x0][0x278] ;  /* 0x00009e00ff0f7b82 */ /* 0x000ee20000000800 */
[----:B------:R-:W-:Y:S01]  /*32240*/  LEA.HI.X.SX32 R237, R10, R3, 0x1, P6 ;  /* 0x000000030aed7211 */ /* 0x000fe200030f0eff */
[----:B--2---:R-:W-:Y:S01]  /*32250*/  IMAD R219, R6, 0x3e, RZ ;  /* 0x0000003e06db7824 */ /* 0x004fe200078e02ff */
[----:B------:R-:W-:Y:S01]  /*32260*/  IADD3 R6, P5, R19, R2, RZ ;  /* 0x0000000213067210 */ /* 0x000fe20007fbe0ff */
[----:B------:R2:W-:Y:S01]  /*32270*/  STL.64 [R1+0x360], R142 ;  /* 0x0003608e01007387 */ /* 0x0005e20000100a00 */
[----:B------:R-:W-:-:S03]  /*32280*/  IMAD R235, R17, 0x5e, RZ ;  /* 0x0000005e11eb7824 */ /* 0x000fc600078e02ff */
[----:B------:R-:W1:Y:S01]  /*32290*/  LDC R10, c[0x0][0x278] ;  /* 0x00009e00ff0a7b82 */ /* 0x000e620000000800 */
[----:B------:R-:W-:Y:S01]  /*322a0*/  LEA.HI.X.SX32 R7, R248, R3, 0x1, P5 ;  /* 0x00000003f8077211 */ /* 0x000fe200028f0eff */
[----:B0-----:R-:W-:Y:S01]  /*322b0*/  IMAD R4, R4, 0x58, RZ ;  /* 0x0000005804047824 */ /* 0x001fe200078e02ff */
[----:B------:R-:W-:-:S05]  /*322c0*/  IADD3 R242, P6, R219, R2, RZ ;  /* 0x00000002dbf27210 */ /* 0x000fca0007fde0ff */
[----:B------:R-:W0:Y:S01]  /*322d0*/  LDC R17, c[0x0][0x278] ;  /* 0x00009e00ff117b82 */ /* 0x000e220000000800 */
[----:B--2---:R-:W2:Y:S04]  /*322e0*/  LDL.LU.64 R142, [R1+0x1038] ;  /* 0x00103800018e7983 */ /* 0x004ea80000300a00 */
[----:B------:R4:W-:Y:S03]  /*322f0*/  STL.64 [R1+0x358], R236 ;  /* 0x000358ec01007387 */ /* 0x0009e60000100a00 */
[----:B------:R-:W2:Y:S01]  /*32300*/  LDC R91, c[0x0][0x278] ;  /* 0x00009e00ff5b7b82 */ /* 0x000ea20000000800 */
[----:B------:R3:W-:Y:S07]  /*32310*/  STL.64 [R1+0x350], R6 ;  /* 0x0003500601007387 */ /* 0x0007ee0000100a00 */
[----:B------:R-:W2:Y:S01]  /*32320*/  LDC R90, c[0x0][0x278] ;  /* 0x00009e00ff5a7b82 */ /* 0x000ea20000000800 */
[----:B----4-:R-:W-:-:S07]  /*32330*/  IADD3 R236, P5, R4, R2, RZ ;  /* 0x0000000204ec7210 */ /* 0x010fce0007fbe0ff */
[----:B---3--:R-:W3:Y:S08]  /*32340*/  LDC R7, c[0x0][0x278] ;  /* 0x00009e00ff077b82 */ /* 0x008ef00000000800 */
[----:B------:R-:W4:Y:S01]  /*32350*/  LDC R4, c[0x0][0x278] ;  /* 0x00009e00ff047b82 */ /* 0x000f220000000800 */
[----:B------:R-:W-:-:S07]  /*32360*/  LEA.HI.X.SX32 R237, R249, R3, 0x1, P5 ;  /* 0x00000003f9ed7211 */ /* 0x000fce00028f0eff */
[----:B------:R-:W1:Y:S01]  /*32370*/  LDC R6, c[0x0][0x278] ;  /* 0x00009e00ff067b82 */ /* 0x000e620000000800 */
[----:B---3--:R-:W-:-:S07]  /*32380*/  LEA R7, R7, -R7, 0x5 ;  /* 0x8000000707077211 */ /* 0x008fce00078e28ff */
[----:B------:R-:W3:Y:S01]  /*32390*/  LDC R87, c[0x0][0x278] ;  /* 0x00009e00ff577b82 */ /* 0x000ee20000000800 */
[----:B------:R-:W-:Y:S01]  /*323a0*/  LEA.HI.X.SX32 R243, R7, R3, 0x1, P6 ;  /* 0x0000000307f37211 */ /* 0x000fe200030f0eff */
[----:B----4-:R-:W-:-:S04]  /*323b0*/  IMAD R4, R4, 0x5c, RZ ;  /* 0x0000005c04047824 */ /* 0x010fc800078e02ff */
[----:B------:R4:W-:Y:S02]  /*323c0*/  STL.64 [R1+0x348], R242 ;  /* 0x000348f201007387 */ /* 0x0009e40000100a00 */
[----:B------:R-:W3:Y:S08]  /*323d0*/  LDC R86, c[0x0][0x278] ;  /* 0x00009e00ff567b82 */ /* 0x000ef00000000800 */
[----:B------:R-:W3:Y:S01]  /*323e0*/  LDC R83, c[0x0][0x278] ;  /* 0x00009e00ff537b82 */ /* 0x000ee20000000800 */
[----:B----4-:R-:W-:-:S07]  /*323f0*/  IADD3 R242, P5, R4, R2, RZ ;  /* 0x0000000204f27210 */ /* 0x010fce0007fbe0ff */
[----:B------:R-:W4:Y:S01]  /*32400*/  LDC R4, c[0x0][0x278] ;  /* 0x00009e00ff047b82 */ /* 0x000f220000000800 */
[----:B-1----:R-:W-:-:S05]  /*32410*/  IMAD R6, R6, 0x5a, RZ ;  /* 0x0000005a06067824 */ /* 0x002fca00078e02ff */
[----:B------:R-:W-:Y:S02]  /*32420*/  IADD3 R6, P6, R6, R2, RZ ;  /* 0x0000000206067210 */ /* 0x000fe40007fde0ff */
[----:B------:R-:W1:Y:S08]  /*32430*/  LDC R84, c[0x0][0x278] ;  /* 0x00009e00ff547b82 */ /* 0x000e700000000800 */
[----:B------:R-:W1:Y:S01]  /*32440*/  LDC R82, c[0x0][0x278] ;  /* 0x00009e00ff527b82 */ /* 0x000e620000000800 */
[----:B----4-:R-:W-:-:S07]  /*32450*/  IMAD R4, R4, 0x2d, RZ ;  /* 0x0000002d04047824 */ /* 0x010fce00078e02ff */
[----:B------:R-:W4:Y:S01]  /*32460*/  LDC R79, c[0x0][0x278] ;  /* 0x00009e00ff4f7b82 */ /* 0x000f220000000800 */
[----:B------:R-:W-:-:S07]  /*32470*/  LEA.HI.X.SX32 R7, R4, R3, 0x1, P6 ;  /* 0x0000000304077211 */ /* 0x000fce00030f0eff */
[----:B------:R-:W0:Y:S01]  /*32480*/  LDC R4, c[0x0][0x278] ;  /* 0x00009e00ff047b82 */ /* 0x000e220000000800 */
[----:B------:R-:W-:Y:S04]  /*32490*/  STL.64 [R1+0x2e0], R236 ;  /* 0x0002e0ec01007387 */ /* 0x000fe80000100a00 */
[----:B------:R3:W-:Y:S01]  /*324a0*/  STL.64 [R1+0x2d8], R6 ;  /* 0x0002d80601007387 */ /* 0x0007e20000100a00 */
[----:B------:R-:W-:Y:S02]  /*324b0*/  IMAD R230, R15, 0xcf, RZ ;  /* 0x000000cf0fe67824 */ /* 0x000fe400078e02ff */
[----:B------:R-:W1:Y:S08]  /*324c0*/  LDC R15, c[0x0][0x278] ;  /* 0x00009e00ff0f7b82 */ /* 0x000e700000000800 */
[----:B------:R-:W4:Y:S01]  /*324d0*/  LDC R80, c[0x0][0x278] ;  /* 0x00009e00ff507b82 */ /* 0x000f220000000800 */
[----:B---3--:R-:W-:Y:S01]  /*324e0*/  IADD3 R6, P6, R235, R2, RZ ;  /* 0x00000002eb067210 */ /* 0x008fe20007fde0ff */
[----:B0-----:R-:W-:-:S06]  /*324f0*/  IMAD R4, R4, 0x2f, RZ ;  /* 0x0000002f04047824 */ /* 0x001fcc00078e02ff */
[----:B------:R-:W0:Y:S01]  /*32500*/  LDC R78, c[0x0][0x278] ;  /* 0x00009e00ff4e7b82 */ /* 0x000e220000000800 */
[----:B------:R-:W-:-:S07]  /*32510*/  LEA.HI.X.SX32 R7, R4, R3, 0x1, P6 ;  /* 0x0000000304077211 */ /* 0x000fce00030f0eff */
[----:B------:R-:W3:Y:S01]  /*32520*/  LDC R4, c[0x0][0x278] ;  /* 0x00009e00ff047b82 */ /* 0x000ee20000000800 */
[----:B------:R-:W-:Y:S01]  /*32530*/  LEA.HI.X.SX32 R243, R250, R3, 0x1, P5 ;  /* 0x00000003faf37211 */ /* 0x000fe200028f0eff */
[----:B------:R-:W-:Y:S02]  /*32540*/  IMAD R18, R10, 0x60, RZ ;  /* 0x000000600a127824 */ /* 0x000fe400078e02ff */
[----:B------:R-:W-:-:S04]  /*32550*/  IMAD R237, R17, 0x62, RZ ;  /* 0x0000006211ed7824 */ /* 0x000fc800078e02ff */
[----:B------:R-:W4:Y:S01]  /*32560*/  LDC R10, c[0x0][0x278] ;  /* 0x00009e00ff0a7b82 */ /* 0x000f220000000800 */
[----:B------:R-:W-:Y:S01]  /*32570*/  STL.64 [R1+0x2d0], R242 ;  /* 0x0002d0f201007387 */ /* 0x000fe20000100a00 */
[----:B-1----:R-:W-:-:S03]  /*32580*/  IMAD R236, R15, 0x1a0, RZ ;  /* 0x000001a00fec7824 */ /* 0x002fc600078e02ff */
[----:B------:R1:W-:Y:S03]  /*32590*/  STL.64 [R1+0x2c8], R6 ;  /* 0x0002c80601007387 */ /* 0x0003e60000100a00 */
[----:B------:R-:W0:Y:S01]  /*325a0*/  LDC R15, c[0x0][0x278] ;  /* 0x00009e00ff0f7b82 */ /* 0x000e220000000800 */
[----:B---3--:R-:W-:Y:S01]  /*325b0*/  IMAD R4, R4, 0x31, RZ ;  /* 0x0000003104047824 */ /* 0x008fe200078e02ff */
[----:B-1----:R-:W-:-:S06]  /*325c0*/  IADD3 R6, P6, R237, R2, RZ ;  /* 0x00000002ed067210 */ /* 0x002fcc0007fde0ff */
[----:B------:R-:W1:Y:S01]  /*325d0*/  LDC R76, c[0x0][0x278] ;  /* 0x00009e00ff4c7b82 */ /* 0x000e620000000800 */
[----:B------:R-:W-:-:S07]  /*325e0*/  LEA.HI.X.SX32 R7, R4, R3, 0x1, P6 ;  /* 0x0000000304077211 */ /* 0x000fce00030f0eff */
[----:B------:R-:W3:Y:S01]  /*325f0*/  LDC R4, c[0x0][0x278] ;  /* 0x00009e00ff047b82 */ /* 0x000ee20000000800 */
[----:B------:R-:W-:Y:S01]  /*32600*/  IADD3 R242, P5, R18, R2, RZ ;  /* 0x0000000212f27210 */ /* 0x000fe20007fbe0ff */
[----:B----4-:R-:W-:-:S03]  /*32610*/  IMAD R240, R10, 0x64, RZ ;  /* 0x000000640af07824 */ /* 0x010fc600078e02ff */
[----:B------:R-:W-:-:S03]  /*32620*/  LEA.HI.X.SX32 R243, R251, R3, 0x1, P5 ;  /* 0x00000003fbf37211 */ /* 0x000fc600028f0eff */
[----:B------:R-:W4:Y:S01]  /*32630*/  LDC R10, c[0x0][0x278] ;  /* 0x00009e00ff0a7b82 */ /* 0x000f220000000800 */
[----:B0-----:R-:W-:Y:S01]  /*32640*/  IMAD R17, R15, 0xd1, RZ ;  /* 0x000000d10f117824 */ /* 0x001fe200078e02ff */
[----:B------:R0:W-:Y:S06]  /*32650*/  STL.64 [R1+0x2c0], R242 ;  /* 0x0002c0f201007387 */ /* 0x0001ec0000100a00 */
[----:B------:R-:W2:Y:S01]  /*32660*/  LDC R15, c[0x0][0x278] ;  /* 0x00009e00ff0f7b82 */ /* 0x000ea20000000800 */
[----:B0-----:R-:W-:-:S07]  /*32670*/  IADD3 R242, P5, R240, R2, RZ ;  /* 0x00000002f0f27210 */ /* 0x001fce0007fbe0ff */
[----:B------:R-:W0:Y:S01]  /*32680*/  LDC R74, c[0x0][0x278] ;  /* 0x00009e00ff4a7b82 */ /* 0x000e220000000800 */
[----:B------:R-:W-:Y:S01]  /*32690*/  LEA.HI.X.SX32 R243, R5, R3, 0x1, P5 ;  /* 0x0000000305f37211 */ /* 0x000fe200028f0eff */
[----:B---3--:R-:W-:-:S06]  /*326a0*/  IMAD R5, R4, 0x33, RZ ;  /* 0x0000003304057824 */ /* 0x008fcc00078e02ff */
[----:B------:R-:W3:Y:S01]  /*326b0*/  LDC R4, c[0x0][0x278] ;  /* 0x00009e00ff047b82 */ /* 0x000ee20000000800 */
[----:B----4-:R-:W-:Y:S01]  /*326c0*/  IMAD R10, R10, 0x66, RZ ;  /* 0x000000660a0a7824 */ /* 0x010fe200078e02ff */
[----:B------:R4:W-:Y:S01]  /*326d0*/  STL.64 [R1+0x2b8], R6 ;  /* 0x0002b80601007387 */ /* 0x0009e20000100a00 */
[----:B--2---:R-:W-:-:S03]  /*326e0*/  IMAD R15, R15, 0x68, RZ ;  /* 0x000000680f0f7824 */ /* 0x004fc600078e02ff */
[----:B------:R2:W-:Y:S02]  /*326f0*/  STL.64 [R1+0x2b0], R242 ;  /* 0x0002b0f201007387 */ /* 0x0005e40000100a00 */
[----:B------:R-:W0:Y:S01]  /*32700*/  LDC R72, c[0x0][0x278] ;  /* 0x00009e00ff487b82 */ /* 0x000e220000000800 */
[----:B----4-:R-:W-:-:S04]  /*32710*/  IADD3 R6, P6, R10, R2, RZ ;  /* 0x000000020a067210 */ /* 0x010fc80007fde0ff */
[----:B------:R-:W-:-:S03]  /*32720*/  LEA.HI.X.SX32 R7, R5, R3, 0x1, P6 ;  /* 0x0000000305077211 */ /* 0x000fc600030f0eff */
[----:B------:R-:W4:Y:S01]  /*32730*/  LDC R70, c[0x0][0x278] ;  /* 0x00009e00ff467b82 */ /* 0x000f220000000800 */
[----:B--2---:R-:W-:Y:S01]  /*32740*/  IADD3 R242, P5, R15, R2, RZ ;  /* 0x000000020ff27210 */ /* 0x004fe20007fbe0ff */
[----:B---3--:R-:W-:-:S06]  /*32750*/  IMAD R250, R4, 0x6c, RZ ;  /* 0x0000006c04fa7824 */ /* 0x008fcc00078e02ff */
[----:B------:R-:W2:Y:S01]  /*32760*/  LDC R5, c[0x0][0x278] ;  /* 0x00009e00ff057b82 */ /* 0x000ea20000000800 */
[----:B------:R-:W-:-:S07]  /*32770*/  LEA.HI.X.SX32 R243, R13, R3, 0x1, P5 ;  /* 0x000000030df37211 */ /* 0x000fce00028f0eff */
[----:B------:R-:W3:Y:S01]  /*32780*/  LDC R4, c[0x0][0x278] ;  /* 0x00009e00ff047b82 */ /* 0x000ee20000000800 */
[----:B------:R-:W-:Y:S04]  /*32790*/  STL.64 [R1+0x2a8], R6 ;  /* 0x0002a80601007387 */ /* 0x000fe80000100a00 */
[----:B------:R1:W-:Y:S01]  /*327a0*/  STL.64 [R1+0x2a0], R242 ;  /* 0x0002a0f201007387 */ /* 0x0003e20000100a00 */
[----:B------:R-:W-:Y:S02]  /*327b0*/  IMAD R251, R227, 0x6a, RZ ;  /* 0x0000006ae3fb7824 */ /* 0x000fe400078e02ff */
[----:B------:R-:W-:Y:S01]  /*327c0*/  IMAD R107, R107, 0xba, RZ ;  /* 0x000000ba6b6b7824 */ /* 0x000fe200078e02ff */
[----:B------:R-:W4:Y:S08]  /*327d0*/  LDC R75, c[0x0][0x278] ;  /* 0x00009e00ff4b7b82 */ /* 0x000f300000000800 */
[----:B-1----:R-:W1:Y:S01]  /*327e0*/  LDC R242, c[0x0][0x278] ;  /* 0x00009e00fff27b82 */ /* 0x002e620000000800 */
[----:B--2---:R-:W-:Y:S01]  /*327f0*/  IMAD R238, R5, 0x35, RZ ;  /* 0x0000003505ee7824 */ /* 0x004fe200078e02ff */
[-C--:B------:R-:W-:Y:S01]  /*32800*/  IADD3 R6, P6, R251, R2.reuse, RZ ;  /* 0x00000002fb067210 */ /* 0x080fe20007fde0ff */
[----:B---3--:R-:W-:Y:S01]  /*32810*/  IMAD R13, R4, 0x6e, RZ ;  /* 0x0000006e040d7824 */ /* 0x008fe200078e02ff */
[-C--:B------:R-:W-:Y:S01]  /*32820*/  IADD3 R4, P5, R250, R2.reuse, RZ ;  /* 0x00000002fa047210 */ /* 0x080fe20007fbe0ff */
[----:B------:R-:W-:Y:S01]  /*32830*/  IMAD R103, R103, 0xbc, RZ ;  /* 0x000000bc67677824 */ /* 0x000fe200078e02ff */
[-C--:B------:R-:W-:Y:S01]  /*32840*/  LEA.HI.X.SX32 R7, R238, R3.reuse, 0x1, P6 ;  /* 0x00000003ee077211 */ /* 0x080fe200030f0eff */
[----:B------:R-:W-:Y:S01]  /*32850*/  IMAD R99, R99, 0xbe, RZ ;  /* 0x000000be63637824 */ /* 0x000fe200078e02ff */
[----:B------:R-:W-:Y:S01]  /*32860*/  LEA.HI.X.SX32 R5, R9, R3, 0x1, P5 ;  /* 0x0000000309057211 */ /* 0x000fe200028f0eff */
[----:B------:R-:W2:Y:S02]  /*32870*/  LDC R238, c[0x0][0x278] ;  /* 0x00009e00ffee7b82 */ /* 0x000ea40000000800 */
[----:B------:R3:W-:Y:S04]  /*32880*/  STL.64 [R1+0x298], R6 ;  /* 0x0002980601007387 */ /* 0x0007e80000100a00 */
[----:B------:R0:W-:Y:S02]  /*32890*/  STL.64 [R1+0x290], R4 ;  /* 0x0002900401007387 */ /* 0x0001e40000100a00 */
[----:B------:R-:W4:Y:S01]  /*328a0*/  LDC R9, c[0x0][0x278] ;  /* 0x00009e00ff097b82 */ /* 0x000f220000000800 */
[----:B-1----:R-:W-:Y:S01]  /*328b0*/  IMAD R242, R242, 0x37, RZ ;  /* 0x00000037f2f27824 */ /* 0x002fe200078e02ff */
[----:B---3--:R-:W-:Y:S01]  /*328c0*/  IADD3 R6, P6, R13, R2, RZ ;  /* 0x000000020d067210 */ /* 0x008fe20007fde0ff */
[----:B------:R-:W-:-:S05]  /*328d0*/  IMAD R95, R95, 0xc0, RZ ;  /* 0x000000c05f5f7824 */ /* 0x000fca00078e02ff */
[----:B------:R-:W1:Y:S01]  /*328e0*/  LDC R68, c[0x0][0x278] ;  /* 0x00009e00ff447b82 */ /* 0x000e620000000800 */
[----:B0-----:R-:W-:Y:S02]  /*328f0*/  IADD3 R4, P5, R145, R2, RZ ;  /* 0x0000000291047210 */ /* 0x001fe40007fbe0ff */
[-C--:B------:R-:W-:Y:S02]  /*32900*/  LEA.HI.X.SX32 R7, R242, R3.reuse, 0x1, P6 ;  /* 0x00000003f2077211 */ /* 0x080fe400030f0eff */
[----:B------:R-:W-:Y:S01]  /*32910*/  LEA.HI.X.SX32 R5, R234, R3, 0x1, P5 ;  /* 0x00000003ea057211 */ /* 0x000fe200028f0eff */
[----:B--2---:R-:W-:Y:S02]  /*32920*/  IMAD R238, R238, 0x72, RZ ;  /* 0x00000072eeee7824 */ /* 0x004fe400078e02ff */
[----:B------:R-:W-:Y:S01]  /*32930*/  STL.64 [R1+0x288], R6 ;  /* 0x0002880601007387 */ /* 0x000fe20000100a00 */
[----:B------:R-:W0:Y:S03]  /*32940*/  LDC R234, c[0x0][0x278] ;  /* 0x00009e00ffea7b82 */ /* 0x000e260000000800 */
[----:B------:R2:W-:Y:S01]  /*32950*/  STL.64 [R1+0x280], R4 ;  /* 0x0002800401007387 */ /* 0x0005e20000100a00 */
[----:B------:R-:W-:-:S02]  /*32960*/  IMAD R89, R89, 0xc2, RZ ;  /* 0x000000c259597824 */ /* 0x000fc400078e02ff */
[----:B------:R-:W-:Y:S02]  /*32970*/  IMAD R85, R85, 0xc6, RZ ;  /* 0x000000c655557824 */ /* 0x000fe400078e02ff */
[----:B------:R-:W-:Y:S01]  /*32980*/  IMAD R81, R81, 0xc8, RZ ;  /* 0x000000c851517824 */ /* 0x000fe200078e02ff */
[----:B------:R-:W3:Y:S08]  /*32990*/  LDC R71, c[0x0][0x278] ;  /* 0x00009e00ff477b82 */ /* 0x000ef00000000800 */
[----:B--2---:R-:W2:Y:S01]  /*329a0*/  LDC R5, c[0x0][0x278] ;  /* 0x00009e00ff057b82 */ /* 0x004ea20000000800 */
[----:B------:R-:W-:-:S07]  /*329b0*/  IADD3 R6, P6, R238, R2, RZ ;  /* 0x00000002ee067210 */ /* 0x000fce0007fde0ff */
[----:B------:R-:W1:Y:S01]  /*329c0*/  LDC R4, c[0x0][0x278] ;  /* 0x00009e00ff047b82 */ /* 0x000e620000000800 */
[----:B------:R-:W-:Y:S02]  /*329d0*/  IMAD R73, R73, 0xcc, RZ ;  /* 0x000000cc49497824 */ /* 0x000fe400078e02ff */
[----:B------:R-:W-:Y:S02]  /*329e0*/  IMAD R77, R77, 0xca, RZ ;  /* 0x000000ca4d4d7824 */ /* 0x000fe400078e02ff */
[----:B------:R-:W-:Y:S02]  /*329f0*/  IMAD R63, R63, 0xd2, RZ ;  /* 0x000000d23f3f7824 */ /* 0x000fe400078e02ff */
[----:B------:R-:W-:Y:S01]  /*32a00*/  IMAD R67, R67, 0xd0, RZ ;  /* 0x000000d043437824 */ /* 0x000fe200078e02ff */
[----:B------:R-:W3:Y:S01]  /*32a10*/  LDC R66, c[0x0][0x278] ;  /* 0x00009e00ff427b82 */ /* 0x000ee20000000800 */
[----:B--2---:R-:W-:-:S07]  /*32a20*/  IMAD R5, R5, 0x39, RZ ;  /* 0x0000003905057824 */ /* 0x004fce00078e02ff */
[----:B------:R-:W2:Y:S01]  /*32a30*/  LDC R64, c[0x0][0x278] ;  /* 0x00009e00ff407b82 */ /* 0x000ea20000000800 */
[----:B------:R-:W-:-:S07]  /*32a40*/  LEA.HI.X.SX32 R7, R5, R3, 0x1, P6 ;  /* 0x0000000305077211 */ /* 0x000fce00030f0eff */
[----:B------:R-:W1:Y:S01]  /*32a50*/  LDC R5, c[0x0][0x278] ;  /* 0x00009e00ff057b82 */ /* 0x000e620000000800 */
[----:B----4-:R-:W-:Y:S02]  /*32a60*/  IMAD R9, R9, 0x74, RZ ;  /* 0x0000007409097824 */ /* 0x010fe400078e02ff */
[----:B0-----:R-:W-:Y:S01]  /*32a70*/  IMAD R234, R234, 0x76, RZ ;  /* 0x00000076eaea7824 */ /* 0x001fe200078e02ff */
[----:B------:R0:W-:Y:S02]  /*32a80*/  STL.64 [R1+0x278], R6 ;  /* 0x0002780601007387 */ /* 0x0001e40000100a00 */
[----:B------:R-:W-:Y:S01]  /*32a90*/  IADD3 R242, P5, R9, R2, RZ ;  /* 0x0000000209f27210 */ /* 0x000fe20007fbe0ff */
[----:B------:R-:W-:Y:S01]  /*32aa0*/  IMAD R59, R59, 0xd4, RZ ;  /* 0x000000d43b3b7824 */ /* 0x000fe200078e02ff */
[----:B------:R-:W4:Y:S02]  /*32ab0*/  LDC R62, c[0x0][0x278] ;  /* 0x00009e00ff3e7b82 */ /* 0x000f240000000800 */
[----:B------:R-:W-:Y:S01]  /*32ac0*/  LEA.HI.X.SX32 R243, R223, R3, 0x1, P5 ;  /* 0x00000003dff37211 */ /* 0x000fe200028f0eff */
[----:B------:R-:W-:-:S02]  /*32ad0*/  IMAD R55, R55, 0xd6, RZ ;  /* 0x000000d637377824 */ /* 0x000fc400078e02ff */
[----:B------:R-:W-:Y:S02]  /*32ae0*/  IMAD R51, R51, 0xd8, RZ ;  /* 0x000000d833337824 */ /* 0x000fe400078e02ff */
[----:B------:R-:W-:Y:S01]  /*32af0*/  IMAD R43, R43, 0xdc, RZ ;  /* 0x000000dc2b2b7824 */ /* 0x000fe200078e02ff */
[----:B------:R-:W4:Y:S01]  /*32b00*/  LDC R69, c[0x0][0x278] ;  /* 0x00009e00ff457b82 */ /* 0x000f220000000800 */
[----:B-1----:R-:W-:Y:S01]  /*32b10*/  IMAD R248, R5, 0x3b, RZ ;  /* 0x0000003b05f87824 */ /* 0x002fe200078e02ff */
[----:B0-----:R-:W-:-:S06]  /*32b20*/  IADD3 R6, P6, R234, R2, RZ ;  /* 0x00000002ea067210 */ /* 0x001fcc0007fde0ff */
[----:B------:R-:W0:Y:S01]  /*32b30*/  LDC R5, c[0x0][0x278] ;  /* 0x00009e00ff057b82 */ /* 0x000e220000000800 */
[----:B------:R-:W-:Y:S01]  /*32b40*/  LEA.HI.X.SX32 R7, R248, R3, 0x1, P6 ;  /* 0x00000003f8077211 */ /* 0x000fe200030f0eff */
[----:B------:R1:W-:Y:S01]  /*32b50*/  STL.64 [R1+0x270], R242 ;  /* 0x000270f201007387 */ /* 0x0003e20000100a00 */
[----:B------:R-:W-:-:S03]  /*32b60*/  IMAD R4, R4, 0x78, RZ ;  /* 0x0000007804047824 */ /* 0x000fc600078e02ff */
[----:B------:R3:W-:Y:S01]  /*32b70*/  STL.64 [R1+0x268], R6 ;  /* 0x0002680601007387 */ /* 0x0007e20000100a00 */
[----:B------:R-:W-:Y:S01]  /*32b80*/  IMAD R39, R39, 0xe0, RZ ;  /* 0x000000e027277824 */ /* 0x000fe200078e02ff */
[----:B------:R-:W4:Y:S01]  /*32b90*/  LDC R227, c[0x0][0x278] ;  /* 0x00009e00ffe37b82 */ /* 0x000f220000000800 */
[----:B------:R-:W-:Y:S02]  /*32ba0*/  IMAD R35, R35, 0xe2, RZ ;  /* 0x000000e223237824 */ /* 0x000fe400078e02ff */
[----:B------:R-:W-:Y:S02]  /*32bb0*/  IMAD R23, R23, 0xe8, RZ ;  /* 0x000000e817177824 */ /* 0x000fe400078e02ff */
[----:B------:R-:W-:Y:S02]  /*32bc0*/  IMAD R31, R31, 0xea, RZ ;  /* 0x000000ea1f1f7824 */ /* 0x000fe400078e02ff */
[----:B------:R-:W-:Y:S01]  /*32bd0*/  IMAD R132, R132, 0x15e, RZ ;  /* 0x0000015e84847824 */ /* 0x000fe200078e02ff */
[----:B------:R-:W4:Y:S01]  /*32be0*/  LDC R60, c[0x0][0x278] ;  /* 0x00009e00ff3c7b82 */ /* 0x000f220000000800 */
[----:B-1----:R-:W-:-:S07]  /*32bf0*/  IADD3 R242, P5, R4, R2, RZ ;  /* 0x0000000204f27210 */ /* 0x002fce0007fbe0ff */
[----:B---3--:R-:W1:Y:S01]  /*32c00*/  LDC R7, c[0x0][0x278] ;  /* 0x00009e00ff077b82 */ /* 0x008e620000000800 */
[----:B0-----:R-:W-:Y:S01]  /*32c10*/  IMAD R6, R5, 0x7c, RZ ;  /* 0x0000007c05067824 */ /* 0x001fe200078e02ff */
[----:B------:R-:W-:-:S06]  /*32c20*/  LEA.HI.X.SX32 R243, R19, R3, 0x1, P5 ;  /* 0x0000000313f37211 */ /* 0x000fcc00028f0eff */
[----:B------:R-:W0:Y:S08]  /*32c30*/  LDC R5, c[0x0][0x278] ;  /* 0x00009e00ff057b82 */ /* 0x000e300000000800 */
[----:B------:R-:W3:Y:S01]  /*32c40*/  LDC R19, c[0x0][0x278] ;  /* 0x00009e00ff137b82 */ /* 0x000ee20000000800 */
[----:B------:R-:W-:Y:S01]  /*32c50*/  IADD3 R248, P6, R135, R2, RZ ;  /* 0x0000000287f87210 */ /* 0x000fe20007fde0ff */
[----:B-1----:R-:W-:Y:S01]  /*32c60*/  IMAD R7, R7, 0x3d, RZ ;  /* 0x0000003d07077824 */ /* 0x002fe200078e02ff */
[----:B------:R1:W-:Y:S01]  /*32c70*/  STL.64 [R1+0x260], R242 ;  /* 0x000260f201007387 */ /* 0x0003e20000100a00 */
[----:B------:R-:W-:-:S04]  /*32c80*/  IMAD R129, R129, 0xaf, RZ ;  /* 0x000000af81817824 */ /* 0x000fc800078e02ff */
[----:B------:R-:W4:Y:S01]  /*32c90*/  LDC R58, c[0x0][0x278] ;  /* 0x00009e00ff3a7b82 */ /* 0x000f220000000800 */
[----:B------:R-:W-:Y:S01]  /*32ca0*/  LEA.HI.X.SX32 R249, R7, R3, 0x1, P6 ;  /* 0x0000000307f97211 */ /* 0x000fe200030f0eff */
[----:B0-----:R-:W-:-:S06]  /*32cb0*/  IMAD R5, R5, 0x7e, RZ ;  /* 0x0000007e05057824 */ /* 0x001fcc00078e02ff */
[----:B------:R-:W0:Y:S01]  /*32cc0*/  LDC R7, c[0x0][0x278] ;  /* 0x00009e00ff077b82 */ /* 0x000e220000000800 */
[----:B------:R2:W-:Y:S01]  /*32cd0*/  STL.64 [R1+0x258], R248 ;  /* 0x000258f801007387 */ /* 0x0005e20000100a00 */
[----:B---3--:R-:W-:Y:S02]  /*32ce0*/  LEA R19, R19, -R19, 0x6 ;  /* 0x8000001313137211 */ /* 0x008fe400078e30ff */
[----:B-1----:R-:W-:Y:S01]  /*32cf0*/  IADD3 R242, P5, R6, R2, RZ ;  /* 0x0000000206f27210 */ /* 0x002fe20007fbe0ff */
[----:B------:R-:W-:-:S03]  /*32d00*/  IMAD R122, R122, 0x164, RZ ;  /* 0x000001647a7a7824 */ /* 0x000fc600078e02ff */
[----:B------:R-:W1:Y:S01]  /*32d10*/  LDC R65, c[0x0][0x278] ;  /* 0x00009e00ff417b82 */ /* 0x000e620000000800 */
[----:B--2---:R-:W-:-:S04]  /*32d20*/  IADD3 R248, P6, R5, R2, RZ ;  /* 0x0000000205f87210 */ /* 0x004fc80007fde0ff */
[-C--:B------:R-:W-:Y:S01]  /*32d30*/  LEA.HI.X.SX32 R249, R19, R3.reuse, 0x1, P6 ;  /* 0x0000000313f97211 */ /* 0x080fe200030f0eff */
[----:B------:R-:W-:Y:S02]  /*32d40*/  IMAD R128, R128, 0x162, RZ ;  /* 0x0000016280807824 */ /* 0x000fe400078e02ff */
[----:B------:R-:W2:Y:S01]  /*32d50*/  LDC R19, c[0x0][0x278] ;  /* 0x00009e00ff137b82 */ /* 0x000ea20000000800 */
[----:B------:R-:W-:-:S05]  /*32d60*/  LEA.HI.X.SX32 R243, R219, R3, 0x1, P5 ;  /* 0x00000003dbf37211 */ /* 0x000fca00028f0eff */
[----:B------:R3:W-:Y:S01]  /*32d70*/  STL.64 [R1+0x250], R242 ;  /* 0x000250f201007387 */ /* 0x0007e20000100a00 */
[----:B0-----:R-:W-:Y:S01]  /*32d80*/  IMAD R7, R7, 0x57, RZ ;  /* 0x0000005707077824 */ /* 0x001fe200078e02ff */
[----:B------:R-:W0:Y:S02]  /*32d90*/  LDC R223, c[0x0][0x278] ;  /* 0x00009e00ffdf7b82 */ /* 0x000e240000000800 */
[----:B------:R4:W-:Y:S01]  /*32da0*/  STL.64 [R1+0x248], R248 ;  /* 0x000248f801007387 */ /* 0x0009e20000100a00 */
[----:B------:R-:W-:Y:S02]  /*32db0*/  IMAD R125, R125, 0xb1, RZ ;  /* 0x000000b17d7d7824 */ /* 0x000fe400078e02ff */
[----:B------:R-:W-:Y:S02]  /*32dc0*/  IMAD R118, R118, 0x168, RZ ;  /* 0x0000016876767824 */ /* 0x000fe400078e02ff */
[----:B------:R-:W-:Y:S01]  /*32dd0*/  IMAD R124, R124, 0x166, RZ ;  /* 0x000001667c7c7824 */ /* 0x000fe200078e02ff */
[----:B------:R-:W1:Y:S01]  /*32de0*/  LDC R56, c[0x0][0x278] ;  /* 0x00009e00ff387b82 */ /* 0x000e620000000800 */
[----:B---3--:R-:W-:-:S07]  /*32df0*/  IADD3 R242, P5, R127, R2, RZ ;  /* 0x000000027ff27210 */ /* 0x008fce0007fbe0ff */
[----:B----4-:R-:W3:Y:S01]  /*32e00*/  LDC R249, c[0x0][0x278] ;  /* 0x00009e00fff97b82 */ /* 0x010ee20000000800 */
[----:B------:R-:W-:Y:S01]  /*32e10*/  LEA.HI.X.SX32 R243, R7, R3, 0x1, P5 ;  /* 0x0000000307f37211 */ /* 0x000fe200028f0eff */
[----:B--2---:R-:W-:-:S04]  /*32e20*/  IMAD R19, R19, 0x59, RZ ;  /* 0x0000005913137824 */ /* 0x004fc800078e02ff */
[----:B------:R2:W-:Y:S01]  /*32e30*/  STL.64 [R1+0x188], R242 ;  /* 0x000188f201007387 */ /* 0x0005e20000100a00 */
[-C--:B------:R-:W-:Y:S01]  /*32e40*/  IADD3 R248, P6, R123, R2.reuse, RZ ;  /* 0x000000027bf87210 */ /* 0x080fe20007fde0ff */
[----:B------:R-:W4:Y:S01]  /*32e50*/  LDC R7, c[0x0][0x278] ;  /* 0x00009e00ff077b82 */ /* 0x000f220000000800 */
[----:B------:R-:W-:Y:S02]  /*32e60*/  IMAD R121, R121, 0xb3, RZ ;  /* 0x000000b379797824 */ /* 0x000fe400078e02ff */
[----:B------:R-:W-:Y:S02]  /*32e70*/  IMAD R114, R114, 0x16c, RZ ;  /* 0x0000016c72727824 */ /* 0x000fe400078e02ff */
[----:B------:R-:W-:Y:S02]  /*32e80*/  IMAD R120, R120, 0x16a, RZ ;  /* 0x0000016a78787824 */ /* 0x000fe400078e02ff */
[----:B------:R-:W-:Y:S01]  /*32e90*/  IMAD R117, R117, 0xb5, RZ ;  /* 0x000000b575757824 */ /* 0x000fe200078e02ff */
[----:B------:R-:W1:Y:S01]  /*32ea0*/  LDC R54, c[0x0][0x278] ;  /* 0x00009e00ff367b82 */ /* 0x000e620000000800 */
[----:B--2---:R-:W-:-:S04]  /*32eb0*/  IADD3 R242, P5, R119, R2, RZ ;  /* 0x0000000277f27210 */ /* 0x004fc80007fbe0ff */
[----:B------:R-:W-:-:S03]  /*32ec0*/  LEA.HI.X.SX32 R243, R19, R3, 0x1, P5 ;  /* 0x0000000313f37211 */ /* 0x000fc600028f0eff */
[----:B------:R-:W2:Y:S01]  /*32ed0*/  LDC R19, c[0x0][0x278] ;  /* 0x00009e00ff137b82 */ /* 0x000ea20000000800 */
[----:B---3--:R-:W-:-:S05]  /*32ee0*/  IMAD R249, R249, 0x58, RZ ;  /* 0x00000058f9f97824 */ /* 0x008fca00078e02ff */
[----:B------:R-:W-:Y:S01]  /*32ef0*/  LEA.HI.X.SX32 R249, R249, R3, 0x1, P6 ;  /* 0x00000003f9f97211 */ /* 0x000fe200030f0eff */
[----:B------:R-:W-:Y:S01]  /*32f00*/  IMAD R116, R116, 0x16e, RZ ;  /* 0x0000016e74747824 */ /* 0x000fe200078e02ff */
[----:B------:R-:W3:Y:S03]  /*32f10*/  LDC R61, c[0x0][0x278] ;  /* 0x00009e00ff3d7b82 */ /* 0x000ee60000000800 */
[----:B------:R0:W-:Y:S01]  /*32f20*/  STL.64 [R1+0x180], R248 ;  /* 0x000180f801007387 */ /* 0x0001e20000100a00 */
[----:B------:R-:W-:Y:S02]  /*32f30*/  IMAD R112, R112, 0x170, RZ ;  /* 0x0000017070707824 */ /* 0x000fe400078e02ff */
[----:B------:R-:W-:Y:S02]  /*32f40*/  IMAD R110, R110, 0x174, RZ ;  /* 0x000001746e6e7824 */ /* 0x000fe400078e02ff */
[----:B------:R-:W-:Y:S01]  /*32f50*/  IMAD R109, R109, 0xb9, RZ ;  /* 0x000000b96d6d7824 */ /* 0x000fe200078e02ff */
[----:B------:R-:W3:Y:S08]  /*32f60*/  LDC R219, c[0x0][0x278] ;  /* 0x00009e00ffdb7b82 */ /* 0x000ef00000000800 */
[----:B0-----:R-:W0:Y:S01]  /*32f70*/  LDC R249, c[0x0][0x278] ;  /* 0x00009e00fff97b82 */ /* 0x001e220000000800 */
[----:B------:R2:W-:Y:S07]  /*32f80*/  STL.64 [R1+0x178], R242 ;  /* 0x000178f201007387 */ /* 0x0005ee0000100a00 */
[----:B------:R-:W3:Y:S01]  /*32f90*/  LDC R52, c[0x0][0x278] ;  /* 0x00009e00ff347b82 */ /* 0x000ee20000000800 */
[----:B--2---:R-:W-:-:S07]  /*32fa0*/  IMAD R243, R19, 0x5b, RZ ;  /* 0x0000005b13f37824 */ /* 0x004fce00078e02ff */
[----:B------:R-:W2:Y:S01]  /*32fb0*/  LDC R19, c[0x0][0x278] ;  /* 0x00009e00ff137b82 */ /* 0x000ea20000000800 */
[----:B------:R-:W-:Y:S01]  /*32fc0*/  IADD3 R248, P6, R115, R2, RZ ;  /* 0x0000000273f87210 */ /* 0x000fe20007fde0ff */
[----:B0-----:R-:W-:-:S06]  /*32fd0*/  IMAD R249, R249, 0x5a, RZ ;  /* 0x0000005af9f97824 */ /* 0x001fcc00078e02ff */
[----:B------:R-:W0:Y:S01]  /*32fe0*/  LDC R50, c[0x0][0x278] ;  /* 0x00009e00ff327b82 */ /* 0x000e220000000800 */
[----:B----4-:R-:W-:Y:S01]  /*32ff0*/  IMAD R7, R7, 0xb6, RZ ;  /* 0x000000b607077824 */ /* 0x010fe200078e02ff */
[----:B------:R-:W-:-:S04]  /*33000*/  LEA.HI.X.SX32 R249, R249, R3, 0x1, P6 ;  /* 0x00000003f9f97211 */ /* 0x000fc800030f0eff */
[----:B------:R-:W-:Y:S02]  /*33010*/  IADD3 R242, P5, R7, R2, RZ ;  /* 0x0000000207f27210 */ /* 0x000fe40007fbe0ff */
[----:B------:R-:W4:Y:S01]  /*33020*/  LDC R57, c[0x0][0x278] ;  /* 0x00009e00ff397b82 */ /* 0x000f220000000800 */
[----:B------:R2:W-:Y:S01]  /*33030*/  STL.64 [R1+0x170], R248 ;  /* 0x000170f801007387 */ /* 0x0005e20000100a00 */
[----:B------:R-:W-:-:S06]  /*33040*/  LEA.HI.X.SX32 R243, R243, R3, 0x1, P5 ;  /* 0x00000003f3f37211 */ /* 0x000fcc00028f0eff */
[----:B------:R-:W4:Y:S01]  /*33050*/  LDC R48, c[0x0][0x278] ;  /* 0x00009e00ff307b82 */ /* 0x000f220000000800 */
[----:B--2---:R-:W-:Y:S01]  /*33060*/  IMAD R249, R19, 0x5c, RZ ;  /* 0x0000005c13f97824 */ /* 0x004fe200078e02ff */
[----:B------:R-:W-:-:S06]  /*33070*/  IADD3 R248, P6, R111, R2, RZ ;  /* 0x000000026ff87210 */ /* 0x000fcc0007fde0ff */
[----:B------:R-:W2:Y:S01]  /*33080*/  LDC R19, c[0x0][0x278] ;  /* 0x00009e00ff137b82 */ /* 0x000ea20000000800 */
[----:B------:R-:W-:Y:S01]  /*33090*/  LEA.HI.X.SX32 R249, R249, R3, 0x1, P6 ;  /* 0x00000003f9f97211 */ /* 0x000fe200030f0eff */
[----:B------:R-:W-:Y:S04]  /*330a0*/  STL.64 [R1+0x168], R242 ;  /* 0x000168f201007387 */ /* 0x000fe80000100a00 */
[----:B------:R1:W-:Y:S02]  /*330b0*/  STL.64 [R1+0x160], R248 ;  /* 0x000160f801007387 */ /* 0x0003e40000100a00 */
[----:B------:R-:W4:Y:S08]  /*330c0*/  LDC R53, c[0x0][0x278] ;  /* 0x00009e00ff357b82 */ /* 0x000f300000000800 */
[----:B------:R-:W4:Y:S08]  /*330d0*/  LDC R46, c[0x0][0x278] ;  /* 0x00009e00ff2e7b82 */ /* 0x000f300000000800 */
[----:B-1----:R-:W1:Y:S01]  /*330e0*/  LDC R249, c[0x0][0x278] ;  /* 0x00009e00fff97b82 */ /* 0x002e620000000800 */
[----:B--2---:R-:W-:Y:S01]  /*330f0*/  IMAD R243, R19, 0x5d, RZ ;  /* 0x0000005d13f37824 */ /* 0x004fe200078e02ff */
[----:B------:R-:W-:-:S04]  /*33100*/  IADD3 R242, P5, R107, R2, RZ ;  /* 0x000000026bf27210 */ /* 0x000fc80007fbe0ff */
[-C--:B------:R-:W-:Y:S02]  /*33110*/  LEA.HI.X.SX32 R243, R243, R3.reuse, 0x1, P5 ;  /* 0x00000003f3f37211 */ /* 0x080fe400028f0eff */
[----:B------:R-:W-:Y:S01]  /*33120*/  IADD3 R248, P6, R103, R2, RZ ;  /* 0x0000000267f87210 */ /* 0x000fe20007fde0ff */
[----:B------:R-:W-:Y:S01]  /*33130*/  IMAD R108, R108, 0x176, RZ ;  /* 0x000001766c6c7824 */ /* 0x000fe200078e02ff */
[----:B------:R-:W2:Y:S01]  /*33140*/  LDC R19, c[0x0][0x278] ;  /* 0x00009e00ff137b82 */ /* 0x000ea20000000800 */
[----:B------:R1:W-:Y:S07]  /*33150*/  STL.64 [R1+0x158], R242 ;  /* 0x000158f201007387 */ /* 0x0003ee0000100a00 */
[----:B------:R-:W2:Y:S01]  /*33160*/  LDC R49, c[0x0][0x278] ;  /* 0x00009e00ff317b82 */ /* 0x000ea20000000800 */
[----:B-1----:R-:W-:Y:S01]  /*33170*/  IMAD R243, R249, 0x5f, RZ ;  /* 0x0000005ff9f37824 */ /* 0x002fe200078e02ff */
[----:B------:R-:W-:-:S06]  /*33180*/  LEA.HI.X.SX32 R249, R235, R3, 0x1, P6 ;  /* 0x00000003ebf97211 */ /* 0x000fcc00030f0eff */
[----:B------:R-:W1:Y:S01]  /*33190*/  LDC R44, c[0x0][0x278] ;  /* 0x00009e00ff2c7b82 */ /* 0x000e620000000800 */
[----:B------:R3:W-:Y:S07]  /*331a0*/  STL.64 [R1+0x150], R248 ;  /* 0x000150f801007387 */ /* 0x0007ee0000100a00 */
[----:B------:R-:W0:Y:S08]  /*331b0*/  LDC R235, c[0x0][0x278] ;  /* 0x00009e00ffeb7b82 */ /* 0x000e300000000800 */
[----:B---3--:R-:W3:Y:S01]  /*331c0*/  LDC R249, c[0x0][0x278] ;  /* 0x00009e00fff97b82 */ /* 0x008ee20000000800 */
[----:B------:R-:W-:-:S04]  /*331d0*/  IADD3 R242, P5, R99, R2, RZ ;  /* 0x0000000263f27210 */ /* 0x000fc80007fbe0ff */
[----:B------:R-:W-:Y:S02]  /*331e0*/  LEA.HI.X.SX32 R243, R243, R3, 0x1, P5 ;  /* 0x00000003f3f37211 */ /* 0x000fe400028f0eff */
[----:B------:R-:W-:Y:S01]  /*331f0*/  IADD3 R248, P6, R95, R2, RZ ;  /* 0x000000025ff87210 */ /* 0x000fe20007fde0ff */
[----:B------:R-:W1:Y:S02]  /*33200*/  LDC R42, c[0x0][0x278] ;  /* 0x00009e00ff2a7b82 */ /* 0x000e640000000800 */
[----:B------:R3:W-:Y:S01]  /*33210*/  STL.64 [R1+0x148], R242 ;  /* 0x000148f201007387 */ /* 0x0007e20000100a00 */
[----:B0-----:R-:W-:-:S05]  /*33220*/  IMAD R235, R235, 0xc4, RZ ;  /* 0x000000c4ebeb7824 */ /* 0x001fca00078e02ff */
[----:B------:R-:W0:Y:S01]  /*33230*/  LDC R45, c[0x0][0x278] ;  /* 0x00009e00ff2d7b82 */ /* 0x000e220000000800 */
[----:B---3--:R-:W-:Y:S01]  /*33240*/  IMAD R243, R249, 0x61, RZ ;  /* 0x00000061f9f37824 */ /* 0x008fe200078e02ff */
[----:B------:R-:W-:-:S06]  /*33250*/  LEA.HI.X.SX32 R249, R18, R3, 0x1, P6 ;  /* 0x0000000312f97211 */ /* 0x000fcc00030f0eff */
[----:B------:R-:W3:Y:S01]  /*33260*/  LDC R40, c[0x0][0x278] ;  /* 0x00009e00ff287b82 */ /* 0x000ee20000000800 */
[-C--:B------:R-:W-:Y:S01]  /*33270*/  IADD3 R242, P5, R89, R2.reuse, RZ ;  /* 0x0000000259f27210 */ /* 0x080fe20007fbe0ff */
[----:B------:R4:W-:Y:S06]  /*33280*/  STL.64 [R1+0x140], R248 ;  /* 0x000140f801007387 */ /* 0x0009ec0000100a00 */
[----:B------:R-:W2:Y:S01]  /*33290*/  LDC R18, c[0x0][0x278] ;  /* 0x00009e00ff127b82 */ /* 0x000ea20000000800 */
[----:B------:R-:W-:Y:S02]  /*332a0*/  LEA.HI.X.SX32 R243, R243, R3, 0x1, P5 ;  /* 0x00000003f3f37211 */ /* 0x000fe400028f0eff */
[----:B----4-:R-:W-:-:S05]  /*332b0*/  IADD3 R248, P6, R235, R2, RZ ;  /* 0x00000002ebf87210 */ /* 0x010fca0007fde0ff */
[----:B------:R-:W4:Y:S01]  /*332c0*/  LDC R41, c[0x0][0x278] ;  /* 0x00009e00ff297b82 */ /* 0x000f220000000800 */
[----:B------:R-:W-:Y:S01]  /*332d0*/  LEA.HI.X.SX32 R249, R237, R3, 0x1, P6 ;  /* 0x00000003edf97211 */ /* 0x000fe200030f0eff */
[----:B------:R-:W-:Y:S04]  /*332e0*/  STL.64 [R1+0x138], R242 ;  /* 0x000138f201007387 */ /* 0x000fe80000100a00 */
[----:B------:R1:W-:Y:S02]  /*332f0*/  STL.64 [R1+0x130], R248 ;  /* 0x000130f801007387 */ /* 0x0003e40000100a00 */
[----:B------:R-:W0:Y:S08]  /*33300*/  LDC R237, c[0x0][0x278] ;  /* 0x00009e00ffed7b82 */ /* 0x000e300000000800 */
[----:B------:R-:W4:Y:S08]  /*33310*/  LDC R38, c[0x0][0x278] ;  /* 0x00009e00ff267b82 */ /* 0x000f300000000800 */
[----:B-1----:R-:W1:Y:S01]  /*33320*/  LDC R249, c[0x0][0x278] ;  /* 0x00009e00fff97b82 */ /* 0x002e620000000800 */
[----:B--2---:R-:W-:Y:S01]  /*33330*/  IMAD R18, R18, 0x63, RZ ;  /* 0x0000006312127824 */ /* 0x004fe200078e02ff */
[----:B------:R-:W-:-:S04]  /*33340*/  IADD3 R242, P5, R85, R2, RZ ;  /* 0x0000000255f27210 */ /* 0x000fc80007fbe0ff */
[-C--:B------:R-:W-:Y:S02]  /*33350*/  LEA.HI.X.SX32 R243, R18, R3.reuse, 0x1, P5 ;  /* 0x0000000312f37211 */ /* 0x080fe400028f0eff */
[----:B------:R-:W-:Y:S01]  /*33360*/  IADD3 R248, P6, R81, R2, RZ ;  /* 0x0000000251f87210 */ /* 0x000fe20007fde0ff */
[----:B0-----:R-:W-:Y:S01]  /*33370*/  IMAD R237, R237, 0xce, RZ ;  /* 0x000000ceeded7824 */ /* 0x001fe200078e02ff */
[----:B------:R-:W0:Y:S01]  /*33380*/  LDC R18, c[0x0][0x278] ;  /* 0x00009e00ff127b82 */ /* 0x000e220000000800 */
[----:B------:R1:W-:Y:S07]  /*33390*/  STL.64 [R1+0x128], R242 ;  /* 0x000128f201007387 */ /* 0x0003ee0000100a00 */
[----:B------:R-:W2:Y:S01]  /*333a0*/  LDC R34, c[0x0][0x278] ;  /* 0x00009e00ff227b82 */ /* 0x000ea20000000800 */
[----:B-1----:R-:W-:Y:S01]  /*333b0*/  IMAD R243, R249, 0x65, RZ ;  /* 0x00000065f9f37824 */ /* 0x002fe200078e02ff */
[----:B------:R-:W-:-:S06]  /*333c0*/  LEA.HI.X.SX32 R249, R240, R3, 0x1, P6 ;  /* 0x00000003f0f97211 */ /* 0x000fcc00030f0eff */
[----:B------:R-:W1:Y:S01]  /*333d0*/  LDC R36, c[0x0][0x278] ;  /* 0x00009e00ff247b82 */ /* 0x000e620000000800 */
[----:B------:R3:W-:Y:S07]  /*333e0*/  STL.64 [R1+0x120], R248 ;  /* 0x000120f801007387 */ /* 0x0007ee0000100a00 */
[----:B------:R-:W4:Y:S01]  /*333f0*/  LDC R240, c[0x0][0x278] ;  /* 0x00009e00fff07b82 */ /* 0x000f220000000800 */
[----:B---3--:R-:W-:-:S07]  /*33400*/  IADD3 R248, P6, R73, R2, RZ ;  /* 0x0000000249f87210 */ /* 0x008fce0007fde0ff */
[----:B------:R-:W3:Y:S01]  /*33410*/  LDC R33, c[0x0][0x278] ;  /* 0x00009e00ff217b82 */ /* 0x000ee20000000800 */
[----:B------:R-:W-:-:S07]  /*33420*/  LEA.HI.X.SX32 R249, R10, R3, 0x1, P6 ;  /* 0x000000030af97211 */ /* 0x000fce00030f0eff */
[----:B------:R-:W0:Y:S01]  /*33430*/  LDC R10, c[0x0][0x278] ;  /* 0x00009e00ff0a7b82 */ /* 0x000e220000000800 */
[----:B------:R-:W-:-:S04]  /*33440*/  IADD3 R242, P5, R77, R2, RZ ;  /* 0x000000024df27210 */ /* 0x000fc80007fbe0ff */
[----:B------:R-:W-:Y:S01]  /*33450*/  LEA.HI.X.SX32 R243, R243, R3, 0x1, P5 ;  /* 0x00000003f3f37211 */ /* 0x000fe200028f0eff */
[----:B----4-:R-:W-:Y:S02]  /*33460*/  IMAD R240, R240, 0x67, RZ ;  /* 0x00000067f0f07824 */ /* 0x010fe400078e02ff */
[----:B------:R-:W4:Y:S02]  /*33470*/  LDC R32, c[0x0][0x278] ;  /* 0x00009e00ff207b82 */ /* 0x000f240000000800 */
[----:B------:R2:W-:Y:S04]  /*33480*/  STL.64 [R1+0x118], R242 ;  /* 0x000118f201007387 */ /* 0x0005e80000100a00 */
[----:B------:R-:W-:Y:S02]  /*33490*/  STL.64 [R1+0x110], R248 ;  /* 0x000110f801007387 */ /* 0x000fe40000100a00 */
[----:B------:R-:W3:Y:S01]  /*334a0*/  LDC R24, c[0x0][0x278] ;  /* 0x00009e00ff187b82 */ /* 0x000ee20000000800 */
[----:B--2---:R-:W-:-:S07]  /*334b0*/  IADD3 R242, P5, R237, R2, RZ ;  /* 0x00000002edf27210 */ /* 0x004fce0007fbe0ff */
[----:B------:R-:W2:Y:S01]  /*334c0*/  LDC R37, c[0x0][0x278] ;  /* 0x00009e00ff257b82 */ /* 0x000ea20000000800 */
[----:B------:R-:W-:Y:S01]  /*334d0*/  LEA.HI.X.SX32 R243, R240, R3, 0x1, P5 ;  /* 0x00000003f0f37211 */ /* 0x000fe200028f0eff */
[----:B0-----:R-:W-:-:S04]  /*334e0*/  IMAD R10, R10, 0x69, RZ ;  /* 0x000000690a0a7824 */ /* 0x001fc800078e02ff */
[----:B------:R0:W-:Y:S02]  /*334f0*/  STL.64 [R1+0x108], R242 ;  /* 0x000108f201007387 */ /* 0x0001e40000100a00 */
[----:B------:R-:W1:Y:S08]  /*33500*/  LDC R240, c[0x0][0x278] ;  /* 0x00009e00fff07b82 */ /* 0x000e700000000800 */
[----:B------:R-:W2:Y:S01]  /*33510*/  LDC R22, c[0x0][0x278] ;  /* 0x00009e00ff167b82 */ /* 0x000ea20000000800 */
[----:B0-----:R-:W-:-:S04]  /*33520*/  IADD3 R242, P5, R63, R2, RZ ;  /* 0x000000023ff27210 */ /* 0x001fc80007fbe0ff */
[----:B------:R-:W-:-:S03]  /*33530*/  LEA.HI.X.SX32 R243, R10, R3, 0x1, P5 ;  /* 0x000000030af37211 */ /* 0x000fc600028f0eff */
[----:B------:R-:W0:Y:S08]  /*33540*/  LDC R30, c[0x0][0x278] ;  /* 0x00009e00ff1e7b82 */ /* 0x000e300000000800 */
[----:B------:R-:W4:Y:S01]  /*33550*/  LDC R10, c[0x0][0x278] ;  /* 0x00009e00ff0a7b82 */ /* 0x000f220000000800 */
[----:B------:R-:W-:-:S04]  /*33560*/  IADD3 R248, P6, R67, R2, RZ ;  /* 0x0000000243f87210 */ /* 0x000fc80007fde0ff */
[----:B------:R-:W-:Y:S01]  /*33570*/  LEA.HI.X.SX32 R249, R15, R3, 0x1, P6 ;  /* 0x000000030ff97211 */ /* 0x000fe200030f0eff */
[----:B-1----:R-:W-:Y:S02]  /*33580*/  IMAD R240, R240, 0x6b, RZ ;  /* 0x0000006bf0f07824 */ /* 0x002fe400078e02ff */
[----:B------:R-:W-:Y:S01]  /*33590*/  IMAD R106, R106, 0x178, RZ ;  /* 0x000001786a6a7824 */ /* 0x000fe200078e02ff */
[----:B------:R-:W1:Y:S01]  /*335a0*/  LDC R15, c[0x0][0x278] ;  /* 0x00009e00ff0f7b82 */ /* 0x000e620000000800 */
[----:B------:R3:W-:Y:S04]  /*335b0*/  STL.64 [R1+0x100], R248 ;  /* 0x000100f801007387 */ /* 0x0007e80000100a00 */
[----:B------:R2:W-:Y:S03]  /*335c0*/  STL.64 [R1+0xf8], R242 ;  /* 0x0000f8f201007387 */ /* 0x0005e60000100a00 */
[----:B------:R-:W0:Y:S01]  /*335d0*/  LDC R28, c[0x0][0x278] ;  /* 0x00009e00ff1c7b82 */ /* 0x000e220000000800 */
[----:B---3--:R-:W-:-:S07]  /*335e0*/  IADD3 R248, P6, R59, R2, RZ ;  /* 0x000000023bf87210 */ /* 0x008fce0007fde0ff */
[----:B------:R-:W3:Y:S01]  /*335f0*/  LDC R29, c[0x0][0x278] ;  /* 0x00009e00ff1d7b82 */ /* 0x000ee20000000800 */
[----:B--2---:R-:W-:Y:S02]  /*33600*/  IADD3 R242, P5, R55, R2, RZ ;  /* 0x0000000237f27210 */ /* 0x004fe40007fbe0ff */
[-C--:B------:R-:W-:Y:S01]  /*33610*/  LEA.HI.X.SX32 R249, R251, R3.reuse, 0x1, P6 ;  /* 0x00000003fbf97211 */ /* 0x080fe200030f0eff */
[----:B----4-:R-:W-:Y:S01]  /*33620*/  IMAD R10, R10, 0xda, RZ ;  /* 0x000000da0a0a7824 */ /* 0x010fe200078e02ff */
[----:B------:R-:W-:-:S03]  /*33630*/  LEA.HI.X.SX32 R243, R240, R3, 0x1, P5 ;  /* 0x00000003f0f37211 */ /* 0x000fc600028f0eff */
[----:B------:R-:W-:Y:S01]  /*33640*/  STL.64 [R1+0xf0], R248 ;  /* 0x0000f0f801007387 */ /* 0x000fe20000100a00 */
[----:B------:R-:W2:Y:S03]  /*33650*/  LDC R240, c[0x0][0x278] ;  /* 0x00009e00fff07b82 */ /* 0x000ea60000000800 */
[----:B------:R4:W-:Y:S05]  /*33660*/  STL.64 [R1+0xe8], R242 ;  /* 0x0000e8f201007387 */ /* 0x0009ea0000100a00 */
[----:B------:R-:W3:Y:S01]  /*33670*/  LDC R20, c[0x0][0x278] ;  /* 0x00009e00ff147b82 */ /* 0x000ee20000000800 */
[----:B----4-:R-:W-:-:S07]  /*33680*/  IADD3 R242, P5, R10, R2, RZ ;  /* 0x000000020af27210 */ /* 0x010fce0007fbe0ff */
[----:B------:R-:W4:Y:S08]  /*33690*/  LDC R26, c[0x0][0x278] ;  /* 0x00009e00ff1a7b82 */ /* 0x000f300000000800 */
[----:B------:R-:W1:Y:S01]  /*336a0*/  LDC R10, c[0x0][0x278] ;  /* 0x00009e00ff0a7b82 */ /* 0x000e620000000800 */
[----:B------:R-:W-:-:S04]  /*336b0*/  IADD3 R248, P6, R51, R2, RZ ;  /* 0x0000000233f87210 */ /* 0x000fc80007fde0ff */
[----:B------:R-:W-:Y:S01]  /*336c0*/  LEA.HI.X.SX32 R249, R250, R3, 0x1, P6 ;  /* 0x00000003faf97211 */ /* 0x000fe200030f0eff */
[----:B--2---:R-:W-:Y:S02]  /*336d0*/  IMAD R250, R240, 0x6d, RZ ;  /* 0x0000006df0fa7824 */ /* 0x004fe400078e02ff */
[----:B------:R-:W2:Y:S08]  /*336e0*/  LDC R21, c[0x0][0x278] ;  /* 0x00009e00ff157b82 */ /* 0x000eb00000000800 */
[----:B------:R-:W2:Y:S01]  /*336f0*/  LDC R27, c[0x0][0x278] ;  /* 0x00009e00ff1b7b82 */ /* 0x000ea20000000800 */
[----:B-1----:R-:W-:-:S07]  /*33700*/  IMAD R240, R10, 0xde, RZ ;  /* 0x000000de0af07824 */ /* 0x002fce00078e02ff */
[----:B------:R-:W1:Y:S08]  /*33710*/  LDC R244, c[0x0][0x278] ;  /* 0x00009e00fff47b82 */ /* 0x000e700000000800 */
[----:B------:R-:W0:Y:S01]  /*33720*/  LDC R10, c[0x0][0x278] ;  /* 0x00009e00ff0a7b82 */ /* 0x000e220000000800 */
[----:B------:R-:W-:Y:S01]  /*33730*/  LEA.HI.X.SX32 R243, R250, R3, 0x1, P5 ;  /* 0x00000003faf37211 */ /* 0x000fe200028f0eff */
[----:B------:R-:W-:Y:S04]  /*33740*/  STL.64 [R1+0xe0], R248 ;  /* 0x0000e0f801007387 */ /* 0x000fe80000100a00 */
[----:B------:R3:W-:Y:S02]  /*33750*/  STL.64 [R1+0xd8], R242 ;  /* 0x0000d8f201007387 */ /* 0x0007e40000100a00 */
[----:B------:R-:W1:Y:S01]  /*33760*/  LDC R245, c[0x0][0x278] ;  /* 0x00009e00fff57b82 */ /* 0x000e620000000800 */
[----:B---3--:R-:W-:-:S07]  /*33770*/  IADD3 R242, P5, R240, R2, RZ ;  /* 0x00000002f0f27210 */ /* 0x008fce0007fbe0ff */
[----:B------:R-:W3:Y:S01]  /*33780*/  LDC R240, c[0x0][0x278] ;  /* 0x00009e00fff07b82 */ /* 0x000ee20000000800 */
[----:B0-----:R-:W-:-:S05]  /*33790*/  IMAD R10, R10, 0x6f, RZ ;  /* 0x0000006f0a0a7824 */ /* 0x001fca00078e02ff */
[----:B------:R-:W-:Y:S02]  /*337a0*/  LEA.HI.X.SX32 R243, R10, R3, 0x1, P5 ;  /* 0x000000030af37211 */ /* 0x000fe400028f0eff */
[----:B------:R-:W0:Y:S01]  /*337b0*/  LDC R10, c[0x0][0x278] ;  /* 0x00009e00ff0a7b82 */ /* 0x000e220000000800 */
[----:B------:R-:W-:-:S04]  /*337c0*/  IADD3 R248, P6, R43, R2, RZ ;  /* 0x000000022bf87210 */ /* 0x000fc80007fde0ff */
[----:B------:R-:W-:Y:S01]  /*337d0*/  LEA.HI.X.SX32 R249, R13, R3, 0x1, P6 ;  /* 0x000000030df97211 */ /* 0x000fe200030f0eff */
[----:B------:R-:W-:Y:S02]  /*337e0*/  IMAD R105, R105, 0xbb, RZ ;  /* 0x000000bb69697824 */ /* 0x000fe400078e02ff */
[----:B------:R-:W-:Y:S01]  /*337f0*/  IMAD R104, R104, 0x17a, RZ ;  /* 0x0000017a68687824 */ /* 0x000fe200078e02ff */
[----:B------:R-:W4:Y:S01]  /*33800*/  LDC R13, c[0x0][0x278] ;  /* 0x00009e00ff0d7b82 */ /* 0x000f220000000800 */
[----:B---3--:R-:W-:Y:S01]  /*33810*/  IMAD R251, R240, 0xe6, RZ ;  /* 0x000000e6f0fb7824 */ /* 0x008fe200078e02ff */
[----:B------:R3:W-:Y:S01]  /*33820*/  STL.64 [R1+0xd0], R248 ;  /* 0x0000d0f801007387 */ /* 0x0007e20000100a00 */
[----:B0-----:R-:W-:-:S05]  /*33830*/  IMAD R240, R10, 0x71, RZ ;  /* 0x000000710af07824 */ /* 0x001fca00078e02ff */
[----:B------:R-:W0:Y:S01]  /*33840*/  LDC R10, c[0x0][0x278] ;  /* 0x00009e00ff0a7b82 */ /* 0x000e220000000800 */
[-C--:B---3--:R-:W-:Y:S01]  /*33850*/  IADD3 R248, P6, R39, R2.reuse, RZ ;  /* 0x0000000227f87210 */ /* 0x088fe20007fde0ff */
[----:B------:R3:W-:Y:S03]  /*33860*/  STL.64 [R1+0xc8], R242 ;  /* 0x0000c8f201007387 */ /* 0x0007e60000100a00 */
[----:B------:R-:W-:Y:S02]  /*33870*/  LEA.HI.X.SX32 R249, R145, R3, 0x1, P6 ;  /* 0x0000000391f97211 */ /* 0x000fe400030f0eff */
[-C--:B------:R-:W-:Y:S02]  /*33880*/  IADD3 R144, P6, R144, R2.reuse, RZ ;  /* 0x0000000290907210 */ /* 0x080fe40007fde0ff */
[----:B---3--:R-:W-:-:S04]  /*33890*/  IADD3 R242, P5, R35, R2, RZ ;  /* 0x0000000223f27210 */ /* 0x008fc80007fbe0ff */
[-C--:B------:R-:W-:Y:S02]  /*338a0*/  LEA.HI.X.SX32 R243, R240, R3.reuse, 0x1, P5 ;  /* 0x00000003f0f37211 */ /* 0x080fe400028f0eff */
[----:B------:R-:W3:Y:S01]  /*338b0*/  LDC R240, c[0x0][0x278] ;  /* 0x00009e00fff07b82 */ /* 0x000ee20000000800 */
[----:B------:R-:W-:Y:S01]  /*338c0*/  LEA.HI.X.SX32 R145, R238, R3, 0x1, P6 ;  /* 0x00000003ee917211 */ /* 0x000fe200030f0eff */
[----:B------:R-:W-:Y:S01]  /*338d0*/  STL.64 [R1+0xc0], R248 ;  /* 0x0000c0f801007387 */ /* 0x000fe20000100a00 */
[----:B0-----:R-:W-:-:S03]  /*338e0*/  IMAD R10, R10, 0x73, RZ ;  /* 0x000000730a0a7824 */ /* 0x001fc600078e02ff */
[----:B------:R0:W-:Y:S02]  /*338f0*/  STL.64 [R1+0x4d0], R242 ;  /* 0x0004d0f201007387 */ /* 0x0001e40000100a00 */
[----:B------:R-:W2:Y:S02]  /*33900*/  LDC R238, c[0x0][0x278] ;  /* 0x00009e00ffee7b82 */ /* 0x000ea40000000800 */
[----:B------:R1:W-:Y:S01]  /*33910*/  STL.64 [R1+0x4c8], R144 ;  /* 0x0004c89001007387 */ /* 0x0003e20000100a00 */
[-C--:B0-----:R-:W-:Y:S02]  /*33920*/  IADD3 R242, P5, R251, R2.reuse, RZ ;  /* 0x00000002fbf27210 */ /* 0x081fe40007fbe0ff */
[----:B-1----:R-:W-:Y:S02]  /*33930*/  IADD3 R144, P6, R23, R2, RZ ;  /* 0x0000000217907210 */ /* 0x002fe40007fde0ff */
[-C--:B------:R-:W-:Y:S02]  /*33940*/  LEA.HI.X.SX32 R243, R10, R3.reuse, 0x1, P5 ;  /* 0x000000030af37211 */ /* 0x080fe400028f0eff */
[----:B------:R-:W-:Y:S01]  /*33950*/  LEA.HI.X.SX32 R145, R9, R3, 0x1, P6 ;  /* 0x0000000309917211 */ /* 0x000fe200030f0eff */
[----:B---3--:R-:W-:Y:S01]  /*33960*/  IMAD R249, R240, 0xf0, RZ ;  /* 0x000000f0f0f97824 */ /* 0x008fe200078e02ff */
[----:B------:R-:W0:Y:S01]  /*33970*/  LDC R9, c[0x0][0x278] ;  /* 0x00009e00ff097b82 */ /* 0x000e220000000800 */
[----:B------:R1:W-:Y:S04]  /*33980*/  STL.64 [R1+0x4c0], R242 ;  /* 0x0004c0f201007387 */ /* 0x0003e80000100a00 */
[----:B------:R3:W-:Y:S01]  /*33990*/  STL.64 [R1+0x4b8], R144 ;  /* 0x0004b89001007387 */ /* 0x0007e20000100a00 */
[----:B--2---:R-:W-:-:S02]  /*339a0*/  IMAD R248, R238, 0xf2, RZ ;  /* 0x000000f2eef87824 */ /* 0x004fc400078e02ff */
[----:B------:R-:W2:Y:S01]  /*339b0*/  LDC R238, c[0x0][0x278] ;  /* 0x00009e00ffee7b82 */ /* 0x000ea20000000800 */
[-C--:B-1----:R-:W-:Y:S01]  /*339c0*/  IADD3 R242, P5, R31, R2.reuse, RZ ;  /* 0x000000021ff27210 */ /* 0x082fe20007fbe0ff */
[----:B------:R-:W-:Y:S02]  /*339d0*/  IMAD R102, R102, 0x17c, RZ ;  /* 0x0000017c66667824 */ /* 0x000fe400078e02ff */
[----:B------:R-:W-:Y:S01]  /*339e0*/  IMAD R101, R101, 0xbd, RZ ;  /* 0x000000bd65657824 */ /* 0x000fe200078e02ff */
[-C--:B---3--:R-:W-:Y:S01]  /*339f0*/  IADD3 R144, P6, R246, R2.reuse, RZ ;  /* 0x00000002f6907210 */ /* 0x088fe20007fde0ff */
[----:B------:R-:W-:Y:S01]  /*33a00*/  IMAD R100, R100, 0x17e, RZ ;  /* 0x0000017e64647824 */ /* 0x000fe200078e02ff */
[-C--:B------:R-:W-:Y:S01]  /*33a10*/  LEA.HI.X.SX32 R243, R139, R3.reuse, 0x1, P5 ;  /* 0x000000038bf37211 */ /* 0x080fe200028f0eff */
[----:B------:R-:W-:Y:S01]  /*33a20*/  IMAD R98, R98, 0x180, RZ ;  /* 0x0000018062627824 */ /* 0x000fe200078e02ff */
[----:B------:R-:W-:Y:S01]  /*33a30*/  LEA.HI.X.SX32 R145, R234, R3, 0x1, P6 ;  /* 0x00000003ea917211 */ /* 0x000fe200030f0eff */
[----:B------:R-:W-:Y:S01]  /*33a40*/  IMAD R97, R97, 0xbf, RZ ;  /* 0x000000bf61617824 */ /* 0x000fe200078e02ff */
[----:B------:R-:W-:Y:S01]  /*33a50*/  IADD3 R138, P5, R138, R2, RZ ;  /* 0x000000028a8a7210 */ /* 0x000fe20007fbe0ff */
[----:B------:R-:W-:Y:S01]  /*33a60*/  STL.64 [R1+0x4b0], R242 ;  /* 0x0004b0f201007387 */ /* 0x000fe20000100a00 */
[----:B0-----:R-:W-:Y:S01]  /*33a70*/  IMAD R9, R9, 0x77, RZ ;  /* 0x0000007709097824 */ /* 0x001fe200078e02ff */
[----:B------:R-:W0:Y:S02]  /*33a80*/  LDC R234, c[0x0][0x278] ;  /* 0x00009e00ffea7b82 */ /* 0x000e240000000800 */
[----:B------:R1:W-:Y:S01]  /*33a90*/  STL.64 [R1+0x4a8], R144 ;  /* 0x0004a89001007387 */ /* 0x0003e20000100a00 */
[----:B------:R-:W-:-:S02]  /*33aa0*/  IMAD R96, R96, 0x182, RZ ;  /* 0x0000018260607824 */ /* 0x000fc400078e02ff */
[----:B------:R-:W-:Y:S02]  /*33ab0*/  IMAD R94, R94, 0x184, RZ ;  /* 0x000001845e5e7824 */ /* 0x000fe400078e02ff */
[----:B------:R-:W-:Y:S01]  /*33ac0*/  IMAD R93, R93, 0xc1, RZ ;  /* 0x000000c15d5d7824 */ /* 0x000fe200078e02ff */
[----:B------:R-:W3:Y:S01]  /*33ad0*/  LDC R10, c[0x0][0x278] ;  /* 0x00009e00ff0a7b82 */ /* 0x000ee20000000800 */
[----:B-1----:R-:W-:-:S04]  /*33ae0*/  IADD3 R144, P6, R249, R2, RZ ;  /* 0x00000002f9907210 */ /* 0x002fc80007fde0ff */
[----:B------:R-:W-:-:S03]  /*33af0*/  LEA.HI.X.SX32 R145, R4, R3, 0x1, P6 ;  /* 0x0000000304917211 */ /* 0x000fc600030f0eff */
[----:B------:R-:W1:Y:S01]  /*33b00*/  LDC R4, c[0x0][0x278] ;  /* 0x00009e00ff047b82 */ /* 0x000e620000000800 */
[----:B------:R-:W-:-:S07]  /*33b10*/  LEA.HI.X.SX32 R139, R9, R3, 0x1, P5 ;  /* 0x00000003098b7211 */ /* 0x000fce00028f0eff */
[----:B------:R-:W4:Y:S01]  /*33b20*/  LDC R9, c[0x0][0x278] ;  /* 0x00009e00ff097b82 */ /* 0x000f220000000800 */
[----:B------:R1:W-:Y:S01]  /*33b30*/  STL.64 [R1+0x4a0], R138 ;  /* 0x0004a08a01007387 */ /* 0x0003e20000100a00 */
[----:B--2---:R-:W-:Y:S02]  /*33b40*/  IMAD R243, R238, 0xf4, RZ ;  /* 0x000000f4eef37824 */ /* 0x004fe400078e02ff */
[----:B-1----:R-:W-:-:S04]  /*33b50*/  IMAD R242, R4, 0xf8, RZ ;  /* 0x000000f804f27824 */ /* 0x002fc800078e02ff */
[----:B------:R-:W1:Y:S01]  /*33b60*/  LDC R4, c[0x0][0x278] ;  /* 0x00009e00ff047b82 */ /* 0x000e620000000800 */
[----:B------:R-:W-:Y:S01]  /*33b70*/  IADD3 R138, P5, R248, R2, RZ ;  /* 0x00000002f88a7210 */ /* 0x000fe20007fbe0ff */
[----:B----4-:R-:W-:Y:S01]  /*33b80*/  IMAD R9, R9, 0x79, RZ ;  /* 0x0000007909097824 */ /* 0x010fe200078e02ff */
[----:B------:R2:W-:Y:S01]  /*33b90*/  STL.64 [R1+0x498], R144 ;  /* 0x0004989001007387 */ /* 0x0005e20000100a00 */
[----:B0-----:R-:W-:-:S03]  /*33ba0*/  IMAD R238, R234, 0xf6, RZ ;  /* 0x000000f6eaee7824 */ /* 0x001fc600078e02ff */
[----:B------:R-:W-:Y:S01]  /*33bb0*/  LEA.HI.X.SX32 R139, R9, R3, 0x1, P5 ;  /* 0x00000003098b7211 */ /* 0x000fe200028f0eff */
[----:B------:R-:W-:Y:S01]  /*33bc0*/  IMAD R240, R134, 0xfa, RZ ;  /* 0x000000fa86f07824 */ /* 0x000fe200078e02ff */
[----:B------:R-:W0:Y:S03]  /*33bd0*/  LDC R9, c[0x0][0x278] ;  /* 0x00009e00ff097b82 */ /* 0x000e260000000800 */
[----:B------:R4:W-:Y:S01]  /*33be0*/  STL.64 [R1+0x490], R138 ;  /* 0x0004908a01007387 */ /* 0x0009e20000100a00 */
[----:B--2---:R-:W-:-:S04]  /*33bf0*/  IADD3 R144, P6, R243, R2, RZ ;  /* 0x00000002f3907210 */ /* 0x004fc80007fde0ff */
[-C--:B------:R-:W-:Y:S02]  /*33c00*/  LEA.HI.X.SX32 R145, R135, R3.reuse, 0x1, P6 ;  /* 0x0000000387917211 */ /* 0x080fe400030f0eff */
[-C--:B------:R-:W-:Y:S02]  /*33c10*/  IADD3 R134, P6, R242, R2.reuse, RZ ;  /* 0x00000002f2867210 */ /* 0x080fe40007fde0ff */
[-C--:B----4-:R-:W-:Y:S01]  /*33c20*/  IADD3 R138, P5, R238, R2.reuse, RZ ;  /* 0x00000002ee8a7210 */ /* 0x090fe20007fbe0ff */
[----:B------:R-:W-:Y:S01]  /*33c30*/  IMAD R234, R140, 0xfc, RZ ;  /* 0x000000fc8cea7824 */ /* 0x000fe200078e02ff */
[-C--:B------:R-:W-:Y:S01]  /*33c40*/  LEA.HI.X.SX32 R135, R6, R3.reuse, 0x1, P6 ;  /* 0x0000000306877211 */ /* 0x080fe200030f0eff */
[----:B-1----:R-:W-:Y:S01]  /*33c50*/  IMAD R4, R4, 0x7d, RZ ;  /* 0x0000007d04047824 */ /* 0x002fe200078e02ff */
[-C--:B------:R-:W-:Y:S01]  /*33c60*/  LEA.HI.X.SX32 R139, R141, R3.reuse, 0x1, P5 ;  /* 0x000000038d8b7211 */ /* 0x080fe200028f0eff */
[----:B------:R1:W-:Y:S01]  /*33c70*/  STL.64 [R1+0x488], R144 ;  /* 0x0004889001007387 */ /* 0x0003e20000100a00 */
[-C--:B------:R-:W-:Y:S01]  /*33c80*/  IADD3 R140, P5, R240, R2.reuse, RZ ;  /* 0x00000002f08c7210 */ /* 0x080fe20007fbe0ff */
[----:B------:R-:W2:Y:S03]  /*33c90*/  LDC R6, c[0x0][0x278] ;  /* 0x00009e00ff067b82 */ /* 0x000ea60000000800 */
[-C--:B------:R-:W-:Y:S01]  /*33ca0*/  LEA.HI.X.SX32 R141, R4, R3.reuse, 0x1, P5 ;  /* 0x00000003048d7211 */ /* 0x080fe200028f0eff */
[----:B------:R-:W-:Y:S01]  /*33cb0*/  IMAD R4, R137, 0x15a, RZ ;  /* 0x0000015a89047824 */ /* 0x000fe200078e02ff */
[----:B------:R-:W-:Y:S01]  /*33cc0*/  IADD3 R136, P5, R136, R2, RZ ;  /* 0x0000000288887210 */ /* 0x000fe20007fbe0ff */
[----:B-1----:R-:W4:Y:S04]  /*33cd0*/  LDL.LU.64 R144, [R1+0x1030] ;  /* 0x0010300001907983 */ /* 0x002f280000300a00 */
[----:B------:R1:W-:Y:S01]  /*33ce0*/  STL.64 [R1+0x480], R138 ;  /* 0x0004808a01007387 */ /* 0x0003e20000100a00 */
[----:B------:R-:W-:-:S02]  /*33cf0*/  LEA.HI.X.SX32 R137, R131, R3, 0x1, P5 ;  /* 0x0000000383897211 */ /* 0x000fc400028f0eff */
[-C--:B------:R-:W-:Y:S01]  /*33d00*/  IADD3 R130, P5, R130, R2.reuse, RZ ;  /* 0x0000000282827210 */ /* 0x080fe20007fbe0ff */
[----:B-1----:R-:W4:Y:S04]  /*33d10*/  LDL.LU.64 R138, [R1+0x1028] ;  /* 0x00102800018a7983 */ /* 0x002f280000300a00 */
[----:B------:R1:W-:Y:S01]  /*33d20*/  STL.64 [R1+0x478], R134 ;  /* 0x0004788601007387 */ /* 0x0003e20000100a00 */
[----:B------:R-:W-:Y:S02]  /*33d30*/  LEA.HI.X.SX32 R131, R127, R3, 0x1, P5 ;  /* 0x000000037f837211 */ /* 0x000fe400028f0eff */
[-C--:B------:R-:W-:Y:S02]  /*33d40*/  IADD3 R126, P5, R126, R2.reuse, RZ ;  /* 0x000000027e7e7210 */ /* 0x080fe40007fbe0ff */
[----:B-1----:R-:W-:-:S04]  /*33d50*/  IADD3 R134, P6, R234, R2, RZ ;  /* 0x00000002ea867210 */ /* 0x002fc80007fde0ff */
[----:B------:R-:W-:Y:S02]  /*33d60*/  LEA.HI.X.SX32 R135, R5, R3, 0x1, P6 ;  /* 0x0000000305877211 */ /* 0x000fe400030f0eff */
[----:B------:R-:W-:-:S04]  /*33d70*/  IADD3 R4, P6, R4, R2, RZ ;  /* 0x0000000204047210 */ /* 0x000fc80007fde0ff */
[-C--:B------:R-:W-:Y:S02]  /*33d80*/  LEA.HI.X.SX32 R5, R133, R3.reuse, 0x1, P6 ;  /* 0x0000000385057211 */ /* 0x080fe400030f0eff */
[-C--:B------:R-:W-:Y:S02]  /*33d90*/  IADD3 R132, P6, R132, R2.reuse, RZ ;  /* 0x0000000284847210 */ /* 0x080fe40007fde0ff */
[-C--:B------:R-:W-:Y:S02]  /*33da0*/  LEA.HI.X.SX32 R127, R123, R3.reuse, 0x1, P5 ;  /* 0x000000037b7f7211 */ /* 0x080fe400028f0eff */
[----:B------:R-:W-:Y:S02]  /*33db0*/  LEA.HI.X.SX32 R133, R129, R3, 0x1, P6 ;  /* 0x0000000381857211 */ /* 0x000fe400030f0eff */
[-C--:B------:R-:W-:Y:S02]  /*33dc0*/  IADD3 R122, P5, R122, R2.reuse, RZ ;  /* 0x000000027a7a7210 */ /* 0x080fe40007fbe0ff */
[----:B------:R-:W-:-:S02]  /*33dd0*/  IADD3 R128, P6, R128, R2, RZ ;  /* 0x0000000280807210 */ /* 0x000fc40007fde0ff */
[-C--:B------:R-:W-:Y:S02]  /*33de0*/  LEA.HI.X.SX32 R123, R119, R3.reuse, 0x1, P5 ;  /* 0x00000003777b7211 */ /* 0x080fe400028f0eff */
[-C--:B------:R-:W-:Y:S02]  /*33df0*/  LEA.HI.X.SX32 R129, R125, R3.reuse, 0x1, P6 ;  /* 0x000000037d817211 */ /* 0x080fe400030f0eff */
[-C--:B------:R-:W-:Y:S01]  /*33e00*/  IADD3 R118, P5, R118, R2.reuse, RZ ;  /* 0x0000000276767210 */ /* 0x080fe20007fbe0ff */
[----:B------:R1:W-:Y:S01]  /*33e10*/  STL.64 [R1+0x948], R140 ;  /* 0x0009488c01007387 */ /* 0x0003e20000100a00 */
[----:B------:R-:W-:Y:S02]  /*33e20*/  IADD3 R124, P6, R124, R2, RZ ;  /* 0x000000027c7c7210 */ /* 0x000fe40007fde0ff */
[-C--:B------:R-:W-:Y:S02]  /*33e30*/  LEA.HI.X.SX32 R119, R115, R3.reuse, 0x1, P5 ;  /* 0x0000000373777211 */ /* 0x080fe400028f0eff */
[----:B------:R-:W-:-:S02]  /*33e40*/  LEA.HI.X.SX32 R125, R121, R3, 0x1, P6 ;  /* 0x00000003797d7211 */ /* 0x000fc400030f0eff */
[-C--:B------:R-:W-:Y:S02]  /*33e50*/  IADD3 R114, P5, R114, R2.reuse, RZ ;  /* 0x0000000272727210 */ /* 0x080fe40007fbe0ff */
[-C--:B------:R-:W-:Y:S01]  /*33e60*/  IADD3 R120, P6, R120, R2.reuse, RZ ;  /* 0x0000000278787210 */ /* 0x080fe20007fde0ff */
[----:B-1----:R-:W4:Y:S04]  /*33e70*/  LDL.LU.64 R140, [R1+0x1020] ;  /* 0x00102000018c7983 */ /* 0x002f280000300a00 */
[----:B------:R1:W-:Y:S01]  /*33e80*/  STL.64 [R1+0x940], R134 ;  /* 0x0009408601007387 */ /* 0x0003e20000100a00 */
[-C--:B------:R-:W-:Y:S01]  /*33e90*/  LEA.HI.X.SX32 R115, R7, R3.reuse, 0x1, P5 ;  /* 0x0000000307737211 */ /* 0x080fe200028f0eff */
[----:B--2---:R-:W-:Y:S01]  /*33ea0*/  IMAD R7, R6, 0xb7, RZ ;  /* 0x000000b706077824 */ /* 0x004fe200078e02ff */
[----:B------:R-:W-:Y:S01]  /*33eb0*/  LEA.HI.X.SX32 R121, R117, R3, 0x1, P6 ;  /* 0x0000000375797211 */ /* 0x000fe200030f0eff */
[----:B------:R-:W-:Y:S01]  /*33ec0*/  IMAD R6, R113, 0x172, RZ ;  /* 0x0000017271067824 */ /* 0x000fe200078e02ff */
[-C--:B------:R-:W-:Y:S01]  /*33ed0*/  IADD3 R116, P6, R116, R2.reuse, RZ ;  /* 0x0000000274747210 */ /* 0x080fe20007fde0ff */
[----:B-1----:R-:W2:Y:S04]  /*33ee0*/  LDL.LU.64 R134, [R1+0x1018] ;  /* 0x0010180001867983 */ /* 0x002ea80000300a00 */
[----:B------:R1:W-:Y:S01]  /*33ef0*/  STL.64 [R1+0x938], R136 ;  /* 0x0009388801007387 */ /* 0x0003e20000100a00 */
[----:B------:R-:W-:-:S02]  /*33f00*/  IADD3 R112, P5, R112, R2, RZ ;  /* 0x0000000270707210 */ /* 0x000fc40007fbe0ff */
[-C--:B------:R-:W-:Y:S01]  /*33f10*/  LEA.HI.X.SX32 R117, R7, R3.reuse, 0x1, P6 ;  /* 0x0000000307757211 */ /* 0x080fe200030f0eff */
[----:B-1----:R-:W2:Y:S04]  /*33f20*/  LDL.LU.64 R136, [R1+0x1010] ;  /* 0x0010100001887983 */ /* 0x002ea80000300a00 */
[----:B------:R1:W-:Y:S04]  /*33f30*/  STL.64 [R1+0x7c8], R4 ;  /* 0x0007c80401007387 */ /* 0x0003e80000100a00 */
[----:B------:R3:W-:Y:S01]  /*33f40*/  STL.64 [R1+0x7c0], R130 ;  /* 0x0007c08201007387 */ /* 0x0007e20000100a00 */
[----:B------:R-:W-:-:S02]  /*33f50*/  LEA.HI.X.SX32 R113, R111, R3, 0x1, P5 ;  /* 0x000000036f717211 */ /* 0x000fc400028f0eff */
[-C--:B------:R-:W-:Y:S02]  /*33f60*/  IADD3 R6, P6, R6, R2.reuse, RZ ;  /* 0x0000000206067210 */ /* 0x080fe40007fde0ff */
[----:B------:R-:W-:Y:S01]  /*33f70*/  IADD3 R110, P5, R110, R2, RZ ;  /* 0x000000026e6e7210 */ /* 0x000fe20007fbe0ff */
[----:B------:R-:W-:Y:S02]  /*33f80*/  IMAD R92, R92, 0x186, RZ ;  /* 0x000001865c5c7824 */ /* 0x000fe400078e02ff */
[----:B------:R-:W-:Y:S01]  /*33f90*/  IMAD R88, R88, 0x188, RZ ;  /* 0x0000018858587824 */ /* 0x000fe200078e02ff */
[----:B-1----:R-:W1:Y:S01]  /*33fa0*/  LDC R4, c[0x0][0x278] ;  /* 0x00009e00ff047b82 */ /* 0x002e620000000800 */
[----:B---3--:R-:W3:Y:S04]  /*33fb0*/  LDL.LU.64 R130, [R1+0x1008] ;  /* 0x0010080001827983 */ /* 0x008ee80000300a00 */
[----:B------:R0:W-:Y:S01]  /*33fc0*/  STL.64 [R1+0x7b8], R132 ;  /* 0x0007b88401007387 */ /* 0x0001e20000100a00 */
[----:B------:R-:W-:-:S02]  /*33fd0*/  LEA.HI.X.SX32 R7, R109, R3, 0x1, P6 ;  /* 0x000000036d077211 */ /* 0x000fc400030f0eff */
[-C--:B------:R-:W-:Y:S01]  /*33fe0*/  LEA.HI.X.SX32 R111, R107, R3.reuse, 0x1, P5 ;  /* 0x000000036b6f7211 */ /* 0x080fe200028f0eff */
[----:B0-----:R-:W3:Y:S04]  /*33ff0*/  LDL.LU.64 R132, [R1+0x1000] ;  /* 0x0010000001847983 */ /* 0x001ee80000300a00 */
[----:B------:R0:W-:Y:S01]  /*34000*/  STL.64 [R1+0x7b0], R126 ;  /* 0x0007b07e01007387 */ /* 0x0001e20000100a00 */
[-C--:B------:R-:W-:Y:S02]  /*34010*/  IADD3 R108, P6, R108, R2.reuse, RZ ;  /* 0x000000026c6c7210 */ /* 0x080fe40007fde0ff */
[----:B------:R-:W-:Y:S01]  /*34020*/  IADD3 R106, P5, R106, R2, RZ ;  /* 0x000000026a6a7210 */ /* 0x000fe20007fbe0ff */
[----:B0-----:R-:W3:Y:S04]  /*34030*/  LDL.LU.64 R126, [R1+0xff8] ;  /* 0x000ff800017e7983 */ /* 0x001ee80000300a00 */
        /* <DEDUP_REMOVED lines=9> */
[----:B------:R-:W-:-:S03]  /*340d0*/  LEA.HI.X.SX32 R105, R101, R3, 0x1, P6 ;  /* 0x0000000365697211 */ /* 0x000fc600030f0eff */
[----:B0-----:R-:W3:Y:S04]  /*340e0*/  LDL.LU.64 R124, [R1+0xfe0] ;  /* 0x000fe000017c7983 */ /* 0x001ee80000300a00 */
[----:B------:R0:W-:Y:S01]  /*340f0*/  STL.64 [R1+0x790], R118 ;  /* 0x0007907601007387 */ /* 0x0001e20000100a00 */
[----:B------:R-:W-:Y:S02]  /*34100*/  LEA.HI.X.SX32 R103, R99, R3, 0x1, P5 ;  /* 0x0000000363677211 */ /* 0x000fe400028f0eff */
[-C--:B------:R-:W-:Y:S01]  /*34110*/  IADD3 R100, P6, R100, R2.reuse, RZ ;  /* 0x0000000264647210 */ /* 0x080fe20007fde0ff */
[----:B0-----:R-:W3:Y:S04]  /*34120*/  LDL.LU.64 R118, [R1+0xfd8] ;  /* 0x000fd80001767983 */ /* 0x001ee80000300a00 */
[----:B------:R0:W-:Y:S01]  /*34130*/  STL.64 [R1+0x788], R120 ;  /* 0x0007887801007387 */ /* 0x0001e20000100a00 */
[----:B------:R-:W-:-:S03]  /*34140*/  IADD3 R98, P5, R98, R2, RZ ;  /* 0x0000000262627210 */ /* 0x000fc60007fbe0ff */
[----:B0-----:R-:W3:Y:S04]  /*34150*/  LDL.LU.64 R120, [R1+0xfd0] ;  /* 0x000fd00001787983 */ /* 0x001ee80000300a00 */
[----:B------:R0:W-:Y:S01]  /*34160*/  STL.64 [R1+0x780], R114 ;  /* 0x0007807201007387 */ /* 0x0001e20000100a00 */
[-C--:B------:R-:W-:Y:S02]  /*34170*/  LEA.HI.X.SX32 R101, R97, R3.reuse, 0x1, P6 ;  /* 0x0000000361657211 */ /* 0x080fe400030f0eff */
[----:B------:R-:W-:Y:S01]  /*34180*/  LEA.HI.X.SX32 R99, R95, R3, 0x1, P5 ;  /* 0x000000035f637211 */ /* 0x000fe200028f0eff */
[----:B0-----:R-:W3:Y:S04]  /*34190*/  LDL.LU.64 R114, [R1+0xfc8] ;  /* 0x000fc80001727983 */ /* 0x001ee80000300a00 */
[----:B------:R0:W-:Y:S01]  /*341a0*/  STL.64 [R1+0x778], R116 ;  /* 0x0007787401007387 */ /* 0x0001e20000100a00 */
[----:B------:R-:W-:-:S02]  /*341b0*/  IADD3 R96, P6, R96, R2, RZ ;  /* 0x0000000260607210 */ /* 0x000fc40007fde0ff */
[----:B------:R-:W-:Y:S01]  /*341c0*/  IADD3 R94, P5, R94, R2, RZ ;  /* 0x000000025e5e7210 */ /* 0x000fe20007fbe0ff */
[----:B0-----:R-:W3:Y:S04]  /*341d0*/  LDL.LU.64 R116, [R1+0xfc0] ;  /* 0x000fc00001747983 */ /* 0x001ee80000300a00 */
[----:B------:R0:W-:Y:S01]  /*341e0*/  STL.64 [R1+0x770], R112 ;  /* 0x0007707001007387 */ /* 0x0001e20000100a00 */
[----:B------:R-:W-:Y:S01]  /*341f0*/  IMAD R91, R91, 0xc3, RZ ;  /* 0x000000c35b5b7824 */ /* 0x000fe200078e02ff */
[-C--:B------:R-:W-:Y:S02]  /*34200*/  LEA.HI.X.SX32 R97, R93, R3.reuse, 0x1, P6 ;  /* 0x000000035d617211 */ /* 0x080fe400030f0eff */
[----:B0-----:R-:W3:Y:S04]  /*34210*/  LDL.LU.64 R112, [R1+0xfb8] ;  /* 0x000fb80001707983 */ /* 0x001ee80000300a00 */
[----:B------:R0:W-:Y:S04]  /*34220*/  STL.64 [R1+0x768], R6 ;  /* 0x0007680601007387 */ /* 0x0001e80000100a00 */
[----:B------:R1:W-:Y:S01]  /*34230*/  STL.64 [R1+0x760], R110 ;  /* 0x0007606e01007387 */ /* 0x0003e20000100a00 */
[----:B------:R-:W-:-:S02]  /*34240*/  LEA.HI.X.SX32 R95, R89, R3, 0x1, P5 ;  /* 0x00000003595f7211 */ /* 0x000fc400028f0eff */
[-C--:B------:R-:W-:Y:S01]  /*34250*/  IADD3 R92, P6, R92, R2.reuse, RZ ;  /* 0x000000025c5c7210 */ /* 0x080fe20007fde0ff */
[----:B------:R-:W-:Y:S02]  /*34260*/  IMAD R90, R90, 0x18a, RZ ;  /* 0x0000018a5a5a7824 */ /* 0x000fe400078e02ff */
[----:B------:R-:W-:Y:S02]  /*34270*/  IMAD R87, R87, 0x18c, RZ ;  /* 0x0000018c57577824 */ /* 0x000fe400078e02ff */
[----:B------:R-:W-:Y:S01]  /*34280*/  IMAD R86, R86, 0x18e, RZ ;  /* 0x0000018e56567824 */ /* 0x000fe200078e02ff */
[----:B0-----:R-:W0:Y:S01]  /*34290*/  LDC R6, c[0x0][0x278] ;  /* 0x00009e00ff067b82 */ /* 0x001e220000000800 */
[----:B-1----:R-:W3:Y:S04]  /*342a0*/  LDL.LU.64 R110, [R1+0xfb0] ;  /* 0x000fb000016e7983 */ /* 0x002ee80000300a00 */
[----:B------:R1:W-:Y:S01]  /*342b0*/  STL.64 [R1+0x758], R108 ;  /* 0x0007586c01007387 */ /* 0x0003e20000100a00 */
[----:B------:R-:W-:Y:S01]  /*342c0*/  IADD3 R88, P5, R88, R2, RZ ;  /* 0x0000000258587210 */ /* 0x000fe20007fbe0ff */
[----:B------:R-:W-:Y:S01]  /*342d0*/  IMAD R83, R83, 0xc7, RZ ;  /* 0x000000c753537824 */ /* 0x000fe200078e02ff */
[----:B------:R-:W0:Y:S01]  /*342e0*/  LDC R7, c[0x0][0x278] ;  /* 0x00009e00ff077b82 */ /* 0x000e220000000800 */
[----:B-1----:R-:W3:Y:S04]  /*342f0*/  LDL.LU.64 R108, [R1+0xfa8] ;  /* 0x000fa800016c7983 */ /* 0x002ee80000300a00 */
[----:B------:R1:W-:Y:S01]  /*34300*/  STL.64 [R1+0x750], R106 ;  /* 0x0007506a01007387 */ /* 0x0003e20000100a00 */
[----:B------:R-:W-:-:S02]  /*34310*/  LEA.HI.X.SX32 R93, R91, R3, 0x1, P6 ;  /* 0x000000035b5d7211 */ /* 0x000fc400030f0eff */
[----:B------:R-:W-:Y:S02]  /*34320*/  LEA.HI.X.SX32 R89, R235, R3, 0x1, P5 ;  /* 0x00000003eb597211 */ /* 0x000fe400028f0eff */
[----:B------:R-:W0:Y:S01]  /*34330*/  LDC R235, c[0x0][0x278] ;  /* 0x00009e00ffeb7b82 */ /* 0x000e220000000800 */
[----:B-1----:R-:W3:Y:S04]  /*34340*/  LDL.LU.64 R106, [R1+0xfa0] ;  /* 0x000fa000016a7983 */ /* 0x002ee80000300a00 */
[----:B------:R1:W-:Y:S01]  /*34350*/  STL.64 [R1+0x748], R104 ;  /* 0x0007486801007387 */ /* 0x0003e20000100a00 */
[----:B------:R-:W-:-:S03]  /*34360*/  IADD3 R90, P6, R90, R2, RZ ;  /* 0x000000025a5a7210 */ /* 0x000fc60007fde0ff */
[----:B-1----:R-:W3:Y:S04]  /*34370*/  LDL.LU.64 R104, [R1+0xf98] ;  /* 0x000f980001687983 */ /* 0x002ee80000300a00 */
[----:B------:R1:W-:Y:S01]  /*34380*/  STL.64 [R1+0x740], R102 ;  /* 0x0007406601007387 */ /* 0x0003e20000100a00 */
[----:B------:R-:W-:-:S03]  /*34390*/  LEA.HI.X.SX32 R91, R11, R3, 0x1, P6 ;  /* 0x000000030b5b7211 */ /* 0x000fc600030f0eff */
[----:B-1----:R-:W3:Y:S04]  /*343a0*/  LDL.LU.64 R102, [R1+0xf90] ;  /* 0x000f900001667983 */ /* 0x002ee80000300a00 */
[----:B------:R1:W-:Y:S01]  /*343b0*/  STL.64 [R1+0x738], R100 ;  /* 0x0007386401007387 */ /* 0x0003e20000100a00 */
[----:B------:R-:W-:Y:S01]  /*343c0*/  IMAD R84, R84, 0x190, RZ ;  /* 0x0000019054547824 */ /* 0x000fe200078e02ff */
[----:B------:R-:W-:Y:S02]  /*343d0*/  IADD3 R86, P6, R86, R2, RZ ;  /* 0x0000000256567210 */ /* 0x000fe40007fde0ff */
[----:B-1----:R-:W3:Y:S04]  /*343e0*/  LDL.LU.64 R100, [R1+0xf88] ;  /* 0x000f880001647983 */ /* 0x002ee80000300a00 */
[----:B------:R1:W-:Y:S01]  /*343f0*/  STL.64 [R1+0x730], R98 ;  /* 0x0007306201007387 */ /* 0x0003e20000100a00 */
[----:B------:R-:W-:-:S03]  /*34400*/  IMAD R82, R82, 0x192, RZ ;  /* 0x0000019252527824 */ /* 0x000fc600078e02ff */
[----:B-1----:R-:W3:Y:S04]  /*34410*/  LDL.LU.64 R98, [R1+0xf80] ;  /* 0x000f800001627983 */ /* 0x002ee80000300a00 */
[----:B------:R1:W-:Y:S01]  /*34420*/  STL.64 [R1+0x728], R96 ;  /* 0x0007286001007387 */ /* 0x0003e20000100a00 */
[----:B------:R-:W-:-:S03]  /*34430*/  IMAD R79, R79, 0xc9, RZ ;  /* 0x000000c94f4f7824 */ /* 0x000fc600078e02ff */
[----:B-1----:R-:W3:Y:S04]  /*34440*/  LDL.LU.64 R96, [R1+0xf78] ;  /* 0x000f780001607983 */ /* 0x002ee80000300a00 */
[----:B------:R1:W-:Y:S01]  /*34450*/  STL.64 [R1+0x720], R94 ;  /* 0x0007205e01007387 */ /* 0x0003e20000100a00 */
[----:B------:R-:W-:Y:S02]  /*34460*/  IMAD R80, R80, 0x194, RZ ;  /* 0x0000019450507824 */ /* 0x000fe400078e02ff */
[----:B------:R-:W-:Y:S01]  /*34470*/  IMAD R78, R78, 0x196, RZ ;  /* 0x000001964e4e7824 */ /* 0x000fe200078e02ff */
[----:B-1----:R-:W3:Y:S04]  /*34480*/  LDL.LU.64 R94, [R1+0xf70] ;  /* 0x000f7000015e7983 */ /* 0x002ee80000300a00 */
[----:B------:R1:W-:Y:S04]  /*34490*/  STL.64 [R1+0x718], R92 ;  /* 0x0007185c01007387 */ /* 0x0003e80000100a00 */
[----:B-1----:R-:W3:Y:S04]  /*344a0*/  LDL.LU.64 R92, [R1+0xf68] ;  /* 0x000f6800015c7983 */ /* 0x002ee80000300a00 */
[----:B------:R1:W-:Y:S01]  /*344b0*/  STL.64 [R1+0x710], R88 ;  /* 0x0007105801007387 */ /* 0x0003e20000100a00 */
[----:B------:R-:W-:Y:S01]  /*344c0*/  IMAD R76, R76, 0x198, RZ ;  /* 0x000001984c4c7824 */ /* 0x000fe200078e02ff */
[----:B-1----:R-:W-:-:S02]  /*344d0*/  IADD3 R88, P5, R87, R2, RZ ;  /* 0x0000000257587210 */ /* 0x002fc40007fbe0ff */
[-C--:B------:R-:W-:Y:S02]  /*344e0*/  LEA.HI.X.SX32 R87, R83, R3.reuse, 0x1, P6 ;  /* 0x0000000353577211 */ /* 0x080fe400030f0eff */
[-C--:B------:R-:W-:Y:S02]  /*344f0*/  LEA.HI.X.SX32 R89, R85, R3.reuse, 0x1, P5 ;  /* 0x0000000355597211 */ /* 0x080fe400028f0eff */
[-C--:B------:R-:W-:Y:S02]  /*34500*/  IADD3 R84, P5, R84, R2.reuse, RZ ;  /* 0x0000000254547210 */ /* 0x080fe40007fbe0ff */
[----:B------:R-:W-:Y:S01]  /*34510*/  IADD3 R82, P6, R82, R2, RZ ;  /* 0x0000000252527210 */ /* 0x000fe20007fde0ff */
[----:B------:R-:W-:Y:S01]  /*34520*/  IMAD R74, R74, 0x19a, RZ ;  /* 0x0000019a4a4a7824 */ /* 0x000fe200078e02ff */
[-C--:B------:R-:W-:Y:S02]  /*34530*/  LEA.HI.X.SX32 R85, R81, R3.reuse, 0x1, P5 ;  /* 0x0000000351557211 */ /* 0x080fe400028f0eff */
[----:B------:R-:W-:-:S02]  /*34540*/  LEA.HI.X.SX32 R83, R79, R3, 0x1, P6 ;  /* 0x000000034f537211 */ /* 0x000fc400030f0eff */
[-C--:B------:R-:W-:Y:S02]  /*34550*/  IADD3 R80, P5, R80, R2.reuse, RZ ;  /* 0x0000000250507210 */ /* 0x080fe40007fbe0ff */
[-C--:B------:R-:W-:Y:S01]  /*34560*/  IADD3 R78, P6, R78, R2.reuse, RZ ;  /* 0x000000024e4e7210 */ /* 0x080fe20007fde0ff */
[----:B------:R1:W-:Y:S01]  /*34570*/  STL.64 [R1+0x708], R90 ;  /* 0x0007085a01007387 */ /* 0x0003e20000100a00 */
[-C--:B------:R-:W-:Y:S01]  /*34580*/  LEA.HI.X.SX32 R81, R77, R3.reuse, 0x1, P5 ;  /* 0x000000034d517211 */ /* 0x080fe200028f0eff */
[----:B------:R-:W-:Y:S01]  /*34590*/  IMAD R72, R72, 0x19c, RZ ;  /* 0x0000019c48487824 */ /* 0x000fe200078e02ff */
[-C--:B------:R-:W-:Y:S01]  /*345a0*/  LEA.HI.X.SX32 R79, R14, R3.reuse, 0x1, P6 ;  /* 0x000000030e4f7211 */ /* 0x080fe200030f0eff */
[----:B------:R-:W-:Y:S01]  /*345b0*/  IMAD R70, R70, 0x19e, RZ ;  /* 0x0000019e46467824 */ /* 0x000fe200078e02ff */
[-C--:B------:R-:W-:Y:S02]  /*345c0*/  IADD3 R76, P5, R76, R2.reuse, RZ ;  /* 0x000000024c4c7210 */ /* 0x080fe40007fbe0ff */
[----:B------:R-:W-:Y:S01]  /*345d0*/  IADD3 R74, P6, R74, R2, RZ ;  /* 0x000000024a4a7210 */ /* 0x000fe20007fde0ff */
[----:B0-----:R-:W-:Y:S01]  /*345e0*/  IMAD R11, R235, 0xed, RZ ;  /* 0x000000edeb0b7824 */ /* 0x001fe200078e02ff */
[----:B-1----:R-:W3:Y:S04]  /*345f0*/  LDL.LU.64 R90, [R1+0xf60] ;  /* 0x000f6000015a7983 */ /* 0x002ee80000300a00 */
[----:B------:R0:W-:Y:S01]  /*34600*/  STL.64 [R1+0x700], R88 ;  /* 0x0007005801007387 */ /* 0x0001e20000100a00 */
[----:B------:R-:W-:Y:S01]  /*34610*/  IMAD R235, R75, 0x1dc, RZ ;  /* 0x000001dc4beb7824 */ /* 0x000fe200078e02ff */
[----:B------:R-:W-:-:S02]  /*34620*/  LEA.HI.X.SX32 R77, R73, R3, 0x1, P5 ;  /* 0x00000003494d7211 */ /* 0x000fc400028f0eff */
[-C--:B------:R-:W-:Y:S02]  /*34630*/  LEA.HI.X.SX32 R75, R233, R3.reuse, 0x1, P6 ;  /* 0x00000003e94b7211 */ /* 0x080fe400030f0eff */
[-C--:B------:R-:W-:Y:S01]  /*34640*/  IADD3 R72, P5, R72, R2.reuse, RZ ;  /* 0x0000000248487210 */ /* 0x080fe20007fbe0ff */
[----:B0-----:R-:W3:Y:S04]  /*34650*/  LDL.LU.64 R88, [R1+0xf58] ;  /* 0x000f580001587983 */ /* 0x001ee80000300a00 */
[----:B------:R0:W-:Y:S01]  /*34660*/  STL.64 [R1+0x6f8], R86 ;  /* 0x0006f85601007387 */ /* 0x0001e20000100a00 */
[-C--:B------:R-:W-:Y:S01]  /*34670*/  IADD3 R70, P6, R70, R2.reuse, RZ ;  /* 0x0000000246467210 */ /* 0x080fe20007fde0ff */
[----:B------:R-:W-:Y:S01]  /*34680*/  IMAD R68, R68, 0x1a2, RZ ;  /* 0x000001a244447824 */ /* 0x000fe200078e02ff */
[-C--:B------:R-:W-:Y:S01]  /*34690*/  LEA.HI.X.SX32 R73, R237, R3.reuse, 0x1, P5 ;  /* 0x00000003ed497211 */ /* 0x080fe200028f0eff */
[----:B------:R-:W-:Y:S01]  /*346a0*/  IMAD R14, R71, 0xef, RZ ;  /* 0x000000ef470e7824 */ /* 0x000fe200078e02ff */
[----:B------:R-:W-:Y:S01]  /*346b0*/  LEA.HI.X.SX32 R71, R230, R3, 0x1, P6 ;  /* 0x00000003e6477211 */ /* 0x000fe200030f0eff */
[----:B0-----:R-:W3:Y:S01]  /*346c0*/  LDL.LU.64 R86, [R1+0xf50] ;  /* 0x000f500001567983 */ /* 0x001ee20000300a00 */
[----:B------:R-:W-:Y:S01]  /*346d0*/  IMAD R66, R66, 0x1a4, RZ ;  /* 0x000001a442427824 */ /* 0x000fe200078e02ff */
[-C--:B------:R-:W-:Y:S01]  /*346e0*/  IADD3 R236, P5, R236, R2.reuse, RZ ;  /* 0x00000002ecec7210 */ /* 0x080fe20007fbe0ff */
[----:B------:R-:W0:Y:S01]  /*346f0*/  LDC R230, c[0x0][0x278] ;  /* 0x00009e00ffe67b82 */ /* 0x000e220000000800 */
[----:B------:R1:W-:Y:S01]  /*34700*/  STL.64 [R1+0x6f0], R84 ;  /* 0x0006f05401007387 */ /* 0x0003e20000100a00 */
[----:B------:R-:W-:Y:S01]  /*34710*/  IMAD R64, R64, 0x1a6, RZ ;  /* 0x000001a640407824 */ /* 0x000fe200078e02ff */
[----:B------:R-:W-:-:S02]  /*34720*/  IADD3 R68, P6, R68, R2, RZ ;  /* 0x0000000244447210 */ /* 0x000fc40007fde0ff */
[----:B-1----:R-:W3:Y:S04]  /*34730*/  LDL.LU.64 R84, [R1+0xf48] ;  /* 0x000f480001547983 */ /* 0x002ee80000300a00 */
[----:B------:R1:W-:Y:S01]  /*34740*/  STL.64 [R1+0x6e8], R82 ;  /* 0x0006e85201007387 */ /* 0x0003e20000100a00 */
[-C--:B------:R-:W-:Y:S01]  /*34750*/  LEA.HI.X.SX32 R237, R67, R3.reuse, 0x1, P5 ;  /* 0x0000000343ed7211 */ /* 0x080fe200028f0eff */
[----:B------:R-:W-:Y:S01]  /*34760*/  IMAD R62, R62, 0x1a8, RZ ;  /* 0x000001a83e3e7824 */ /* 0x000fe200078e02ff */
[-C--:B------:R-:W-:Y:S01]  /*34770*/  IADD3 R66, P5, R66, R2.reuse, RZ ;  /* 0x0000000242427210 */ /* 0x080fe20007fbe0ff */
[----:B-1----:R-:W3:Y:S04]  /*34780*/  LDL.LU.64 R82, [R1+0xf40] ;  /* 0x000f400001527983 */ /* 0x002ee80000300a00 */
[----:B------:R1:W-:Y:S01]  /*34790*/  STL.64 [R1+0x6e0], R80 ;  /* 0x0006e05001007387 */ /* 0x0003e20000100a00 */
[----:B------:R-:W-:Y:S01]  /*347a0*/  IMAD R250, R69, 0x1de, RZ ;  /* 0x000001de45fa7824 */ /* 0x000fe200078e02ff */
[----:B------:R-:W-:Y:S01]  /*347b0*/  LEA.HI.X.SX32 R69, R17, R3, 0x1, P6 ;  /* 0x0000000311457211 */ /* 0x000fe200030f0eff */
[----:B------:R-:W-:Y:S01]  /*347c0*/  IMAD R227, R227, 0xd3, RZ ;  /* 0x000000d3e3e37824 */ /* 0x000fe200078e02ff */
[----:B-1----:R-:W3:Y:S04]  /*347d0*/  LDL.LU.64 R80, [R1+0xf38] ;  /* 0x000f380001507983 */ /* 0x002ee80000300a00 */
[----:B------:R1:W-:Y:S01]  /*347e0*/  STL.64 [R1+0x6d8], R78 ;  /* 0x0006d84e01007387 */ /* 0x0003e20000100a00 */
[----:B------:R-:W-:Y:S01]  /*347f0*/  IMAD R60, R60, 0x1aa, RZ ;  /* 0x000001aa3c3c7824 */ /* 0x000fe200078e02ff */
[----:B------:R-:W-:-:S02]  /*34800*/  IADD3 R64, P6, R64, R2, RZ ;  /* 0x0000000240407210 */ /* 0x000fc40007fde0ff */
[----:B-1----:R-:W3:Y:S04]  /*34810*/  LDL.LU.64 R78, [R1+0xf30] ;  /* 0x000f3000014e7983 */ /* 0x002ee80000300a00 */
[----:B------:R1:W-:Y:S01]  /*34820*/  STL.64 [R1+0x6d0], R76 ;  /* 0x0006d04c01007387 */ /* 0x0003e20000100a00 */
[----:B------:R-:W-:Y:S01]  /*34830*/  LEA.HI.X.SX32 R67, R63, R3, 0x1, P5 ;  /* 0x000000033f437211 */ /* 0x000fe200028f0eff */
[----:B------:R-:W-:Y:S01]  /*34840*/  IMAD R58, R58, 0x1ac, RZ ;  /* 0x000001ac3a3a7824 */ /* 0x000fe200078e02ff */
[----:B------:R-:W-:Y:S01]  /*34850*/  IADD3 R62, P5, R62, R2, RZ ;  /* 0x000000023e3e7210 */ /* 0x000fe20007fbe0ff */
[----:B-1----:R-:W3:Y:S04]  /*34860*/  LDL.LU.64 R76, [R1+0xf28] ;  /* 0x000f2800014c7983 */ /* 0x002ee80000300a00 */
[----:B------:R1:W-:Y:S01]  /*34870*/  STL.64 [R1+0x6c8], R74 ;  /* 0x0006c84a01007387 */ /* 0x0003e20000100a00 */
[----:B------:R-:W-:-:S02]  /*34880*/  IMAD R223, R223, 0xd5, RZ ;  /* 0x000000d5dfdf7824 */ /* 0x000fc400078e02ff */
[----:B------:R-:W-:Y:S01]  /*34890*/  IMAD R56, R56, 0x1ae, RZ ;  /* 0x000001ae38387824 */ /* 0x000fe200078e02ff */
        /* <DEDUP_REMOVED lines=11> */
[----:B------:R-:W-:-:S03]  /*34950*/  IMAD R52, R52, 0x1b2, RZ ;  /* 0x000001b234347824 */ /* 0x000fc600078e02ff */
[----:B------:R4:W-:Y:S01]  /*34960*/  STL.64 [R1+0x6a8], R68 ;  /* 0x0006a84401007387 */ /* 0x0009e20000100a00 */
[----:B-1----:R-:W-:Y:S01]  /*34970*/  IMAD R237, R65, 0x1e0, RZ ;  /* 0x000001e041ed7824 */ /* 0x002fe200078e02ff */
[-C--:B------:R-:W-:Y:S02]  /*34980*/  LEA.HI.X.SX32 R65, R227, R3.reuse, 0x1, P6 ;  /* 0x00000003e3417211 */ /* 0x080fe400030f0eff */
[-C--:B------:R-:W-:Y:S01]  /*34990*/  IADD3 R60, P6, R60, R2.reuse, RZ ;  /* 0x000000023c3c7210 */ /* 0x080fe20007fde0ff */
[----:B----4-:R-:W4:Y:S01]  /*349a0*/  LDL.LU.64 R68, [R1+0xf08] ;  /* 0x000f080001447983 */ /* 0x010f220000300a00 */
[-C--:B------:R-:W-:Y:S01]  /*349b0*/  LEA.HI.X.SX32 R59, R55, R3.reuse, 0x1, P5 ;  /* 0x00000003373b7211 */ /* 0x080fe200028f0eff */
[----:B------:R-:W-:Y:S01]  /*349c0*/  IMAD R50, R50, 0x1b4, RZ ;  /* 0x000001b432327824 */ /* 0x000fe200078e02ff */
[-C--:B------:R-:W-:Y:S01]  /*349d0*/  LEA.HI.X.SX32 R61, R223, R3.reuse, 0x1, P6 ;  /* 0x00000003df3d7211 */ /* 0x080fe200030f0eff */
[----:B------:R1:W-:Y:S01]  /*349e0*/  STL.64 [R1+0x6a0], R66 ;  /* 0x0006a04201007387 */ /* 0x0003e20000100a00 */
[-C--:B------:R-:W-:Y:S01]  /*349f0*/  IADD3 R56, P6, R56, R2.reuse, RZ ;  /* 0x0000000238387210 */ /* 0x080fe20007fde0ff */
[----:B------:R-:W-:Y:S01]  /*34a00*/  IMAD R236, R57, 0x1e2, RZ ;  /* 0x000001e239ec7824 */ /* 0x000fe200078e02ff */
[-C--:B------:R-:W-:Y:S01]  /*34a10*/  IADD3 R54, P5, R54, R2.reuse, RZ ;  /* 0x0000000236367210 */ /* 0x080fe20007fbe0ff */
[----:B------:R-:W-:Y:S01]  /*34a20*/  IMAD R19, R19, 0xd9, RZ ;  /* 0x000000d913137824 */ /* 0x000fe200078e02ff */
[-C--:B------:R-:W-:Y:S01]  /*34a30*/  LEA.HI.X.SX32 R57, R219, R3.reuse, 0x1, P6 ;  /* 0x00000003db397211 */ /* 0x080fe200030f0eff */
[----:B------:R-:W-:Y:S01]  /*34a40*/  IMAD R48, R48, 0x1b6, RZ ;  /* 0x000001b630307824 */ /* 0x000fe200078e02ff */
[-C--:B------:R-:W-:Y:S01]  /*34a50*/  IADD3 R52, P6, R52, R2.reuse, RZ ;  /* 0x0000000234347210 */ /* 0x080fe20007fde0ff */
[----:B0-----:R-:W-:Y:S01]  /*34a60*/  IMAD R230, R230, 0xda, RZ ;  /* 0x000000dae6e67824 */ /* 0x001fe200078e02ff */
[----:B------:R-:W0:Y:S01]  /*34a70*/  LDC R223, c[0x0][0x278] ;  /* 0x00009e00ffdf7b82 */ /* 0x000e220000000800 */
[----:B-1----:R-:W4:Y:S04]  /*34a80*/  LDL.LU.64 R66, [R1+0xf00] ;  /* 0x000f000001427983 */ /* 0x002f280000300a00 */
[----:B------:R1:W-:Y:S01]  /*34a90*/  STL.64 [R1+0x698], R64 ;  /* 0x0006984001007387 */ /* 0x0003e20000100a00 */
[-C--:B------:R-:W-:Y:S01]  /*34aa0*/  LEA.HI.X.SX32 R55, R51, R3.reuse, 0x1, P5 ;  /* 0x0000000333377211 */ /* 0x080fe200028f0eff */
[----:B------:R-:W-:Y:S01]  /*34ab0*/  IMAD R233, R53, 0x1e4, RZ ;  /* 0x000001e435e97824 */ /* 0x000fe200078e02ff */
[-C--:B------:R-:W-:Y:S01]  /*34ac0*/  IADD3 R50, P5, R50, R2.reuse, RZ ;  /* 0x0000000232327210 */ /* 0x080fe20007fbe0ff */
[----:B------:R-:W-:Y:S01]  /*34ad0*/  IMAD R18, R18, 0xdb, RZ ;  /* 0x000000db12127824 */ /* 0x000fe200078e02ff */
[-C--:B------:R-:W-:Y:S01]  /*34ae0*/  LEA.HI.X.SX32 R53, R19, R3.reuse, 0x1, P6 ;  /* 0x0000000313357211 */ /* 0x080fe200030f0eff */
[----:B------:R-:W-:Y:S01]  /*34af0*/  IMAD R46, R46, 0x1b8, RZ ;  /* 0x000001b82e2e7824 */ /* 0x000fe200078e02ff */
[----:B------:R-:W2:Y:S01]  /*34b00*/  LDC R227, c[0x0][0x278] ;  /* 0x00009e00ffe37b82 */ /* 0x000ea20000000800 */
[----:B-1----:R-:W4:Y:S04]  /*34b10*/  LDL.LU.64 R64, [R1+0xef8] ;  /* 0x000ef80001407983 */ /* 0x002f280000300a00 */
[----:B------:R1:W-:Y:S01]  /*34b20*/  STL.64 [R1+0x690], R62 ;  /* 0x0006903e01007387 */ /* 0x0003e20000100a00 */
[-C--:B------:R-:W-:Y:S01]  /*34b30*/  IADD3 R48, P6, R48, R2.reuse, RZ ;  /* 0x0000000230307210 */ /* 0x080fe20007fde0ff */
[----:B------:R-:W-:Y:S01]  /*34b40*/  IMAD R219, R49, 0xf3, RZ ;  /* 0x000000f331db7824 */ /* 0x000fe200078e02ff */
[----:B------:R-:W-:Y:S01]  /*34b50*/  LEA.HI.X.SX32 R51, R230, R3, 0x1, P5 ;  /* 0x00000003e6337211 */ /* 0x000fe200028f0eff */
[----:B-1----:R-:W4:Y:S04]  /*34b60*/  LDL.LU.64 R62, [R1+0xef0] ;  /* 0x000ef000013e7983 */ /* 0x002f280000300a00 */
[----:B------:R1:W-:Y:S01]  /*34b70*/  STL.64 [R1+0x688], R60 ;  /* 0x0006883c01007387 */ /* 0x0003e20000100a00 */
[----:B------:R-:W-:-:S02]  /*34b80*/  IADD3 R46, P5, R46, R2, RZ ;  /* 0x000000022e2e7210 */ /* 0x000fc40007fbe0ff */
[----:B------:R-:W-:Y:S01]  /*34b90*/  LEA.HI.X.SX32 R49, R18, R3, 0x1, P6 ;  /* 0x0000000312317211 */ /* 0x000fe200030f0eff */
[----:B-1----:R-:W4:Y:S04]  /*34ba0*/  LDL.LU.64 R60, [R1+0xee8] ;  /* 0x000ee800013c7983 */ /* 0x002f280000300a00 */
[----:B------:R1:W-:Y:S01]  /*34bb0*/  STL.64 [R1+0x680], R58 ;  /* 0x0006803a01007387 */ /* 0x0003e20000100a00 */
[----:B------:R-:W-:Y:S02]  /*34bc0*/  MOV R19, R47 ;  /* 0x0000002f00137202 */ /* 0x000fe40000000f00 */
[----:B------:R-:W-:Y:S01]  /*34bd0*/  LEA.HI.X.SX32 R19, R43, R3, 0x1, P5 ;  /* 0x000000032b137211 */ /* 0x000fe200028f0eff */
[----:B-1----:R-:W4:Y:S04]  /*34be0*/  LDL.LU.64 R58, [R1+0xee0] ;  /* 0x000ee000013a7983 */ /* 0x002f280000300a00 */
[----:B------:R1:W-:Y:S01]  /*34bf0*/  STL.64 [R1+0x678], R56 ;  /* 0x0006783801007387 */ /* 0x0003e20000100a00 */
[----:B------:R-:W-:-:S03]  /*34c00*/  MOV R18, R46 ;  /* 0x0000002e00127202 */ /* 0x000fc60000000f00 */
[----:B-1----:R-:W4:Y:S04]  /*34c10*/  LDL.LU.64 R56, [R1+0xed8] ;  /* 0x000ed80001387983 */ /* 0x002f280000300a00 */
[----:B------:R1:W-:Y:S04]  /*34c20*/  STL.64 [R1+0x670], R54 ;  /* 0x0006703601007387 */ /* 0x0003e80000100a00 */
[----:B-1----:R-:W4:Y:S04]  /*34c30*/  LDL.LU.64 R54, [R1+0xed0] ;  /* 0x000ed00001367983 */ /* 0x002f280000300a00 */
[----:B------:R1:W-:Y:S04]  /*34c40*/  STL.64 [R1+0x668], R52 ;  /* 0x0006683401007387 */ /* 0x0003e80000100a00 */
[----:B-1----:R-:W4:Y:S04]  /*34c50*/  LDL.LU.64 R52, [R1+0xec8] ;  /* 0x000ec80001347983 */ /* 0x002f280000300a00 */
[----:B------:R1:W-:Y:S04]  /*34c60*/  STL.64 [R1+0x660], R50 ;  /* 0x0006603201007387 */ /* 0x0003e80000100a00 */
[----:B-1----:R-:W4:Y:S04]  /*34c70*/  LDL.LU.64 R50, [R1+0xec0] ;  /* 0x000ec00001327983 */ /* 0x002f280000300a00 */
[----:B------:R1:W-:Y:S04]  /*34c80*/  STL.64 [R1+0x658], R48 ;  /* 0x0006583001007387 */ /* 0x0003e80000100a00 */
[----:B-1----:R-:W4:Y:S04]  /*34c90*/  LDL.LU.64 R48, [R1+0xeb8] ;  /* 0x000eb80001307983 */ /* 0x002f280000300a00 */
[----:B------:R1:W-:Y:S04]  /*34ca0*/  STL [R1+0x650], R46 ;  /* 0x0006502e01007387 */ /* 0x0003e80000100800 */
[----:B-1----:R-:W4:Y:S04]  /*34cb0*/  LDL.LU.64 R46, [R1+0xeb0] ;  /* 0x000eb000012e7983 */ /* 0x002f280000300a00 */
[----:B------:R1:W-:Y:S02]  /*34cc0*/  STL [R1+0x654], R19 ;  /* 0x0006541301007387 */ /* 0x0003e40000100800 */
[----:B-1----:R-:W1:Y:S01]  /*34cd0*/  LDC R19, c[0x0][0x278] ;  /* 0x00009e00ff137b82 */ /* 0x002e620000000800 */
[----:B------:R-:W-:-:S02]  /*34ce0*/  IMAD R44, R44, 0x1ba, RZ ;  /* 0x000001ba2c2c7824 */ /* 0x000fc400078e02ff */
[----:B------:R-:W-:Y:S02]  /*34cf0*/  IMAD R42, R42, 0x1bc, RZ ;  /* 0x000001bc2a2a7824 */ /* 0x000fe400078e02ff */
[----:B------:R-:W-:Y:S01]  /*34d00*/  IMAD R15, R15, 0xdd, RZ ;  /* 0x000000dd0f0f7824 */ /* 0x000fe200078e02ff */
[-C--:B------:R-:W-:Y:S01]  /*34d10*/  IADD3 R44, P6, R44, R2.reuse, RZ ;  /* 0x000000022c2c7210 */ /* 0x080fe20007fde0ff */
[----:B0-----:R-:W-:Y:S01]  /*34d20*/  IMAD R223, R223, 0xde, RZ ;  /* 0x000000dedfdf7824 */ /* 0x001fe200078e02ff */
[----:B------:R-:W-:Y:S01]  /*34d30*/  IADD3 R42, P5, R42, R2, RZ ;  /* 0x000000022a2a7210 */ /* 0x000fe20007fbe0ff */
[----:B------:R-:W-:Y:S01]  /*34d40*/  IMAD R230, R45, 0x1e6, RZ ;  /* 0x000001e62de67824 */ /* 0x000fe200078e02ff */
[-C--:B------:R-:W-:Y:S01]  /*34d50*/  LEA.HI.X.SX32 R45, R15, R3.reuse, 0x1, P6 ;  /* 0x000000030f2d7211 */ /* 0x080fe200030f0eff */
[----:B------:R-:W-:Y:S01]  /*34d60*/  IMAD R13, R13, 0xdf, RZ ;  /* 0x000000df0d0d7824 */ /* 0x000fe200078e02ff */
[----:B------:R-:W-:Y:S01]  /*34d70*/  LEA.HI.X.SX32 R43, R223, R3, 0x1, P5 ;  /* 0x00000003df2b7211 */ /* 0x000fe200028f0eff */
[----:B------:R-:W-:Y:S01]  /*34d80*/  IMAD R40, R40, 0x1c0, RZ ;  /* 0x000001c028287824 */ /* 0x000fe200078e02ff */
[----:B------:R-:W0:Y:S01]  /*34d90*/  LDC R15, c[0x0][0x278] ;  /* 0x00009e00ff0f7b82 */ /* 0x000e220000000800 */
[----:B-1----:R-:W-:-:S05]  /*34da0*/  IMAD R19, R19, 0x1be, RZ ;  /* 0x000001be13137824 */ /* 0x002fca00078e02ff */
[-C--:B------:R-:W-:Y:S01]  /*34db0*/  IADD3 R18, P6, R19, R2.reuse, RZ ;  /* 0x0000000213127210 */ /* 0x080fe20007fde0ff */
[----:B------:R1:W-:Y:S01]  /*34dc0*/  STL.64 [R1+0x648], R44 ;  /* 0x0006482c01007387 */ /* 0x0003e20000100a00 */
[----:B------:R-:W-:Y:S02]  /*34dd0*/  IMAD R223, R41, 0x1c2, RZ ;  /* 0x000001c229df7824 */ /* 0x000fe400078e02ff */
[-C--:B------:R-:W-:Y:S01]  /*34de0*/  LEA.HI.X.SX32 R19, R13, R3.reuse, 0x1, P6 ;  /* 0x000000030d137211 */ /* 0x080fe200030f0eff */
[----:B------:R-:W-:Y:S01]  /*34df0*/  IMAD R10, R10, 0xe1, RZ ;  /* 0x000000e10a0a7824 */ /* 0x000fe200078e02ff */
[----:B------:R-:W-:Y:S01]  /*34e00*/  IADD3 R40, P5, R40, R2, RZ ;  /* 0x0000000228287210 */ /* 0x000fe20007fbe0ff */
[----:B-1----:R-:W4:Y:S04]  /*34e10*/  LDL.LU.64 R44, [R1+0xea8] ;  /* 0x000ea800012c7983 */ /* 0x002f280000300a00 */
[----:B------:R1:W-:Y:S01]  /*34e20*/  STL.64 [R1+0x640], R42 ;  /* 0x0006402a01007387 */ /* 0x0003e20000100a00 */
[----:B------:R-:W-:-:S03]  /*34e30*/  LEA.HI.X.SX32 R41, R39, R3, 0x1, P5 ;  /* 0x0000000327297211 */ /* 0x000fc600028f0eff */
[----:B-1----:R-:W4:Y:S04]  /*34e40*/  LDL.LU.64 R42, [R1+0xea0] ;  /* 0x000ea000012a7983 */ /* 0x002f280000300a00 */
[----:B------:R1:W-:Y:S04]  /*34e50*/  STL.64 [R1+0x638], R18 ;  /* 0x0006381201007387 */ /* 0x0003e80000100a00 */
[----:B------:R2:W-:Y:S01]  /*34e60*/  STL.64 [R1+0x630], R40 ;  /* 0x0006302801007387 */ /* 0x0005e20000100a00 */
[----:B-1----:R-:W-:-:S04]  /*34e70*/  IADD3 R18, P6, R223, R2, RZ ;  /* 0x00000002df127210 */ /* 0x002fc80007fde0ff */
[----:B------:R-:W-:Y:S01]  /*34e80*/  LEA.HI.X.SX32 R19, R10, R3, 0x1, P6 ;  /* 0x000000030a137211 */ /* 0x000fe200030f0eff */
[----:B--2---:R-:W2:Y:S04]  /*34e90*/  LDL.LU.64 R40, [R1+0xe98] ;  /* 0x000e980001287983 */ /* 0x004ea80000300a00 */
[----:B------:R1:W-:Y:S02]  /*34ea0*/  STL.64 [R1+0x628], R18 ;  /* 0x0006281201007387 */ /* 0x0003e40000100a00 */
[----:B-1----:R-:W1:Y:S08]  /*34eb0*/  LDC R18, c[0x0][0x278] ;  /* 0x00009e00ff127b82 */ /* 0x002e700000000800 */
[----:B------:R-:W0:Y:S01]  /*34ec0*/  LDC R19, c[0x0][0x278] ;  /* 0x00009e00ff137b82 */ /* 0x000e220000000800 */
[----:B------:R-:W-:-:S02]  /*34ed0*/  IMAD R38, R38, 0x1c4, RZ ;  /* 0x000001c426267824 */ /* 0x000fc400078e02ff */
[----:B------:R-:W-:-:S03]  /*34ee0*/  IMAD R34, R34, 0x1c8, RZ ;  /* 0x000001c822227824 */ /* 0x000fc600078e02ff */
[----:B------:R-:W-:Y:S01]  /*34ef0*/  IADD3 R38, P5, R38, R2, RZ ;  /* 0x0000000226267210 */ /* 0x000fe20007fbe0ff */
[----:B------:R-:W-:-:S03]  /*34f00*/  IMAD R36, R36, 0x1c6, RZ ;  /* 0x000001c624247824 */ /* 0x000fc600078e02ff */
[----:B------:R-:W-:Y:S02]  /*34f10*/  LEA.HI.X.SX32 R39, R35, R3, 0x1, P5 ;  /* 0x0000000323277211 */ /* 0x000fe400028f0eff */
[-C--:B------:R-:W-:Y:S01]  /*34f20*/  IADD3 R34, P5, R34, R2.reuse, RZ ;  /* 0x0000000222227210 */ /* 0x080fe20007fbe0ff */
[----:B-1----:R-:W-:Y:S01]  /*34f30*/  IMAD R13, R18, 0x1ec, RZ ;  /* 0x000001ec120d7824 */ /* 0x002fe200078e02ff */
[----:B------:R-:W-:Y:S01]  /*34f40*/  IADD3 R36, P6, R36, R2, RZ ;  /* 0x0000000224247210 */ /* 0x000fe20007fde0ff */
[----:B------:R-:W-:Y:S02]  /*34f50*/  IMAD R9, R9, 0xe3, RZ ;  /* 0x000000e309097824 */ /* 0x000fe400078e02ff */
[----:B------:R-:W-:Y:S02]  /*34f60*/  IMAD R32, R32, 0x1ca, RZ ;  /* 0x000001ca20207824 */ /* 0x000fe400078e02ff */
[----:B0-----:R-:W-:Y:S02]  /*34f70*/  IMAD R18, R19, 0xe4, RZ ;  /* 0x000000e413127824 */ /* 0x001fe400078e02ff */
[----:B------:R-:W-:-:S02]  /*34f80*/  IMAD R19, R33, 0x1cc, RZ ;  /* 0x000001cc21137824 */ /* 0x000fc400078e02ff */
[----:B------:R-:W-:Y:S01]  /*34f90*/  IMAD R24, R24, 0x1d0, RZ ;  /* 0x000001d018187824 */ /* 0x000fe200078e02ff */
[-C--:B------:R-:W-:Y:S01]  /*34fa0*/  LEA.HI.X.SX32 R35, R18, R3.reuse, 0x1, P5 ;  /* 0x0000000312237211 */ /* 0x080fe200028f0eff */
[----:B------:R-:W-:Y:S01]  /*34fb0*/  IMAD R223, R37, 0x1ea, RZ ;  /* 0x000001ea25df7824 */ /* 0x000fe200078e02ff */
[-C--:B------:R-:W-:Y:S01]  /*34fc0*/  IADD3 R18, P5, R19, R2.reuse, RZ ;  /* 0x0000000213127210 */ /* 0x080fe20007fbe0ff */
[----:B------:R-:W-:Y:S01]  /*34fd0*/  IMAD R5, R4, 0xe5, RZ ;  /* 0x000000e504057824 */ /* 0x000fe200078e02ff */
[-C--:B------:R-:W-:Y:S01]  /*34fe0*/  LEA.HI.X.SX32 R37, R9, R3.reuse, 0x1, P6 ;  /* 0x0000000309257211 */ /* 0x080fe200030f0eff */
[----:B------:R-:W-:Y:S01]  /*34ff0*/  IMAD R22, R22, 0x1d4, RZ ;  /* 0x000001d416167824 */ /* 0x000fe200078e02ff */
[-C--:B------:R-:W-:Y:S01]  /*35000*/  IADD3 R32, P6, R32, R2.reuse, RZ ;  /* 0x0000000220207210 */ /* 0x080fe20007fde0ff */
[----:B------:R-:W0:Y:S01]  /*35010*/  LDC R4, c[0x0][0x278] ;  /* 0x00009e00ff047b82 */ /* 0x000e220000000800 */
[----:B------:R-:W-:Y:S02]  /*35020*/  LEA.HI.X.SX32 R19, R251, R3, 0x1, P5 ;  /* 0x00000003fb137211 */ /* 0x000fe400028f0eff */
[----:B------:R-:W-:-:S02]  /*35030*/  IADD3 R24, P5, R24, R2, RZ ;  /* 0x0000000218187210 */ /* 0x000fc40007fbe0ff */
[----:B------:R-:W-:Y:S02]  /*35040*/  LEA.HI.X.SX32 R33, R5, R3, 0x1, P6 ;  /* 0x0000000305217211 */ /* 0x000fe400030f0eff */
[----:B------:R-:W-:Y:S01]  /*35050*/  MOV R5, R25 ;  /* 0x0000001900057202 */ /* 0x000fe20000000f00 */
[----:B------:R-:W-:Y:S01]  /*35060*/  IMAD R30, R30, 0x1d8, RZ ;  /* 0x000001d81e1e7824 */ /* 0x000fe200078e02ff */
[-C--:B------:R-:W-:Y:S01]  /*35070*/  LEA.HI.X.SX32 R5, R23, R3.reuse, 0x1, P5 ;  /* 0x0000000317057211 */ /* 0x080fe200028f0eff */
[----:B------:R-:W-:Y:S01]  /*35080*/  IMAD R28, R28, 0x1ce, RZ ;  /* 0x000001ce1c1c7824 */ /* 0x000fe200078e02ff */
[----:B------:R-:W-:Y:S01]  /*35090*/  IADD3 R22, P5, R22, R2, RZ ;  /* 0x0000000216167210 */ /* 0x000fe20007fbe0ff */
[----:B------:R1:W-:Y:S01]  /*350a0*/  STL.64 [R1+0x620], R38 ;  /* 0x0006202601007387 */ /* 0x0003e20000100a00 */
[----:B------:R-:W-:Y:S01]  /*350b0*/  IMAD R9, R29, 0xf7, RZ ;  /* 0x000000f71d097824 */ /* 0x000fe200078e02ff */
[----:B------:R-:W3:Y:S01]  /*350c0*/  LDC R251, c[0x0][0x278] ;  /* 0x00009e00fffb7b82 */ /* 0x000ee20000000800 */
[----:B------:R-:W-:-:S02]  /*350d0*/  LEA.HI.X.SX32 R23, R31, R3, 0x1, P5 ;  /* 0x000000031f177211 */ /* 0x000fc400028f0eff */
[----:B------:R-:W-:-:S04]  /*350e0*/  IADD3 R30, P5, R30, R2, RZ ;  /* 0x000000021e1e7210 */ /* 0x000fc80007fbe0ff */
[-C--:B------:R-:W-:Y:S02]  /*350f0*/  LEA.HI.X.SX32 R31, R246, R3.reuse, 0x1, P5 ;  /* 0x00000003f61f7211 */ /* 0x080fe400028f0eff */
[-C--:B------:R-:W-:Y:S01]  /*35100*/  IADD3 R246, P5, R235, R2.reuse, RZ ;  /* 0x00000002ebf67210 */ /* 0x080fe20007fbe0ff */
[----:B0-----:R-:W-:Y:S01]  /*35110*/  IMAD R4, R4, 0xe7, RZ ;  /* 0x000000e704047824 */ /* 0x001fe200078e02ff */
[----:B------:R-:W0:Y:S01]  /*35120*/  LDC R235, c[0x0][0x278] ;  /* 0x00009e00ffeb7b82 */ /* 0x000e220000000800 */
[----:B------:R-:W-:Y:S01]  /*35130*/  IADD3 R28, P6, R28, R2, RZ ;  /* 0x000000021c1c7210 */ /* 0x000fe20007fde0ff */
[----:B-1----:R-:W2:Y:S04]  /*35140*/  LDL.LU.64 R38, [R1+0xe90] ;  /* 0x000e900001267983 */ /* 0x002ea80000300a00 */
[----:B------:R1:W-:Y:S01]  /*35150*/  STL.64 [R1+0x618], R36 ;  /* 0x0006182401007387 */ /* 0x0003e20000100a00 */
[----:B------:R-:W-:-:S02]  /*35160*/  LEA.HI.X.SX32 R29, R4, R3, 0x1, P6 ;  /* 0x00000003041d7211 */ /* 0x000fc400030f0eff */
[----:B------:R-:W-:Y:S01]  /*35170*/  MOV R4, R24 ;  /* 0x0000001800047202 */ /* 0x000fe20000000f00 */
[----:B-1----:R-:W2:Y:S04]  /*35180*/  LDL.LU.64 R36, [R1+0xe88] ;  /* 0x000e880001247983 */ /* 0x002ea80000300a00 */
[----:B------:R1:W-:Y:S04]  /*35190*/  STL.64 [R1+0x610], R34 ;  /* 0x0006102201007387 */ /* 0x0003e80000100a00 */
[----:B-1----:R-:W2:Y:S04]  /*351a0*/  LDL.LU.64 R34, [R1+0xe80] ;  /* 0x000e800001227983 */ /* 0x002ea80000300a00 */
[----:B------:R1:W-:Y:S04]  /*351b0*/  STL.64 [R1+0x608], R32 ;  /* 0x0006082001007387 */ /* 0x0003e80000100a00 */
[----:B-1----:R-:W2:Y:S04]  /*351c0*/  LDL.LU.64 R32, [R1+0xe78] ;  /* 0x000e780001207983 */ /* 0x002ea80000300a00 */
[----:B------:R-:W-:Y:S04]  /*351d0*/  STL.64 [R1+0x600], R18 ;  /* 0x0006001201007387 */ /* 0x000fe80000100a00 */
[----:B------:R1:W-:Y:S04]  /*351e0*/  STL.64 [R1+0x5f8], R28 ;  /* 0x0005f81c01007387 */ /* 0x0003e80000100a00 */
[----:B-1----:R-:W2:Y:S04]  /*351f0*/  LDL.LU.64 R28, [R1+0xe70] ;  /* 0x000e7000011c7983 */ /* 0x002ea80000300a00 */
[----:B------:R1:W-:Y:S04]  /*35200*/  STL [R1+0x5f0], R24 ;  /* 0x0005f01801007387 */ /* 0x0003e80000100800 */
[----:B-1----:R-:W2:Y:S04]  /*35210*/  LDL.LU.64 R24, [R1+0xe68] ;  /* 0x000e680001187983 */ /* 0x002ea80000300a00 */
[----:B------:R0:W-:Y:S02]  /*35220*/  STL [R1+0x5f4], R5 ;  /* 0x0005f40501007387 */ /* 0x0001e40000100800 */
[----:B0-----:R-:W-:-:S02]  /*35230*/  IMAD R5, R235, 0xee, RZ ;  /* 0x000000eeeb057824 */ /* 0x001fc400078e02ff */
[----:B------:R-:W0:Y:S01]  /*35240*/  LDC R235, c[0x0][0x278] ;  /* 0x00009e00ffeb7b82 */ /* 0x000e220000000800 */
[----:B------:R-:W-:Y:S02]  /*35250*/  IMAD R20, R20, 0x1d2, RZ ;  /* 0x000001d214147824 */ /* 0x000fe400078e02ff */
[----:B------:R-:W-:Y:S02]  /*35260*/  IMAD R6, R6, 0xe9, RZ ;  /* 0x000000e906067824 */ /* 0x000fe400078e02ff */
[----:B------:R-:W-:Y:S01]  /*35270*/  IMAD R26, R26, 0x1d6, RZ ;  /* 0x000001d61a1a7824 */ /* 0x000fe200078e02ff */
[----:B------:R-:W-:Y:S01]  /*35280*/  IADD3 R20, P6, R20, R2, RZ ;  /* 0x0000000214147210 */ /* 0x000fe20007fde0ff */
[----:B------:R-:W-:Y:S02]  /*35290*/  IMAD R19, R21, 0x1ee, RZ ;  /* 0x000001ee15137824 */ /* 0x000fe400078e02ff */
[----:B------:R-:W-:Y:S01]  /*352a0*/  IMAD R7, R7, 0xeb, RZ ;  /* 0x000000eb07077824 */ /* 0x000fe200078e02ff */
[----:B------:R-:W-:-:S02]  /*352b0*/  LEA.HI.X.SX32 R21, R6, R3, 0x1, P6 ;  /* 0x0000000306157211 */ /* 0x000fc400030f0eff */
[----:B------:R-:W-:Y:S01]  /*352c0*/  IADD3 R26, P6, R26, R2, RZ ;  /* 0x000000021a1a7210 */ /* 0x000fe20007fde0ff */
[----:B------:R-:W-:-:S03]  /*352d0*/  IMAD R4, R27, 0x1f0, RZ ;  /* 0x000001f01b047824 */ /* 0x000fc600078e02ff */
[-C--:B------:R-:W-:Y:S01]  /*352e0*/  LEA.HI.X.SX32 R27, R7, R3.reuse, 0x1, P6 ;  /* 0x00000003071b7211 */ /* 0x080fe200030f0eff */
[----:B------:R-:W-:Y:S02]  /*352f0*/  IMAD R244, R244, 0x1da, RZ ;  /* 0x000001daf4f47824 */ /* 0x000fe400078e02ff */
[----:B0-----:R-:W-:Y:S02]  /*35300*/  IMAD R7, R235, 0x1f4, RZ ;  /* 0x000001f4eb077824 */ /* 0x001fe400078e02ff */
[----:B------:R-:W0:Y:S01]  /*35310*/  LDC R235, c[0x0][0x278] ;  /* 0x00009e00ffeb7b82 */ /* 0x000e220000000800 */
[----:B------:R-:W-:Y:S01]  /*35320*/  IADD3 R244, P6, R244, R2, RZ ;  /* 0x00000002f4f47210 */ /* 0x000fe20007fde0ff */
[----:B------:R1:W-:Y:S01]  /*35330*/  STL.64 [R1+0x5e8], R20 ;  /* 0x0005e81401007387 */ /* 0x0003e20000100a00 */
[----:B------:R-:W-:Y:S02]  /*35340*/  IMAD R6, R245, 0xf9, RZ ;  /* 0x000000f9f5067824 */ /* 0x000fe400078e02ff */
[----:B------:R-:W-:-:S02]  /*35350*/  LEA.HI.X.SX32 R245, R11, R3, 0x1, P6 ;  /* 0x000000030bf57211 */ /* 0x000fc400030f0eff */
[----:B------:R-:W-:Y:S02]  /*35360*/  IADD3 R250, P6, R250, R2, RZ ;  /* 0x00000002fafa7210 */ /* 0x000fe40007fde0ff */
[----:B------:R-:W-:Y:S01]  /*35370*/  MOV R11, R247 ;  /* 0x000000f7000b7202 */ /* 0x000fe20000000f00 */
[----:B-1----:R-:W2:Y:S04]  /*35380*/  LDL.LU.64 R20, [R1+0xe60] ;  /* 0x000e600001147983 */ /* 0x002ea80000300a00 */
[----:B------:R1:W-:Y:S01]  /*35390*/  STL.64 [R1+0x5e0], R22 ;  /* 0x0005e01601007387 */ /* 0x0003e20000100a00 */
[----:B------:R-:W-:Y:S01]  /*353a0*/  LEA.HI.X.SX32 R11, R5, R3, 0x1, P5 ;  /* 0x00000003050b7211 */ /* 0x000fe200028f0eff */
[----:B---3--:R-:W-:Y:S01]  /*353b0*/  IMAD R18, R251, 0x1f2, RZ ;  /* 0x000001f2fb127824 */ /* 0x008fe200078e02ff */
[----:B------:R-:W-:-:S02]  /*353c0*/  MOV R10, R246 ;  /* 0x000000f6000a7202 */ /* 0x000fc40000000f00 */
[-C--:B------:R-:W-:Y:S01]  /*353d0*/  IADD3 R10, P5, R237, R2.reuse, RZ ;  /* 0x00000002ed0a7210 */ /* 0x080fe20007fbe0ff */
[----:B-1----:R-:W3:Y:S04]  /*353e0*/  LDL.LU.64 R22, [R1+0xe58] ;  /* 0x000e580001167983 */ /* 0x002ee80000300a00 */
[----:B------:R1:W-:Y:S01]  /*353f0*/  STL.64 [R1+0x5d8], R26 ;  /* 0x0005d81a01007387 */ /* 0x0003e20000100a00 */
[-C--:B------:R-:W-:Y:S02]  /*35400*/  LEA.HI.X.SX32 R251, R14, R3.reuse, 0x1, P6 ;  /* 0x000000030efb7211 */ /* 0x080fe400030f0eff */
[----:B------:R-:W-:Y:S01]  /*35410*/  IADD3 R236, P6, R236, R2, RZ ;  /* 0x00000002ecec7210 */ /* 0x000fe20007fde0ff */
[----:B-1----:R-:W3:Y:S04]  /*35420*/  LDL.LU.64 R26, [R1+0xe50] ;  /* 0x000e5000011a7983 */ /* 0x002ee80000300a00 */
[----:B------:R1:W-:Y:S01]  /*35430*/  STL.64 [R1+0x5d0], R30 ;  /* 0x0005d01e01007387 */ /* 0x0003e20000100a00 */
[----:B------:R-:W-:Y:S01]  /*35440*/  LEA.HI.X.SX32 R237, R17, R3, 0x1, P6 ;  /* 0x0000000311ed7211 */ /* 0x000fe200030f0eff */
[----:B0-----:R-:W-:-:S02]  /*35450*/  IMAD R5, R235, 0xfb, RZ ;  /* 0x000000fbeb057824 */ /* 0x001fc400078e02ff */
[----:B------:R-:W0:Y:S01]  /*35460*/  LDC R235, c[0x0][0x278] ;  /* 0x00009e00ffeb7b82 */ /* 0x000e220000000800 */
[----:B-1----:R-:W3:Y:S04]  /*35470*/  LDL.LU.64 R30, [R1+0xe48] ;  /* 0x000e4800011e7983 */ /* 0x002ee80000300a00 */
[----:B------:R1:W-:Y:S04]  /*35480*/  STL.64 [R1+0x5c8], R244 ;  /* 0x0005c8f401007387 */ /* 0x0003e80000100a00 */
[----:B-1----:R-:W3:Y:S04]  /*35490*/  LDL.LU.64 R244, [R1+0xe40] ;  /* 0x000e400001f47983 */ /* 0x002ee80000300a00 */
[----:B------:R1:W-:Y:S04]  /*354a0*/  STL [R1+0x5c0], R246 ;  /* 0x0005c0f601007387 */ /* 0x0003e80000100800 */
[----:B-1----:R-:W3:Y:S04]  /*354b0*/  LDL.LU.64 R246, [R1+0xe38] ;  /* 0x000e380001f67983 */ /* 0x002ee80000300a00 */
[----:B------:R1:W-:Y:S04]  /*354c0*/  STL [R1+0x5c4], R11 ;  /* 0x0005c40b01007387 */ /* 0x0003e80000100800 */
[----:B------:R-:W-:Y:S01]  /*354d0*/  STL.64 [R1+0x5b8], R250 ;  /* 0x0005b8fa01007387 */ /* 0x000fe20000100a00 */
[----:B-1----:R-:W-:-:S05]  /*354e0*/  LEA.HI.X.SX32 R11, R249, R3, 0x1, P5 ;  /* 0x00000003f90b7211 */ /* 0x002fca00028f0eff */
[----:B------:R1:W-:Y:S04]  /*354f0*/  STL.64 [R1+0x950], R10 ;  /* 0x0009500a01007387 */ /* 0x0003e80000100a00 */
[----:B------:R4:W-:Y:S01]  /*35500*/  STL.64 [R1+0x970], R236 ;  /* 0x000970ec01007387 */ /* 0x0009e20000100a00 */
[----:B------:R-:W-:Y:S01]  /*35510*/  IMAD R227, R227, 0x1e8, RZ ;  /* 0x000001e8e3e37824 */ /* 0x000fe200078e02ff */
[----:B------:R-:W-:Y:S01]  /*35520*/  BAR.SYNC.DEFER_BLOCKING 0x0 ;  /* 0x0000000000007b1d */ /* 0x000fe20000010000 */
[----:B-1----:R-:W-:Y:S01]  /*35530*/  IADD3 R10, P5, R233, R2, RZ ;  /* 0x00000002e90a7210 */ /* 0x002fe20007fbe0ff */
[----:B------:R-:W-:-:S06]  /*35540*/  IMAD R15, R15, 0xf5, RZ ;  /* 0x000000f50f0f7824 */ /* 0x000fcc00078e02ff */
[----:B------:R-:W1:Y:S01]  /*35550*/  LDC R233, c[0x0][0x278] ;  /* 0x00009e00ffe97b82 */ /* 0x000e620000000800 */
[-C--:B----4-:R-:W-:Y:S02]  /*35560*/  IADD3 R236, P6, R230, R2.reuse, RZ ;  /* 0x00000002e6ec7210 */ /* 0x090fe40007fde0ff */
[-C--:B------:R-:W-:Y:S02]  /*35570*/  LEA.HI.X.SX32 R11, R248, R3.reuse, 0x1, P5 ;  /* 0x00000003f80b7211 */ /* 0x080fe400028f0eff */
[-C--:B------:R-:W-:Y:S02]  /*35580*/  LEA.HI.X.SX32 R237, R219, R3.reuse, 0x1, P6 ;  /* 0x00000003dbed7211 */ /* 0x080fe400030f0eff */
[----:B------:R-:W-:Y:S01]  /*35590*/  IADD3 R248, P5, R227, R2, RZ ;  /* 0x00000002e3f87210 */ /* 0x000fe20007fbe0ff */
[----:B------:R-:W-:Y:S01]  /*355a0*/  STL.64 [R1+0x968], R10 ;  /* 0x0009680a01007387 */ /* 0x000fe20000100a00 */
[----:B------:R-:W4:Y:S03]  /*355b0*/  LDC R230, c[0x0][0x278] ;  /* 0x00009e00ffe67b82 */ /* 0x000f260000000800 */
[----:B------:R0:W-:Y:S01]  /*355c0*/  STL.64 [R1+0x960], R236 ;  /* 0x000960ec01007387 */ /* 0x0001e20000100a00 */
[----:B------:R-:W-:-:S04]  /*355d0*/  LEA.HI.X.SX32 R249, R243, R3, 0x1, P5 ;  /* 0x00000003f3f97211 */ /* 0x000fc800028f0eff */
[----:B------:R-:W4:Y:S01]  /*355e0*/  LDC R227, c[0x0][0x278] ;  /* 0x00009e00ffe37b82 */ /* 0x000f220000000800 */
[-C--:B0-----:R-:W-:Y:S01]  /*355f0*/  IADD3 R236, P6, R223, R2.reuse, RZ ;  /* 0x00000002dfec7210 */ /* 0x081fe20007fde0ff */
[----:B------:R0:W-:Y:S03]  /*35600*/  STL.64 [R1+0x978], R248 ;  /* 0x000978f801007387 */ /* 0x0001e60000100a00 */
[----:B------:R-:W-:Y:S01]  /*35610*/  LEA.HI.X.SX32 R237, R15, R3, 0x1, P6 ;  /* 0x000000030fed7211 */ /* 0x000fe200030f0eff */
[----:B------:R-:W-:Y:S02]  /*35620*/  IMAD R10, R235, 0x1f6, RZ ;  /* 0x000001f6eb0a7824 */ /* 0x000fe400078e02ff */
[----:B------:R-:W1:Y:S02]  /*35630*/  LDC R235, c[0x0][0x278] ;  /* 0x00009e00ffeb7b82 */ /* 0x000e640000000800 */
[----:B------:R0:W-:Y:S02]  /*35640*/  STL.64 [R1+0x998], R236 ;  /* 0x000998ec01007387 */ /* 0x0001e40000100a00 */
[----:B0-----:R-:W-:-:S04]  /*35650*/  IADD3 R248, P5, R13, R2, RZ ;  /* 0x000000020df87210 */ /* 0x001fc80007fbe0ff */
[----:B------:R-:W-:Y:S02]  /*35660*/  LEA.HI.X.SX32 R249, R238, R3, 0x1, P5 ;  /* 0x00000003eef97211 */ /* 0x000fe400028f0eff */
[----:B------:R-:W-:-:S03]  /*35670*/  IADD3 R236, P6, R19, R2, RZ ;  /* 0x0000000213ec7210 */ /* 0x000fc60007fde0ff */
[----:B------:R-:W-:Y:S01]  /*35680*/  STL.64 [R1+0x990], R248 ;  /* 0x000990f801007387 */ /* 0x000fe20000100a00 */
[----:B------:R-:W-:-:S03]  /*35690*/  LEA.HI.X.SX32 R237, R9, R3, 0x1, P6 ;  /* 0x0000000309ed7211 */ /* 0x000fc600030f0eff */
[----:B------:R-:W2:Y:S04]  /*356a0*/  LDL R251, [R1+0x70] ;  /* 0x0000700001fb7983 */ /* 0x000ea80000100800 */
[----:B------:R-:W2:Y:S04]  /*356b0*/  LDL R238, [R1+0x50] ;  /* 0x0000500001ee7983 */ /* 0x000ea80000100800 */
[----:B------:R0:W-:Y:S04]  /*356c0*/  STL.64 [R1+0x988], R236 ;  /* 0x000988ec01007387 */ /* 0x0001e80000100a00 */
[----:B0-----:R-:W3:Y:S04]  /*356d0*/  LDL R237, [R1+0x520] ;  /* 0x0005200001ed7983 */ /* 0x001ee80000100800 */
[----:B------:R-:W3:Y:S01]  /*356e0*/  LDL R236, [R1+0x518] ;  /* 0x0005180001ec7983 */ /* 0x000ee20000100800 */
[----:B-1----:R-:W-:-:S02]  /*356f0*/  IMAD R13, R235, 0x1f8, RZ ;  /* 0x000001f8eb0d7824 */ /* 0x002fc400078e02ff */
[----:B------:R-:W0:Y:S01]  /*35700*/  LDC R235, c[0x0][0x278] ;  /* 0x00009e00ffeb7b82 */ /* 0x000e220000000800 */
[----:B------:R-:W-:-:S04]  /*35710*/  IADD3 R14, P5, R4, R2, RZ ;  /* 0x00000002040e7210 */ /* 0x000fc80007fbe0ff */
[----:B------:R-:W-:Y:S02]  /*35720*/  LEA.HI.X.SX32 R15, R242, R3, 0x1, P5 ;  /* 0x00000003f20f7211 */ /* 0x000fe400028f0eff */
[----:B------:R-:W-:Y:S01]  /*35730*/  IADD3 R18, P6, R18, R2, RZ ;  /* 0x0000000212127210 */ /* 0x000fe20007fde0ff */
[----:B------:R-:W1:Y:S01]  /*35740*/  LDC R242, c[0x0][0x278] ;  /* 0x00009e00fff27b82 */ /* 0x000e620000000800 */
[----:B0-----:R-:W-:-:S07]  /*35750*/  IMAD R4, R235, 0xfd, RZ ;  /* 0x000000fdeb047824 */ /* 0x001fce00078e02ff */
[----:B------:R-:W0:Y:S01]  /*35760*/  LDC R235, c[0x0][0x278] ;  /* 0x00009e00ffeb7b82 */ /* 0x000e220000000800 */
[----:B------:R4:W-:Y:S01]  /*35770*/  STL.64 [R1+0x9a0], R14 ;  /* 0x0009a00e01007387 */ /* 0x0009e20000100a00 */
[----:B------:R-:W-:Y:S02]  /*35780*/  LEA.HI.X.SX32 R19, R6, R3, 0x1, P6 ;  /* 0x0000000306137211 */ /* 0x000fe400030f0eff */
[----:B----4-:R-:W-:Y:S01]  /*35790*/  IADD3 R14, P5, R7, R2, RZ ;  /* 0x00000002070e7210 */ /* 0x010fe20007fbe0ff */
[----:B0-----:R-:W-:-:S03]  /*357a0*/  IMAD R7, R235, 0x1fa, RZ ;  /* 0x000001faeb077824 */ /* 0x001fc600078e02ff */
[----:B------:R-:W0:Y:S01]  /*357b0*/  LDC R235, c[0x0][0x278] ;  /* 0x00009e00ffeb7b82 */ /* 0x000e220000000800 */
[----:B------:R-:W-:Y:S01]  /*357c0*/  LEA.HI.X.SX32 R15, R240, R3, 0x1, P5 ;  /* 0x00000003f00f7211 */ /* 0x000fe200028f0eff */
[----:B------:R-:W-:Y:S01]  /*357d0*/  STL.64 [R1+0x9c0], R18 ;  /* 0x0009c01201007387 */ /* 0x000fe20000100a00 */
[----:B------:R-:W-:-:S03]  /*357e0*/  IADD3 R10, P6, R10, R2, RZ ;  /* 0x000000020a0a7210 */ /* 0x000fc60007fde0ff */
[----:B------:R4:W-:Y:S01]  /*357f0*/  STL.64 [R1+0x9b8], R14 ;  /* 0x0009b80e01007387 */ /* 0x0009e20000100a00 */
[----:B------:R-:W-:Y:S01]  /*35800*/  LEA.HI.X.SX32 R11, R5, R3, 0x1, P6 ;  /* 0x00000003050b7211 */ /* 0x000fe200030f0eff */
[----:B------:R-:W1:Y:S01]  /*35810*/  LDC R240, c[0x0][0x278] ;  /* 0x00009e00fff07b82 */ /* 0x000e620000000800 */
[----:B----4-:R-:W-:-:S04]  /*35820*/  IADD3 R14, P5, R13, R2, RZ ;  /* 0x000000020d0e7210 */ /* 0x010fc80007fbe0ff */
[----:B------:R-:W-:Y:S01]  /*35830*/  LEA.HI.X.SX32 R15, R234, R3, 0x1, P5 ;  /* 0x00000003ea0f7211 */ /* 0x000fe200028f0eff */
[----:B------:R4:W-:Y:S01]  /*35840*/  STL.64 [R1+0x9b0], R10 ;  /* 0x0009b00a01007387 */ /* 0x0009e20000100a00 */
[----:B0-----:R-:W-:-:S03]  /*35850*/  IMAD R6, R235, 0x1fc, RZ ;  /* 0x000001fceb067824 */ /* 0x001fc600078e02ff */
[----:B------:R-:W-:Y:S04]  /*35860*/  STL.64 [R1+0x9d0], R14 ;  /* 0x0009d00e01007387 */ /* 0x000fe80000100a00 */
[----:B------:R-:W3:Y:S04]  /*35870*/  LDL R235, [R1+0x80] ;  /* 0x0000800001eb7983 */ /* 0x000ee80000100800 */
[----:B------:R-:W3:Y:S01]  /*35880*/  LDL R234, [R1+0x78] ;  /* 0x0000780001ea7983 */ /* 0x000ee20000100800 */
[----:B----4-:R-:W-:-:S03]  /*35890*/  IADD3 R10, P6, R7, R2, RZ ;  /* 0x00000002070a7210 */ /* 0x010fc60007fde0ff */
[----:B------:R-:W4:Y:S01]  /*358a0*/  LDL R250, [R1+0x550] ;  /* 0x0005500001fa7983 */ /* 0x000f220000100800 */
[----:B------:R-:W-:-:S03]  /*358b0*/  LEA.HI.X.SX32 R11, R4, R3, 0x1, P6 ;  /* 0x00000003040b7211 */ /* 0x000fc600030f0eff */
[----:B------:R-:W4:Y:S04]  /*358c0*/  LDL R249, [R1+0x548] ;  /* 0x0005480001f97983 */ /* 0x000f280000100800 */
[----:B------:R-:W4:Y:S04]  /*358d0*/  LDL R248, [R1+0x90] ;  /* 0x0000900001f87983 */ /* 0x000f280000100800 */
[----:B------:R0:W-:Y:S04]  /*358e0*/  STL.64 [R1+0x9c8], R10 ;  /* 0x0009c80a01007387 */ /* 0x0001e80000100a00 */
[----:B------:R-:W4:Y:S01]  /*358f0*/  LDL R243, [R1+0x88] ;  /* 0x0000880001f37983 */ /* 0x000f220000100800 */
[----:B-1----:R-:W-:-:S02]  /*35900*/  IMAD R242, R242, 0x274, RZ ;  /* 0x00000274f2f27824 */ /* 0x002fc400078e02ff */
[----:B------:R-:W-:Y:S02]  /*35910*/  IMAD R5, R240, 0x1fe, RZ ;  /* 0x000001fef0057824 */ /* 0x000fe400078e02ff */
[----:B------:R-:W4:Y:S01]  /*35920*/  LDL R240, [R1+0x558] ;  /* 0x0005580001f07983 */ /* 0x000f220000100800 */
[----:B------:R-:W-:-:S03]  /*35930*/  IADD3 RZ, P5, R242, R2, RZ ;  /* 0x00000002f2ff7210 */ /* 0x000fc60007fbe0ff */
[----:B------:R-:W4:Y:S01]  /*35940*/  LDL R242, [R1+0x560] ;  /* 0x0005600001f27983 */ /* 0x000f220000100800 */
[----:B------:R-:W-:Y:S01]  /*35950*/  IMAD R233, R233, 0xfe, RZ ;  /* 0x000000fee9e97824 */ /* 0x000fe200078e02ff */
[----:B------:R-:W-:Y:S02]  /*35960*/  IADD3 R6, P6, R6, R2, RZ ;  /* 0x0000000206067210 */ /* 0x000fe40007fde0ff */
[----:B0-----:R-:W-:Y:S02]  /*35970*/  LEA R10, R230, -R230, 0x8 ;  /* 0x800000e6e60a7211 */ /* 0x001fe400078e40ff */
[----:B------:R-:W-:Y:S02]  /*35980*/  LEA.HI.X.SX32 R7, R233, R3, 0x1, P6 ;  /* 0x00000003e9077211 */ /* 0x000fe400030f0eff */
[----:B------:R-:W-:-:S04]  /*35990*/  IADD3 R14, P6, R5, R2, RZ ;  /* 0x00000002050e7210 */ /* 0x000fc80007fde0ff */
[----:B------:R-:W-:Y:S01]  /*359a0*/  LEA.HI.X.SX32 R15, R10, R3, 0x1, P6 ;  /* 0x000000030a0f7211 */ /* 0x000fe200030f0eff */
[----:B------:R2:W-:Y:S01]  /*359b0*/  STL.64 [R1+0x9d8], R6 ;  /* 0x0009d80601007387 */ /* 0x0005e20000100a00 */
[----:B------:R-:W-:-:S03]  /*359c0*/  IMAD R9, R227, 0x276, RZ ;  /* 0x00000276e3097824 */ /* 0x000fc600078e02ff */
[----:B------:R-:W-:Y:S04]  /*359d0*/  STL.64 [R1+0x9a8], R14 ;  /* 0x0009a80e01007387 */ /* 0x000fe80000100a00 */
[----:B------:R-:W4:Y:S04]  /*359e0*/  LDL R227, [R1+0xa0] ;  /* 0x0000a00001e37983 */ /* 0x000f280000100800 */
[----:B------:R-:W4:Y:S01]  /*359f0*/  LDL R230, [R1+0x98] ;  /* 0x0000980001e67983 */ /* 0x000f220000100800 */
[----:B------:R-:W-:Y:S02]  /*35a00*/  F2FP.F16.F32.PACK_AB R5, R239, R241 ;  /* 0x000000f1ef05723e */ /* 0x000fe400000000ff */
[----:B------:R-:W-:-:S02]  /*35a10*/  F2FP.F16.F32.PACK_AB R4, R231, R232 ;  /* 0x000000e8e704723e */ /* 0x000fc400000000ff */
[----:B--2---:R-:W-:Y:S02]  /*35a20*/  F2FP.F16.F32.PACK_AB R6, R251, R238 ;  /* 0x000000eefb06723e */ /* 0x004fe400000000ff */
[----:B---3--:R-:W-:Y:S02]  /*35a30*/  F2FP.F16.F32.PACK_AB R7, R237, R236 ;  /* 0x000000eced07723e */ /* 0x008fe400000000ff */
[----:B------:R-:W0:Y:S01]  /*35a40*/  LDS.128 R236, [R0] ;  /* 0x0000000000ec7984 */ /* 0x000e220000000c00 */
[----:B------:R-:W-:Y:S06]  /*35a50*/  BAR.SYNC.DEFER_BLOCKING 0x0 ;  /* 0x0000000000007b1d */ /* 0x000fec0000010000 */
[----:B0-----:R0:W-:Y:S04]  /*35a60*/  STL.64 [R1+0x10], R236 ;  /* 0x000010ec01007387 */ /* 0x0011e80000100a00 */
[----:B------:R1:W-:Y:S04]  /*35a70*/  STL.64 [R1+0x18], R238 ;  /* 0x000018ee01007387 */ /* 0x0003e80000100a00 */
[----:B------:R-:W2:Y:S04]  /*35a80*/  LDL R233, [R1+0x590] ;  /* 0x0005900001e97983 */ /* 0x000ea80000100800 */
[----:B0-----:R-:W3:Y:S04]  /*35a90*/  LDL R237, [R1+0xb0] ;  /* 0x0000b00001ed7983 */ /* 0x001ee80000100800 */
[----:B-1----:R-:W2:Y:S04]  /*35aa0*/  LDL R238, [R1+0x588] ;  /* 0x0005880001ee7983 */ /* 0x002ea80000100800 */
[----:B------:R-:W3:Y:S01]  /*35ab0*/  LDL R236, [R1+0xa8] ;  /* 0x0000a80001ec7983 */ /* 0x000ee20000100800 */
[----:B------:R-:W-:-:S03]  /*35ac0*/  F2FP.F16.F32.PACK_AB R18, R235, R234 ;  /* 0x000000eaeb12723e */ /* 0x000fc600000000ff */
[----:B------:R-:W-:Y:S04]  /*35ad0*/  STSM.16.M88.4 [R252], R4 ;  /* 0x00000004fc007844 */ /* 0x000fe80000000200 */
[----:B------:R-:W3:Y:S04]  /*35ae0*/  LDL R235, [R1+0x5a0] ;  /* 0x0005a00001eb7983 */ /* 0x000ee80000100800 */
[----:B------:R-:W3:Y:S01]  /*35af0*/  LDL R234, [R1+0x598] ;  /* 0x0005980001ea7983 */ /* 0x000ee20000100800 */
[----:B----4-:R-:W-:Y:S02]  /*35b00*/  F2FP.F16.F32.PACK_AB R19, R250, R249 ;  /* 0x000000f9fa13723e */ /* 0x010fe400000000ff */
[----:B------:R-:W-:Y:S01]  /*35b10*/  F2FP.F16.F32.PACK_AB R16, R226, R16 ;  /* 0x00000010e210723e */ /* 0x000fe200000000ff */
[----:B------:R-:W4:Y:S01]  /*35b20*/  LDL R219, [R1+0x440] ;  /* 0x0004400001db7983 */ /* 0x000f220000100800 */
[----:B------:R-:W-:Y:S01]  /*35b30*/  F2FP.F16.F32.PACK_AB R17, R228, R229 ;  /* 0x000000e5e411723e */ /* 0x000fe200000000ff */
[----:B------:R-:W-:Y:S01]  /*35b40*/  BAR.SYNC.DEFER_BLOCKING 0x0 ;  /* 0x0000000000007b1d */ /* 0x000fe20000010000 */
[----:B------:R-:W-:-:S05]  /*35b50*/  F2FP.F16.F32.PACK_AB R14, R248, R243 ;  /* 0x000000f3f80e723e */ /* 0x000fca00000000ff */
[----:B------:R-:W4:Y:S04]  /*35b60*/  LDL R223, [R1+0xb8] ;  /* 0x0000b80001df7983 */ /* 0x000f280000100800 */
[----:B------:R-:W0:Y:S01]  /*35b70*/  LDS.128 R248, [R0] ;  /* 0x0000000000f87984 */ /* 0x000e220000000c00 */
[----:B------:R-:W-:Y:S06]  /*35b80*/  BAR.SYNC.DEFER_BLOCKING 0x0 ;  /* 0x0000000000007b1d */ /* 0x000fec0000010000 */
[----:B------:R-:W-:Y:S01]  /*35b90*/  STSM.16.M88.4 [R252], R16 ;  /* 0x00000010fc007844 */ /* 0x000fe20000000200 */
[----:B------:R-:W-:Y:S01]  /*35ba0*/  F2FP.F16.F32.PACK_AB R15, R242, R240 ;  /* 0x000000f0f20f723e */ /* 0x000fe200000000ff */
[----:B------:R-:W-:Y:S06]  /*35bb0*/  BAR.SYNC.DEFER_BLOCKING 0x0 ;  /* 0x0000000000007b1d */ /* 0x000fec0000010000 */
[----:B------:R-:W1:Y:S04]  /*35bc0*/  LDS.128 R240, [R0] ;  /* 0x0000000000f07984 */ /* 0x000e680000000c00 */
[----:B0-----:R-:W-:Y:S04]  /*35bd0*/  STL.64 [R1+0xe10], R248 ;  /* 0x000e10f801007387 */ /* 0x001fe80000100a00 */
[----:B------:R-:W-:Y:S01]  /*35be0*/  STL.64 [R1+0xe08], R250 ;  /* 0x000e08fa01007387 */ /* 0x000fe20000100a00 */
[----:B------:R-:W-:-:S03]  /*35bf0*/  F2FP.F16.F32.PACK_AB R10, R227, R230 ;  /* 0x000000e6e30a723e */ /* 0x000fc600000000ff */
[----:B-1----:R0:W-:Y:S04]  /*35c00*/  STL.64 [R1+0xe00], R240 ;  /* 0x000e00f001007387 */ /* 0x0021e80000100a00 */
[----:B------:R-:W-:Y:S04]  /*35c10*/  STL.64 [R1+0xdf0], R242 ;  /* 0x000df0f201007387 */ /* 0x000fe80000100a00 */
[----:B------:R-:W4:Y:S04]  /*35c20*/  LDL.LU R229, [R1+0x9f0] ;  /* 0x0009f00001e57983 */ /* 0x000f280000300800 */
[----:B------:R-:W4:Y:S04]  /*35c30*/  LDL R228, [R1+0x980] ;  /* 0x0009800001e47983 */ /* 0x000f280000100800 */
[----:B------:R-:W4:Y:S04]  /*35c40*/  LDL R226, [R1+0x450] ;  /* 0x0004500001e27983 */ /* 0x000f280000100800 */
[----:B------:R-:W4:Y:S04]  /*35c50*/  LDL R231, [R1+0x448] ;  /* 0x0004480001e77983 */ /* 0x000f280000100800 */
[----:B------:R-:W4:Y:S04]  /*35c60*/  LDL.LU R227, [R1+0x9f8] ;  /* 0x0009f80001e37983 */ /* 0x000f280000300800 */
[----:B------:R-:W4:Y:S01]  /*35c70*/  LDL.LU R230, [R1+0x9f4] ;  /* 0x0009f40001e67983 */ /* 0x000f220000300800 */
[----:B------:R-:W-:-:S02]  /*35c80*/  F2FP.F16.F32.PACK_AB R12, R222, R12 ;  /* 0x0000000cde0c723e */ /* 0x000fc400000000ff */
[----:B------:R-:W-:Y:S01]  /*35c90*/  F2FP.F16.F32.PACK_AB R13, R224, R225 ;  /* 0x000000e1e00d723e */ /* 0x000fe200000000ff */
[----:B------:R-:W-:Y:S01]  /*35ca0*/  BAR.SYNC.DEFER_BLOCKING 0x0 ;  /* 0x0000000000007b1d */ /* 0x000fe20000010000 */
[----:B------:R-:W-:Y:S02]  /*35cb0*/  IADD3 RZ, P6, R9, R2, RZ ;  /* 0x0000000209ff7210 */ /* 0x000fe40007fde0ff */
[----:B------:R-:W-:-:S03]  /*35cc0*/  F2FP.F16.F32.PACK_AB R8, R218, R8 ;  /* 0x00000008da08723e */ /* 0x000fc600000000ff */
[----:B0-----:R-:W4:Y:S04]  /*35cd0*/  LDL R241, [R1+0x460] ;  /* 0x0004600001f17983 */ /* 0x001f280000100800 */
[----:B------:R-:W4:Y:S04]  /*35ce0*/  LDL R250, [R1+0x458] ;  /* 0x0004580001fa7983 */ /* 0x000f280000100800 */
[----:B------:R-:W-:Y:S01]  /*35cf0*/  STSM.16.M88.4 [R252], R12 ;  /* 0x0000000cfc007844 */ /* 0x000fe20000000200 */
[----:B------:R-:W-:Y:S02]  /*35d00*/  F2FP.F16.F32.PACK_AB R9, R220, R221 ;  /* 0x000000dddc09723e */ /* 0x000fe400000000ff */
[----:B--2---:R-:W-:Y:S01]  /*35d10*/  F2FP.F16.F32.PACK_AB R11, R233, R238 ;  /* 0x000000eee90b723e */ /* 0x004fe200000000ff */
[----:B------:R-:W-:Y:S01]  /*35d20*/  BAR.SYNC.DEFER_BLOCKING 0x0 ;  /* 0x0000000000007b1d */ /* 0x000fe20000010000 */
[----:B---3--:R-:W-:-:S05]  /*35d30*/  F2FP.F16.F32.PACK_AB R6, R237, R236 ;  /* 0x000000eced06723e */ /* 0x008fca00000000ff */
[----:B------:R-:W0:Y:S02]  /*35d40*/  LDS.128 R236, [R0] ;  /* 0x0000000000ec7984 */ /* 0x000e240000000c00 */
[----:B------:R-:W-:Y:S06]  /*35d50*/  BAR.SYNC.DEFER_BLOCKING 0x0 ;  /* 0x0000000000007b1d */ /* 0x000fec0000010000 */
[----:B------:R-:W-:Y:S01]  /*35d60*/  STSM.16.M88.4 [R252], R8 ;  /* 0x00000008fc007844 */ /* 0x000fe20000000200 */
[----:B------:R-:W-:Y:S01]  /*35d70*/  F2FP.F16.F32.PACK_AB R7, R235, R234 ;  /* 0x000000eaeb07723e */ /* 0x000fe200000000ff */
[----:B------:R-:W-:Y:S06]  /*35d80*/  BAR.SYNC.DEFER_BLOCKING 0x0 ;  /* 0x0000000000007b1d */ /* 0x000fec0000010000 */
[----:B------:R-:W1:Y:S04]  /*35d90*/  LDS.128 R232, [R0] ;  /* 0x0000000000e87984 */ /* 0x000e680000000c00 */
[----:B0-----:R-:W-:Y:S04]  /*35da0*/  STL.64 [R1+0xde8], R236 ;  /* 0x000de8ec01007387 */ /* 0x001fe80000100a00 */
[----:B------:R-:W-:Y:S04]  /*35db0*/  STL.64 [R1+0xde0], R238 ;  /* 0x000de0ee01007387 */ /* 0x000fe80000100a00 */
[----:B-1----:R-:W-:Y:S04]  /*35dc0*/  STL.64 [R1+0xdf8], R232 ;  /* 0x000df8e801007387 */ /* 0x002fe80000100a00 */
[----:B------:R-:W-:Y:S04]  /*35dd0*/  STL.64 [R1+0xdd8], R234 ;  /* 0x000dd8ea01007387 */ /* 0x000fe80000100a00 */
[----:B------:R-:W2:Y:S04]  /*35de0*/  LDL.LU R251, [R1+0xa20] ;  /* 0x000a200001fb7983 */ /* 0x000ea80000300800 */
[----:B------:R-:W2:Y:S04]  /*35df0*/  LDL.LU R248, [R1+0xa1c] ;  /* 0x000a1c0001f87983 */ /* 0x000ea80000300800 */
[----:B------:R-:W3:Y:S04]  /*35e00*/  LDL R249, [R1+0x470] ;  /* 0x0004700001f97983 */ /* 0x000ee80000100800 */
[----:B------:R-:W3:Y:S01]  /*35e10*/  LDL R222, [R1+0x468] ;  /* 0x0004680001de7983 */ /* 0x000ee20000100800 */
[----:B------:R-:W-:-:S02]  /*35e20*/  F2FP.F16.F32.PACK_AB R4, R214, R215 ;  /* 0x000000d7d604723e */ /* 0x000fc400000000ff */
[----:B------:R-:W-:Y:S01]  /*35e30*/  F2FP.F16.F32.PACK_AB R5, R216, R217 ;  /* 0x000000d9d805723e */ /* 0x000fe200000000ff */
[----:B------:R-:W-:Y:S01]  /*35e40*/  BAR.SYNC.DEFER_BLOCKING 0x0 ;  /* 0x0000000000007b1d */ /* 0x000fe20000010000 */
[----:B----4-:R-:W-:-:S05]  /*35e50*/  F2FP.F16.F32.PACK_AB R18, R219, R223 ;  /* 0x000000dfdb12723e */ /* 0x010fca00000000ff */
[----:B------:R-:W4:Y:S04]  /*35e60*/  LDL.LU R219, [R1+0xa28] ;  /* 0x000a280001db7983 */ /* 0x000f280000300800 */
[----:B------:R-:W4:Y:S04]  /*35e70*/  LDL.LU R223, [R1+0xa24] ;  /* 0x000a240001df7983 */ /* 0x000f280000300800 */
[----:B------:R-:W-:Y:S01]  /*35e80*/  STSM.16.M88.4 [R252], R4 ;  /* 0x00000004fc007844 */ /* 0x000fe20000000200 */
[----:B------:R-:W-:Y:S02]  /*35e90*/  F2FP.F16.F32.PACK_AB R19, R229, R228 ;  /* 0x000000e4e513723e */ /* 0x000fe400000000ff */
[----:B------:R-:W-:-:S02]  /*35ea0*/  F2FP.F16.F32.PACK_AB R14, R226, R231 ;  /* 0x000000e7e20e723e */ /* 0x000fc400000000ff */
[----:B------:R-:W-:Y:S01]  /*35eb0*/  F2FP.F16.F32.PACK_AB R15, R227, R230 ;  /* 0x000000e6e30f723e */ /* 0x000fe200000000ff */
[----:B------:R-:W-:Y:S01]  /*35ec0*/  BAR.SYNC.DEFER_BLOCKING 0x0 ;  /* 0x0000000000007b1d */ /* 0x000fe20000010000 */
[----:B------:R-:W-:Y:S02]  /*35ed0*/  F2FP.F16.F32.PACK_AB R16, R210, R211 ;  /* 0x000000d3d210723e */ /* 0x000fe400000000ff */
[----:B------:R-:W-:-:S03]  /*35ee0*/  F2FP.F16.F32.PACK_AB R17, R212, R213 ;  /* 0x000000d5d411723e */ /* 0x000fc600000000ff */
[----:B------:R-:W0:Y:S02]  /*35ef0*/  LDS.128 R228, [R0] ;  /* 0x0000000000e47984 */ /* 0x000e240000000c00 */
[----:B------:R-:W-:Y:S06]  /*35f00*/  BAR.SYNC.DEFER_BLOCKING 0x0 ;  /* 0x0000000000007b1d */ /* 0x000fec0000010000 */
[----:B------:R-:W-:Y:S02]  /*35f10*/  STSM.16.M88.4 [R252], R16 ;  /* 0x00000010fc007844 */ /* 0x000fe40000000200 */
[----:B------:R-:W-:Y:S06]  /*35f20*/  BAR.SYNC.DEFER_BLOCKING 0x0 ;  /* 0x0000000000007b1d */ /* 0x000fec0000010000 */
[----:B------:R-:W1:Y:S04]  /*35f30*/  LDS.128 R224, [R0] ;  /* 0x0000000000e07984 */ /* 0x000e680000000c00 */
[----:B0-----:R-:W-:Y:S04]  /*35f40*/  STL.64 [R1+0xdc8], R228 ;  /* 0x000dc8e401007387 */ /* 0x001fe80000100a00 */
[----:B------:R-:W-:Y:S04]  /*35f50*/  STL.64 [R1+0xdc0], R230 ;  /* 0x000dc0e601007387 */ /* 0x000fe80000100a00 */
[----:B-1----:R-:W-:Y:S04]  /*35f60*/  STL.64 [R1+0xdb8], R224 ;  /* 0x000db8e001007387 */ /* 0x002fe80000100a00 */
[----:B------:R-:W-:Y:S04]  /*35f70*/  STL.64 [R1+0xda8], R226 ;  /* 0x000da8e201007387 */ /* 0x000fe80000100a00 */
[----:B------:R-:W4:Y:S04]  /*35f80*/  LDL R232, [R1+0x4e0] ;  /* 0x0004e00001e87983 */ /* 0x000f280000100800 */
[----:B------:R-:W4:Y:S04]  /*35f90*/  LDL R233, [R1+0x4d8] ;  /* 0x0004d80001e97983 */ /* 0x000f280000100800 */
[----:B------:R-:W4:Y:S04]  /*35fa0*/  LDL.LU R238, [R1+0xa40] ;  /* 0x000a400001ee7983 */ /* 0x000f280000300800 */
[----:B------:R-:W4:Y:S04]  /*35fb0*/  LDL.LU R239, [R1+0xa3c] ;  /* 0x000a3c0001ef7983 */ /* 0x000f280000300800 */
[----:B------:R-:W4:Y:S04]  /*35fc0*/  LDL R236, [R1+0x4f0] ;  /* 0x0004f00001ec7983 */ /* 0x000f280000100800 */
[----:B------:R-:W4:Y:S04]  /*35fd0*/  LDL R237, [R1+0x4e8] ;  /* 0x0004e80001ed7983 */ /* 0x000f280000100800 */
[----:B------:R-:W4:Y:S04]  /*35fe0*/  LDL.LU R215, [R1+0xa48] ;  /* 0x000a480001d77983 */ /* 0x000f280000300800 */
[----:B------:R-:W4:Y:S01]  /*35ff0*/  LDL.LU R214, [R1+0xa44] ;  /* 0x000a440001d67983 */ /* 0x000f220000300800 */
[----:B------:R-:W-:-:S03]  /*36000*/  F2FP.F16.F32.PACK_AB R10, R241, R250 ;  /* 0x000000faf10a723e */ /* 0x000fc600000000ff */
[----:B------:R-:W4:Y:S04]  /*36010*/  LDL R242, [R1+0x500] ;  /* 0x0005000001f27983 */ /* 0x000f280000100800 */
[----:B------:R-:W4:Y:S04]  /*36020*/  LDL R243, [R1+0x4f8] ;  /* 0x0004f80001f37983 */ /* 0x000f280000100800 */
[----:B------:R-:W4:Y:S04]  /*36030*/  LDL.LU R240, [R1+0xa60] ;  /* 0x000a600001f07983 */ /* 0x000f280000300800 */
[----:B------:R-:W4:Y:S04]  /*36040*/  LDL.LU R241, [R1+0xa5c] ;  /* 0x000a5c0001f17983 */ /* 0x000f280000300800 */
[----:B------:R-:W4:Y:S01]  /*36050*/  LDL R250, [R1+0x510] ;  /* 0x0005100001fa7983 */ /* 0x000f220000100800 */
[----:B--2---:R-:W-:-:S03]  /*36060*/  F2FP.F16.F32.PACK_AB R11, R251, R248 ;  /* 0x000000f8fb0b723e */ /* 0x004fc600000000ff */
[----:B------:R-:W2:Y:S04]  /*36070*/  LDL R251, [R1+0x508] ;  /* 0x0005080001fb7983 */ /* 0x000ea80000100800 */
[----:B------:R-:W2:Y:S01]  /*36080*/  LDL.LU R248, [R1+0xa68] ;  /* 0x000a680001f87983 */ /* 0x000ea20000300800 */
[----:B---3--:R-:W-:-:S03]  /*36090*/  F2FP.F16.F32.PACK_AB R6, R249, R222 ;  /* 0x000000def906723e */ /* 0x008fc600000000ff */
[----:B------:R-:W3:Y:S01]  /*360a0*/  LDL.LU R249, [R1+0xa64] ;  /* 0x000a640001f97983 */ /* 0x000ee20000300800 */
[----:B------:R-:W-:Y:S02]  /*360b0*/  F2FP.F16.F32.PACK_AB R12, R206, R207 ;  /* 0x000000cfce0c723e */ /* 0x000fe400000000ff */
[----:B------:R-:W-:Y:S01]  /*360c0*/  F2FP.F16.F32.PACK_AB R13, R208, R209 ;  /* 0x000000d1d00d723e */ /* 0x000fe200000000ff */
[----:B------:R-:W-:Y:S06]  /*360d0*/  BAR.SYNC.DEFER_BLOCKING 0x0 ;  /* 0x0000000000007b1d */ /* 0x000fec0000010000 */
[----:B------:R0:W-:Y:S01]  /*360e0*/  STSM.16.M88.4 [R252], R12 ;  /* 0x0000000cfc007844 */ /* 0x0001e20000000200 */
[----:B----4-:R-:W-:Y:S01]  /*360f0*/  F2FP.F16.F32.PACK_AB R7, R219, R223 ;  /* 0x000000dfdb07723e */ /* 0x010fe200000000ff */
[----:B------:R-:W-:Y:S01]  /*36100*/  BAR.SYNC.DEFER_BLOCKING 0x0 ;  /* 0x0000000000007b1d */ /* 0x000fe20000010000 */
[----:B------:R-:W-:-:S02]  /*36110*/  F2FP.F16.F32.PACK_AB R8, R202, R203 ;  /* 0x000000cbca08723e */ /* 0x000fc400000000ff */
[----:B------:R-:W-:-:S03]  /*36120*/  F2FP.F16.F32.PACK_AB R9, R204, R205 ;  /* 0x000000cdcc09723e */ /* 0x000fc600000000ff */
[----:B------:R-:W1:Y:S02]  /*36130*/  LDS.128 R220, [R0] ;  /* 0x0000000000dc7984 */ /* 0x000e640000000c00 */
[----:B------:R-:W-:Y:S06]  /*36140*/  BAR.SYNC.DEFER_BLOCKING 0x0 ;  /* 0x0000000000007b1d */ /* 0x000fec0000010000 */
[----:B------:R-:W-:Y:S02]  /*36150*/  STSM.16.M88.4 [R252], R8 ;  /* 0x00000008fc007844 */ /* 0x000fe40000000200 */
[----:B------:R-:W-:Y:S01]  /*36160*/  BAR.SYNC.DEFER_BLOCKING 0x0 ;  /* 0x0000000000007b1d */ /* 0x000fe20000010000 */
[----:B------:R-:W-:-:S02]  /*36170*/  F2FP.F16.F32.PACK_AB R4, R198, R199 ;  /* 0x000000c7c604723e */ /* 0x000fc400000000ff */
[----:B------:R-:W-:-:S03]  /*36180*/  F2FP.F16.F32.PACK_AB R5, R200, R201 ;  /* 0x000000c9c805723e */ /* 0x000fc600000000ff */
[----:B------:R-:W4:Y:S02]  /*36190*/  LDS.128 R216, [R0] ;  /* 0x0000000000d87984 */ /* 0x000f240000000c00 */
[----:B------:R-:W-:Y:S06]  /*361a0*/  BAR.SYNC.DEFER_BLOCKING 0x0 ;  /* 0x0000000000007b1d */ /* 0x000fec0000010000 */
[----:B------:R-:W-:Y:S01]  /*361b0*/  STSM.16.M88.4 [R252], R4 ;  /* 0x00000004fc007844 */ /* 0x000fe20000000200 */
[----:B------:R-:W-:Y:S02]  /*361c0*/  F2FP.F16.F32.PACK_AB R16, R194, R195 ;  /* 0x000000c3c210723e */ /* 0x000fe400000000ff */
[----:B------:R-:W-:Y:S01]  /*361d0*/  F2FP.F16.F32.PACK_AB R17, R196, R197 ;  /* 0x000000c5c411723e */ /* 0x000fe200000000ff */
[----:B------:R-:W-:Y:S01]  /*361e0*/  BAR.SYNC.DEFER_BLOCKING 0x0 ;  /* 0x0000000000007b1d */ /* 0x000fe20000010000 */
[----:B------:R-:W-:-:S02]  /*361f0*/  F2FP.F16.F32.PACK_AB R18, R232, R233 ;  /* 0x000000e9e812723e */ /* 0x000fc400000000ff */
[----:B0-----:R-:W-:-:S03]  /*36200*/  F2FP.F16.F32.PACK_AB R15, R215, R214 ;  /* 0x000000d6d70f723e */ /* 0x001fc600000000ff */
[----:B------:R-:W0:Y:S01]  /*36210*/  LDS.128 R212, [R0] ;  /* 0x0000000000d47984 */ /* 0x000e220000000c00 */
[----:B------:R-:W-:Y:S01]  /*36220*/  F2FP.F16.F32.PACK_AB R19, R238, R239 ;  /* 0x000000efee13723e */ /* 0x000fe200000000ff */
[----:B------:R-:W-:Y:S06]  /*36230*/  BAR.SYNC.DEFER_BLOCKING 0x0 ;  /* 0x0000000000007b1d */ /* 0x000fec0000010000 */
[----:B------:R-:W-:Y:S02]  /*36240*/  STSM.16.M88.4 [R252], R16 ;  /* 0x00000010fc007844 */ /* 0x000fe40000000200 */
[----:B------:R-:W-:Y:S06]  /*36250*/  BAR.SYNC.DEFER_BLOCKING 0x0 ;  /* 0x0000000000007b1d */ /* 0x000fec0000010000 */
[----:B------:R-:W0:Y:S04]  /*36260*/  LDS.128 R208, [R0] ;  /* 0x0000000000d07984 */ /* 0x000e280000000c00 */
[----:B-1----:R-:W-:Y:S04]  /*36270*/  STL.64 [R1+0xdb0], R220 ;  /* 0x000db0dc01007387 */ /* 0x002fe80000100a00 */
[----:B------:R-:W-:Y:S04]  /*36280*/  STL.64 [R1+0xda0], R222 ;  /* 0x000da0de01007387 */ /* 0x000fe80000100a00 */
[----:B----4-:R-:W-:Y:S04]  /*36290*/  STL.64 [R1+0xe18], R216 ;  /* 0x000e18d801007387 */ /* 0x010fe80000100a00 */
[----:B------:R-:W-:Y:S01]  /*362a0*/  STL.64 [R1+0xdd0], R218 ;  /* 0x000dd0da01007387 */ /* 0x000fe20000100a00 */
[----:B------:R-:W-:-:S03]  /*362b0*/  F2FP.F16.F32.PACK_AB R14, R236, R237 ;  /* 0x000000edec0e723e */ /* 0x000fc600000000ff */
[----:B------:R-:W4:Y:S04]  /*362c0*/  LDL R234, [R1+0x530] ;  /* 0x0005300001ea7983 */ /* 0x000f280000100800 */
[----:B------:R-:W4:Y:S04]  /*362d0*/  LDL R235, [R1+0x528] ;  /* 0x0005280001eb7983 */ /* 0x000f280000100800 */
[----:B------:R-:W4:Y:S04]  /*362e0*/  LDL.LU R232, [R1+0xa80] ;  /* 0x000a800001e87983 */ /* 0x000f280000300800 */
[----:B------:R-:W4:Y:S04]  /*362f0*/  LDL.LU R233, [R1+0xa7c] ;  /* 0x000a7c0001e97983 */ /* 0x000f280000300800 */
[----:B------:R-:W4:Y:S04]  /*36300*/  LDL R238, [R1+0x540] ;  /* 0x0005400001ee7983 */ /* 0x000f280000100800 */
[----:B------:R-:W4:Y:S04]  /*36310*/  LDL R239, [R1+0x538] ;  /* 0x0005380001ef7983 */ /* 0x000f280000100800 */
[----:B------:R-:W4:Y:S01]  /*36320*/  LDL.LU R236, [R1+0xa88] ;  /* 0x000a880001ec7983 */ /* 0x000f220000300800 */
[----:B------:R-:W-:-:S03]  /*36330*/  F2FP.F16.F32.PACK_AB R10, R242, R243 ;  /* 0x000000f3f20a723e */ /* 0x000fc600000000ff */
[----:B------:R-:W4:Y:S01]  /*36340*/  LDL.LU R237, [R1+0xa84] ;  /* 0x000a840001ed7983 */ /* 0x000f220000300800 */
[----:B------:R-:W-:-:S03]  /*36350*/  F2FP.F16.F32.PACK_AB R11, R240, R241 ;  /* 0x000000f1f00b723e */ /* 0x000fc600000000ff */
[----:B0-----:R-:W-:Y:S04]  /*36360*/  STL.64 [R1+0xe20], R214 ;  /* 0x000e20d601007387 */ /* 0x001fe80000100a00 */
[----:B------:R-:W-:Y:S04]  /*36370*/  STL.64 [R1+0xe30], R210 ;  /* 0x000e30d201007387 */ /* 0x000fe80000100a00 */
[----:B------:R-:W-:Y:S01]  /*36380*/  STL.64 [R1+0xe28], R208 ;  /* 0x000e28d001007387 */ /* 0x000fe20000100a00 */
[----:B--2---:R-:W-:-:S03]  /*36390*/  F2FP.F16.F32.PACK_AB R6, R250, R251 ;  /* 0x000000fbfa06723e */ /* 0x004fc600000000ff */
[----:B------:R-:W2:Y:S04]  /*363a0*/  LDL R242, [R1+0x570] ;  /* 0x0005700001f27983 */ /* 0x000ea80000100800 */
[----:B------:R-:W2:Y:S01]  /*363b0*/  LDL R243, [R1+0x568] ;  /* 0x0005680001f37983 */ /* 0x000ea20000100800 */
[----:B---3--:R-:W-:-:S03]  /*363c0*/  F2FP.F16.F32.PACK_AB R7, R248, R249 ;  /* 0x000000f9f807723e */ /* 0x008fc600000000ff */
[----:B------:R-:W3:Y:S04]  /*363d0*/  LDL.LU R240, [R1+0xaa0] ;  /* 0x000aa00001f07983 */ /* 0x000ee80000300800 */
[----:B------:R-:W3:Y:S04]  /*363e0*/  LDL.LU R241, [R1+0xa9c] ;  /* 0x000a9c0001f17983 */ /* 0x000ee80000300800 */
[----:B------:R-:W3:Y:S04]  /*363f0*/  LDL R250, [R1+0x580] ;  /* 0x0005800001fa7983 */ /* 0x000ee80000100800 */
[----:B------:R-:W3:Y:S04]  /*36400*/  LDL R251, [R1+0x578] ;  /* 0x0005780001fb7983 */ /* 0x000ee80000100800 */
[----:B------:R-:W3:Y:S04]  /*36410*/  LDL.LU R248, [R1+0xaa8] ;  /* 0x000aa80001f87983 */ /* 0x000ee80000300800 */
[----:B------:R-:W3:Y:S01]  /*36420*/  LDL.LU R249, [R1+0xaa4] ;  /* 0x000aa40001f97983 */ /* 0x000ee20000300800 */
[----:B------:R-:W-:-:S02]  /*36430*/  F2FP.F16.F32.PACK_AB R12, R190, R191 ;  /* 0x000000bfbe0c723e */ /* 0x000fc400000000ff */
[----:B------:R-:W-:Y:S01]  /*36440*/  F2FP.F16.F32.PACK_AB R13, R192, R193 ;  /* 0x000000c1c00d723e */ /* 0x000fe200000000ff */
[----:B------:R-:W-:Y:S06]  /*36450*/  BAR.SYNC.DEFER_BLOCKING 0x0 ;  /* 0x0000000000007b1d */ /* 0x000fec0000010000 */
[----:B------:R0:W-:Y:S02]  /*36460*/  STSM.16.M88.4 [R252], R12 ;  /* 0x0000000cfc007844 */ /* 0x0001e40000000200 */
[----:B------:R-:W-:Y:S01]  /*36470*/  BAR.SYNC.DEFER_BLOCKING 0x0 ;  /* 0x0000000000007b1d */ /* 0x000fe20000010000 */
[----:B------:R-:W-:-:S02]  /*36480*/  F2FP.F16.F32.PACK_AB R8, R186, R187 ;  /* 0x000000bbba08723e */ /* 0x000fc400000000ff */
[----:B------:R-:W-:-:S03]  /*36490*/  F2FP.F16.F32.PACK_AB R9, R188, R189 ;  /* 0x000000bdbc09723e */ /* 0x000fc600000000ff */
[----:B------:R-:W1:Y:S02]  /*364a0*/  LDS.128 R204, [R0] ;  /* 0x0000000000cc7984 */ /* 0x000e640000000c00 */
        /* <DEDUP_REMOVED lines=11> */
[----:B------:R-:W1:Y:S01]  /*36560*/  LDS.128 R196, [R0] ;  /* 0x0000000000c47984 */ /* 0x000e620000000c00 */
[----:B----4-:R-:W-:-:S03]  /*36570*/  F2FP.F16.F32.PACK_AB R18, R234, R235 ;  /* 0x000000ebea12723e */ /* 0x010fc600000000ff */
[----:B------:R-:W4:Y:S04]  /*36580*/  LDL R234, [R1+0x5b0] ;  /* 0x0005b00001ea7983 */ /* 0x000f280000100800 */
[----:B------:R-:W4:Y:S01]  /*36590*/  LDL R235, [R1+0x5a8] ;  /* 0x0005a80001eb7983 */ /* 0x000f220000100800 */
[----:B------:R-:W-:-:S03]  /*365a0*/  F2FP.F16.F32.PACK_AB R19, R232, R233 ;  /* 0x000000e9e813723e */ /* 0x000fc600000000ff */
[----:B------:R-:W4:Y:S04]  /*365b0*/  LDL.LU R232, [R1+0xac0] ;  /* 0x000ac00001e87983 */ /* 0x000f280000300800 */
[----:B------:R-:W4:Y:S01]  /*365c0*/  LDL.LU R233, [R1+0xabc] ;  /* 0x000abc0001e97983 */ /* 0x000f220000300800 */
[----:B0-----:R-:W-:-:S03]  /*365d0*/  F2FP.F16.F32.PACK_AB R14, R238, R239 ;  /* 0x000000efee0e723e */ /* 0x001fc600000000ff */
[----:B------:R-:W4:Y:S04]  /*365e0*/  LDL R238, [R1+0x958] ;  /* 0x0009580001ee7983 */ /* 0x000f280000100800 */
[----:B------:R-:W4:Y:S01]  /*365f0*/  LDL R239, [R1+0x930] ;  /* 0x0009300001ef7983 */ /* 0x000f220000100800 */
[----:B------:R-:W-:-:S03]  /*36600*/  F2FP.F16.F32.PACK_AB R15, R236, R237 ;  /* 0x000000edec0f723e */ /* 0x000fc600000000ff */
[----:B------:R-:W4:Y:S04]  /*36610*/  LDL.LU R236, [R1+0xac8] ;  /* 0x000ac80001ec7983 */ /* 0x000f280000300800 */
[----:B------:R-:W4:Y:S01]  /*36620*/  LDL.LU R237, [R1+0xac4] ;  /* 0x000ac40001ed7983 */ /* 0x000f220000300800 */
[----:B------:R-:W-:Y:S01]  /*36630*/  BAR.SYNC.DEFER_BLOCKING 0x0 ;  /* 0x0000000000007b1d */ /* 0x000fe20000010000 */
[----:B--2---:R-:W-:-:S05]  /*36640*/  F2FP.F16.F32.PACK_AB R10, R242, R243 ;  /* 0x000000f3f20a723e */ /* 0x004fca00000000ff */
[----:B------:R-:W2:Y:S04]  /*36650*/  LDL.LU R242, [R1+0xa00] ;  /* 0x000a000001f27983 */ /* 0x000ea80000300800 */
[----:B------:R-:W2:Y:S01]  /*36660*/  LDL.LU R243, [R1+0x9fc] ;  /* 0x0009fc0001f37983 */ /* 0x000ea20000300800 */
[----:B---3--:R-:W-:-:S03]  /*36670*/  F2FP.F16.F32.PACK_AB R11, R240, R241 ;  /* 0x000000f1f00b723e */ /* 0x008fc600000000ff */
[----:B------:R-:W3:Y:S04]  /*36680*/  LDL.LU R240, [R1+0xae0] ;  /* 0x000ae00001f07983 */ /* 0x000ee80000300800 */
[----:B------:R-:W3:Y:S01]  /*36690*/  LDL.LU R241, [R1+0xadc] ;  /* 0x000adc0001f17983 */ /* 0x000ee20000300800 */
[----:B------:R-:W-:-:S03]  /*366a0*/  F2FP.F16.F32.PACK_AB R6, R250, R251 ;  /* 0x000000fbfa06723e */ /* 0x000fc600000000ff */
[----:B------:R-:W3:Y:S04]  /*366b0*/  LDL.LU R250, [R1+0xa0c] ;  /* 0x000a0c0001fa7983 */ /* 0x000ee80000300800 */
[----:B------:R-:W3:Y:S01]  /*366c0*/  LDL.LU R251, [R1+0xa04] ;  /* 0x000a040001fb7983 */ /* 0x000ee20000300800 */
[----:B------:R-:W-:-:S03]  /*366d0*/  F2FP.F16.F32.PACK_AB R7, R248, R249 ;  /* 0x000000f9f807723e */ /* 0x000fc600000000ff */
[----:B------:R-:W3:Y:S04]  /*366e0*/  LDL.LU R248, [R1+0xae8] ;  /* 0x000ae80001f87983 */ /* 0x000ee80000300800 */
[----:B------:R-:W3:Y:S04]  /*366f0*/  LDL.LU R249, [R1+0xae4] ;  /* 0x000ae40001f97983 */ /* 0x000ee80000300800 */
[----:B------:R0:W-:Y:S01]  /*36700*/  STSM.16.M88.4 [R252], R16 ;  /* 0x00000010fc007844 */ /* 0x0001e20000000200 */
        /* <DEDUP_REMOVED lines=19> */
[----:B0-----:R-:W-:-:S02]  /*36840*/  F2FP.F16.F32.PACK_AB R16, R162, R163 ;  /* 0x000000a3a210723e */ /* 0x001fc400000000ff */
[----:B------:R-:W-:-:S03]  /*36850*/  F2FP.F16.F32.PACK_AB R17, R164, R165 ;  /* 0x000000a5a411723e */ /* 0x000fc600000000ff */
[----:B------:R-:W0:Y:S01]  /*36860*/  LDS.128 R180, [R0] ;  /* 0x0000000000b47984 */ /* 0x000e220000000c00 */
[----:B----4-:R-:W-:-:S03]  /*36870*/  F2FP.F16.F32.PACK_AB R18, R234, R235 ;  /* 0x000000ebea12723e */ /* 0x010fc600000000ff */
[----:B------:R-:W4:Y:S04]  /*36880*/  LDL.LU R234, [R1+0xa30] ;  /* 0x000a300001ea7983 */ /* 0x000f280000300800 */
[----:B------:R-:W4:Y:S01]  /*36890*/  LDL.LU R235, [R1+0xa2c] ;  /* 0x000a2c0001eb7983 */ /* 0x000f220000300800 */
[----:B------:R-:W-:-:S03]  /*368a0*/  F2FP.F16.F32.PACK_AB R19, R232, R233 ;  /* 0x000000e9e813723e */ /* 0x000fc600000000ff */
        /* <DEDUP_REMOVED lines=25> */
[----:B------:R-:W0:Y:S02]  /*36a40*/  LDS.128 R176, [R0] ;  /* 0x0000000000b07984 */ /* 0x000e240000000c00 */
[----:B------:R-:W-:Y:S06]  /*36a50*/  BAR.SYNC.DEFER_BLOCKING 0x0 ;  /* 0x0000000000007b1d */ /* 0x000fec0000010000 */
[----:B------:R4:W-:Y:S02]  /*36a60*/  STSM.16.M88.4 [R252], R12 ;  /* 0x0000000cfc007844 */ /* 0x0009e40000000200 */
        /* <DEDUP_REMOVED lines=13> */
[----:B-1----:R-:W-:-:S02]  /*36b40*/  F2FP.F16.F32.PACK_AB R16, R146, R147 ;  /* 0x000000939210723e */ /* 0x002fc400000000ff */
[----:B------:R-:W-:-:S03]  /*36b50*/  F2FP.F16.F32.PACK_AB R17, R148, R149 ;  /* 0x000000959411723e */ /* 0x000fc600000000ff */
[----:B------:R-:W1:Y:S01]  /*36b60*/  LDS.128 R164, [R0] ;  /* 0x0000000000a47984 */ /* 0x000e620000000c00 */
        /* <DEDUP_REMOVED lines=290> */
[----:B------:R-:W4:Y:S01]  /*37d90*/  LDL R235, [R1+0x68] ;  /* 0x0000680001eb7983 */ /* 0x000f220000100800 */
        /* <DEDUP_REMOVED lines=25> */
[----:B------:R-:W-:Y:S02]  /*37f30*/  F2FP.F16.F32.PACK_AB R13, R46, R47 ;  /* 0x0000002f2e0d723e */ /* 0x000fe400000000ff */
[----:B------:R-:W-:Y:S02]  /*37f40*/  F2FP.F16.F32.PACK_AB R8, R44, R45 ;  /* 0x0000002d2c08723e */ /* 0x000fe400000000ff */
[----:B------:R-:W-:Y:S01]  /*37f50*/  F2FP.F16.F32.PACK_AB R9, R42, R43 ;  /* 0x0000002b2a09723e */ /* 0x000fe200000000ff */
[----:B------:R-:W3:Y:S04]  /*37f60*/  LDL.LU R228, [R1+0xd38] ;  /* 0x000d380001e47983 */ /* 0x000ee80000300800 */
[----:B------:R-:W3:Y:S04]  /*37f70*/  LDL.LU R229, [R1+0xd34] ;  /* 0x000d340001e57983 */ /* 0x000ee80000300800 */
[----:B------:R-:W1:Y:S01]  /*37f80*/  LDS.128 R64, [R0] ;  /* 0x0000000000407984 */ /* 0x000e620000000c00 */
[----:B------:R-:W-:Y:S06]  /*37f90*/  BAR.SYNC.DEFER_BLOCKING 0x0 ;  /* 0x0000000000007b1d */ /* 0x000fec0000010000 */
[----:B------:R4:W-:Y:S02]  /*37fa0*/  STSM.16.M88.4 [R252], R12 ;  /* 0x0000000cfc007844 */ /* 0x0009e40000000200 */
[----:B------:R-:W-:Y:S06]  /*37fb0*/  BAR.SYNC.DEFER_BLOCKING 0x0 ;  /* 0x0000000000007b1d */ /* 0x000fec0000010000 */
        /* <DEDUP_REMOVED lines=40> */
[----:B------:R-:W-:-:S05]  /*38240*/  F2FP.F16.F32.PACK_AB R12, R32, R33 ;  /* 0x00000021200c723e */ /* 0x000fca00000000ff */
[----:B------:R-:W3:Y:S04]  /*38250*/  LDL.LU R220, [R1+0xba8] ;  /* 0x000ba80001dc7983 */ /* 0x000ee80000300800 */
[----:B------:R-:W3:Y:S01]  /*38260*/  LDL.LU R221, [R1+0xba0] ;  /* 0x000ba00001dd7983 */ /* 0x000ee20000300800 */
[----:B------:R-:W-:-:S03]  /*38270*/  F2FP.F16.F32.PACK_AB R11, R228, R229 ;  /* 0x000000e5e40b723e */ /* 0x000fc600000000ff */
[----:B------:R-:W3:Y:S04]  /*38280*/  LDL.LU R226, [R1+0xbb0] ;  /* 0x000bb00001e27983 */ /* 0x000ee80000300800 */
[----:B------:R-:W3:Y:S04]  /*38290*/  LDL.LU R227, [R1+0xbac] ;  /* 0x000bac0001e37983 */ /* 0x000ee80000300800 */
[----:B------:R-:W0:Y:S01]  /*382a0*/  LDS.128 R48, [R0] ;  /* 0x0000000000307984 */ /* 0x000e220000000c00 */
[----:B------:R-:W-:Y:S06]  /*382b0*/  BAR.SYNC.DEFER_BLOCKING 0x0 ;  /* 0x0000000000007b1d */ /* 0x000fec0000010000 */
[----:B------:R-:W3:Y:S04]  /*382c0*/  LDL.LU R225, [R1+0xcb8] ;  /* 0x000cb80001e17983 */ /* 0x000ee80000300800 */
[----:B------:R-:W3:Y:S04]  /*382d0*/  LDL.LU R231, [R1+0xcb4] ;  /* 0x000cb40001e77983 */ /* 0x000ee80000300800 */
[----:B------:R-:W3:Y:S04]  /*382e0*/  LDL.LU R228, [R1+0xd58] ;  /* 0x000d580001e47983 */ /* 0x000ee80000300800 */
[----:B------:R-:W3:Y:S04]  /*382f0*/  LDL.LU R229, [R1+0xd54] ;  /* 0x000d540001e57983 */ /* 0x000ee80000300800 */
[----:B------:R0:W-:Y:S01]  /*38300*/  STSM.16.M88.4 [R252], R12 ;  /* 0x0000000cfc007844 */ /* 0x0001e20000000200 */
[----:B------:R-:W-:Y:S01]  /*38310*/  BAR.SYNC.DEFER_BLOCKING 0x0 ;  /* 0x0000000000007b1d */ /* 0x000fe20000010000 */
[----:B------:R-:W-:-:S05]  /*38320*/  F2FP.F16.F32.PACK_AB R8, R28, R29 ;  /* 0x0000001d1c08723e */ /* 0x000fca00000000ff */
[----:B------:R-:W3:Y:S02]  /*38330*/  LDS.128 R44, [R0] ;  /* 0x00000000002c7984 */ /* 0x000ee40000000c00 */
[----:B------:R-:W-:Y:S01]  /*38340*/  BAR.SYNC.DEFER_BLOCKING 0x0 ;  /* 0x0000000000007b1d */ /* 0x000fe20000010000 */
[----:B----4-:R-:W-:-:S05]  /*38350*/  F2FP.F16.F32.PACK_AB R6, R234, R235 ;  /* 0x000000ebea06723e */ /* 0x010fca00000000ff */
[----:B------:R-:W4:Y:S04]  /*38360*/  LDL.LU R234, [R1+0xcc0] ;  /* 0x000cc00001ea7983 */ /* 0x000f280000300800 */
[----:B------:R-:W4:Y:S01]  /*38370*/  LDL.LU R235, [R1+0xcbc] ;  /* 0x000cbc0001eb7983 */ /* 0x000f220000300800 */
[----:B------:R-:W-:-:S03]  /*38380*/  F2FP.F16.F32.PACK_AB R7, R232, R233 ;  /* 0x000000e9e807723e */ /* 0x000fc600000000ff */
[----:B------:R-:W4:Y:S04]  /*38390*/  LDL.LU R232, [R1+0xd60] ;  /* 0x000d600001e87983 */ /* 0x000f280000300800 */
[----:B------:R-:W4:Y:S01]  /*383a0*/  LDL.LU R233, [R1+0xd5c] ;  /* 0x000d5c0001e97983 */ /* 0x000f220000300800 */
[----:B-1----:R-:W-:-:S03]  /*383b0*/  F2FP.F16.F32.PACK_AB R17, R238, R239 ;  /* 0x000000efee11723e */ /* 0x002fc600000000ff */
[----:B------:R-:W4:Y:S04]  /*383c0*/  LDL.LU R238, [R1+0xbd8] ;  /* 0x000bd80001ee7983 */ /* 0x000f280000300800 */
[----:B------:R-:W4:Y:S01]  /*383d0*/  LDL.LU R239, [R1+0xbd0] ;  /* 0x000bd00001ef7983 */ /* 0x000f220000300800 */
[----:B0-----:R-:W-:-:S03]  /*383e0*/  F2FP.F16.F32.PACK_AB R13, R236, R237 ;  /* 0x000000edec0d723e */ /* 0x001fc600000000ff */
[----:B------:R-:W4:Y:S04]  /*383f0*/  LDL.LU R236, [R1+0xbe0] ;  /* 0x000be00001ec7983 */ /* 0x000f280000300800 */
[----:B------:R-:W4:Y:S01]  /*38400*/  LDL.LU R237, [R1+0xbdc] ;  /* 0x000bdc0001ed7983 */ /* 0x000f220000300800 */
[----:B--2---:R-:W-:-:S03]  /*38410*/  F2FP.F16.F32.PACK_AB R18, R242, R243 ;  /* 0x000000f3f212723e */ /* 0x004fc600000000ff */
        /* <DEDUP_REMOVED lines=9> */
[----:B------:R-:W4:Y:S04]  /*384b0*/  LDL.LU R248, [R1+0xd70] ;  /* 0x000d700001f87983 */ /* 0x000f280000300800 */
[----:B------:R-:W4:Y:S04]  /*384c0*/  LDL.LU R249, [R1+0xd6c] ;  /* 0x000d6c0001f97983 */ /* 0x000f280000300800 */
[----:B------:R-:W-:Y:S01]  /*384d0*/  STSM.16.M88.4 [R252], R8 ;  /* 0x00000008fc007844 */ /* 0x000fe20000000200 */
[----:B------:R-:W-:Y:S01]  /*384e0*/  BAR.SYNC.DEFER_BLOCKING 0x0 ;  /* 0x0000000000007b1d */ /* 0x000fe20000010000 */
[----:B------:R-:W-:-:S05]  /*384f0*/  F2FP.F16.F32.PACK_AB R4, R24, R25 ;  /* 0x000000191804723e */ /* 0x000fca00000000ff */
[----:B------:R-:W0:Y:S02]  /*38500*/  LDS.128 R32, [R0] ;  /* 0x0000000000207984 */ /* 0x000e240000000c00 */
[----:B------:R-:W-:Y:S06]  /*38510*/  BAR.SYNC.DEFER_BLOCKING 0x0 ;  /* 0x0000000000007b1d */ /* 0x000fec0000010000 */
[----:B------:R-:W-:Y:S02]  /*38520*/  STSM.16.M88.4 [R252], R4 ;  /* 0x00000004fc007844 */ /* 0x000fe40000000200 */
[----:B------:R-:W-:Y:S01]  /*38530*/  BAR.SYNC.DEFER_BLOCKING 0x0 ;  /* 0x0000000000007b1d */ /* 0x000fe20000010000 */
[----:B------:R-:W-:-:S05]  /*38540*/  F2FP.F16.F32.PACK_AB R16, R20, R21 ;  /* 0x000000151410723e */ /* 0x000fca00000000ff */
        /* <DEDUP_REMOVED lines=9> */
[----:B------:R-:W4:Y:S01]  /*385e0*/  LDL.LU R249, [R1] ;  /* 0x0000000001f97983 */ /* 0x000f220000300800 */
[----:B------:R-:W-:Y:S01]  /*385f0*/  F2FP.F16.F32.PACK_AB R12, R23, R22 ;  /* 0x00000016170c723e */ /* 0x000fe200000000ff */
[----:B------:R-:W-:Y:S01]  /*38600*/  BAR.SYNC.DEFER_BLOCKING 0x0 ;  /* 0x0000000000007b1d */ /* 0x000fe20000010000 */
[----:B------:R-:W-:Y:S02]  /*38610*/  F2FP.F16.F32.PACK_AB R4, R31, R30 ;  /* 0x0000001e1f04723e */ /* 0x000fe400000000ff */
[----:B------:R-:W-:-:S03]  /*38620*/  F2FP.F16.F32.PACK_AB R9, R220, R221 ;  /* 0x000000dddc09723e */ /* 0x000fc600000000ff */
[----:B------:R-:W4:Y:S04]  /*38630*/  LDL.LU R218, [R1+0xc08] ;  /* 0x000c080001da7983 */ /* 0x000f280000300800 */
[----:B------:R-:W4:Y:S04]  /*38640*/  LDL.LU R219, [R1+0xc00] ;  /* 0x000c000001db7983 */ /* 0x000f280000300800 */
[----:B------:R-:W4:Y:S04]  /*38650*/  LDL R216, [R1+0x38] ;  /* 0x0000380001d87983 */ /* 0x000f280000100800 */
[----:B------:R-:W4:Y:S04]  /*38660*/  LDL.LU R217, [R1+0x8] ;  /* 0x0000080001d97983 */ /* 0x000f280000300800 */
[----:B------:R-:W-:Y:S01]  /*38670*/  STSM.16.M88.4 [R252], R12 ;  /* 0x0000000cfc007844 */ /* 0x000fe20000000200 */
[----:B------:R-:W-:Y:S01]  /*38680*/  BAR.SYNC.DEFER_BLOCKING 0x0 ;  /* 0x0000000000007b1d */ /* 0x000fe20000010000 */
[----:B------:R-:W-:-:S02]  /*38690*/  F2FP.F16.F32.PACK_AB R5, R226, R227 ;  /* 0x000000e3e205723e */ /* 0x000fc400000000ff */
[----:B------:R-:W-:-:S03]  /*386a0*/  F2FP.F16.F32.PACK_AB R10, R225, R231 ;  /* 0x000000e7e10a723e */ /* 0x000fc600000000ff */
[----:B------:R-:W4:Y:S04]  /*386b0*/  LDL.LU R222, [R1+0xc10] ;  /* 0x000c100001de7983 */ /* 0x000f280000300800 */
[----:B------:R-:W4:Y:S04]  /*386c0*/  LDL.LU R223, [R1+0xc0c] ;  /* 0x000c0c0001df7983 */ /* 0x000f280000300800 */
[----:B------:R-:W4:Y:S04]  /*386d0*/  LDL.LU R220, [R1+0xcf8] ;  /* 0x000cf80001dc7983 */ /* 0x000f280000300800 */
[----:B------:R-:W4:Y:S04]  /*386e0*/  LDL.LU R221, [R1+0xcf4] ;  /* 0x000cf40001dd7983 */ /* 0x000f280000300800 */
[----:B------:R-:W0:Y:S01]  /*386f0*/  LDS.128 R28, [R0] ;  /* 0x00000000001c7984 */ /* 0x000e220000000c00 */
[----:B------:R-:W-:-:S03]  /*38700*/  F2FP.F16.F32.PACK_AB R11, R228, R229 ;  /* 0x000000e5e40b723e */ /* 0x000fc600000000ff */
[----:B------:R-:W4:Y:S04]  /*38710*/  LDL.LU R226, [R1+0xd78] ;  /* 0x000d780001e27983 */ /* 0x000f280000300800 */
[----:B------:R-:W4:Y:S01]  /*38720*/  LDL.LU R227, [R1+0xd74] ;  /* 0x000d740001e37983 */ /* 0x000f220000300800 */
[----:B------:R-:W-:-:S03]  /*38730*/  F2FP.F16.F32.PACK_AB R6, R234, R235 ;  /* 0x000000ebea06723e */ /* 0x000fc600000000ff */
[----:B------:R-:W4:Y:S01]  /*38740*/  LDL.LU R225, [R1+0xd00] ;  /* 0x000d000001e17983 */ /* 0x000f220000300800 */
[----:B------:R-:W-:Y:S01]  /*38750*/  F2FP.F16.F32.PACK_AB R7, R232, R233 ;  /* 0x000000e9e807723e */ /* 0x000fe200000000ff */
[----:B------:R-:W-:Y:S01]  /*38760*/  BAR.SYNC.DEFER_BLOCKING 0x0 ;  /* 0x0000000000007b1d */ /* 0x000fe20000010000 */
[----:B------:R-:W-:-:S05]  /*38770*/  F2FP.F16.F32.PACK_AB R17, R238, R239 ;  /* 0x000000efee11723e */ /* 0x000fca00000000ff */
[----:B------:R-:W4:Y:S04]  /*38780*/  LDL.LU R231, [R1+0xcfc] ;  /* 0x000cfc0001e77983 */ /* 0x000f280000300800 */
[----:B------:R-:W4:Y:S04]  /*38790*/  LDL.LU R228, [R1+0xd80] ;  /* 0x000d800001e47983 */ /* 0x000f280000300800 */
[----:B------:R-:W4:Y:S01]  /*387a0*/  LDL.LU R229, [R1+0xd7c] ;  /* 0x000d7c0001e57983 */ /* 0x000f220000300800 */
[----:B------:R-:W-:-:S03]  /*387b0*/  F2FP.F16.F32.PACK_AB R245, R236, R237 ;  /* 0x000000edecf5723e */ /* 0x000fc600000000ff */
[----:B------:R-:W4:Y:S04]  /*387c0*/  LDL R234, [R1+0x48] ;  /* 0x0000480001ea7983 */ /* 0x000f280000100800 */
[----:B------:R-:W4:Y:S04]  /*387d0*/  LDL R235, [R1+0x40] ;  /* 0x0000400001eb7983 */ /* 0x000f280000100800 */
[----:B------:R-:W4:Y:S01]  /*387e0*/  LDL.LU R232, [R1+0xc38] ;  /* 0x000c380001e87983 */ /* 0x000f220000300800 */
[----:B------:R-:W-:-:S03]  /*387f0*/  F2FP.F16.F32.PACK_AB R8, R27, R26 ;  /* 0x0000001a1b08723e */ /* 0x000fc600000000ff */
[----:B------:R-:W4:Y:S01]  /*38800*/  LDL.LU R233, [R1+0xc30] ;  /* 0x000c300001e97983 */ /* 0x000f220000300800 */
[----:B--2---:R-:W-:-:S03]  /*38810*/  F2FP.F16.F32.PACK_AB R18, R242, R243 ;  /* 0x000000f3f212723e */ /* 0x004fc600000000ff */
[----:B------:R-:W2:Y:S04]  /*38820*/  LDL R238, [R1+0x60] ;  /* 0x0000600001ee7983 */ /* 0x000ea80000100800 */
[----:B------:R-:W2:Y:S01]  /*38830*/  LDL R239, [R1+0x58] ;  /* 0x0000580001ef7983 */ /* 0x000ea20000100800 */
[----:B---3--:R-:W-:-:S03]  /*38840*/  F2FP.F16.F32.PACK_AB R19, R240, R241 ;  /* 0x000000f1f013723e */ /* 0x008fc600000000ff */
[----:B------:R-:W3:Y:S04]  /*38850*/  LDL.LU R236, [R1+0xc40] ;  /* 0x000c400001ec7983 */ /* 0x000ee80000300800 */
[----:B------:R-:W3:Y:S01]  /*38860*/  LDL.LU R237, [R1+0xc3c] ;  /* 0x000c3c0001ed7983 */ /* 0x000ee20000300800 */
[----:B------:R-:W-:-:S03]  /*38870*/  F2FP.F16.F32.PACK_AB R246, R250, R251 ;  /* 0x000000fbfaf6723e */ /* 0x000fc600000000ff */
[----:B------:R-:W2:Y:S04]  /*38880*/  LDL.LU R242, [R1+0xd18] ;  /* 0x000d180001f27983 */ /* 0x000ea80000300800 */
[----:B------:R-:W2:Y:S04]  /*38890*/  LDL.LU R243, [R1+0xd14] ;  /* 0x000d140001f37983 */ /* 0x000ea80000300800 */
[----:B------:R-:W3:Y:S04]  /*388a0*/  LDL.LU R240, [R1+0xd88] ;  /* 0x000d880001f07983 */ /* 0x000ee80000300800 */
[----:B------:R-:W3:Y:S04]  /*388b0*/  LDL.LU R241, [R1+0xd84] ;  /* 0x000d840001f17983 */ /* 0x000ee80000300800 */
[----:B------:R4:W-:Y:S04]  /*388c0*/  STSM.16.M88.4 [R252], R8 ;  /* 0x00000008fc007844 */ /* 0x0009e80000000200 */
[----:B------:R-:W3:Y:S04]  /*388d0*/  LDL.LU R250, [R1+0xd20] ;  /* 0x000d200001fa7983 */ /* 0x000ee80000300800 */
[----:B------:R-:W3:Y:S01]  /*388e0*/  LDL.LU R251, [R1+0xd1c] ;  /* 0x000d1c0001fb7983 */ /* 0x000ee20000300800 */
[----:B------:R-:W-:Y:S06]  /*388f0*/  BAR.SYNC.DEFER_BLOCKING 0x0 ;  /* 0x0000000000007b1d */ /* 0x000fec0000010000 */
[----:B------:R-:W0:Y:S02]  /*38900*/  LDS.128 R24, [R0] ;  /* 0x0000000000187984 */ /* 0x000e240000000c00 */
[----:B------:R-:W-:Y:S01]  /*38910*/  BAR.SYNC.DEFER_BLOCKING 0x0 ;  /* 0x0000000000007b1d */ /* 0x000fe20000010000 */
[----:B----4-:R-:W-:-:S05]  /*38920*/  F2FP.F16.F32.PACK_AB R8, R248, R249 ;  /* 0x000000f9f808723e */ /* 0x010fca00000000ff */
[----:B------:R-:W4:Y:S04]  /*38930*/  LDL.LU R248, [R1+0xd90] ;  /* 0x000d900001f87983 */ /* 0x000f280000300800 */
[----:B------:R-:W4:Y:S04]  /*38940*/  LDL.LU R249, [R1+0xd8c] ;  /* 0x000d8c0001f97983 */ /* 0x000f280000300800 */
[----:B------:R1:W-:Y:S01]  /*38950*/  STSM.16.M88.4 [R252], R4 ;  /* 0x00000004fc007844 */ /* 0x0003e20000000200 */
[----:B------:R-:W-:Y:S06]  /*38960*/  BAR.SYNC.DEFER_BLOCKING 0x0 ;  /* 0x0000000000007b1d */ /* 0x000fec0000010000 */
[----:B------:R-:W0:Y:S02]  /*38970*/  LDS.128 R12, [R0] ;  /* 0x00000000000c7984 */ /* 0x000e240000000c00 */
[----:B------:R-:W-:Y:S06]  /*38980*/  BAR.SYNC.DEFER_BLOCKING 0x0 ;  /* 0x0000000000007b1d */ /* 0x000fec0000010000 */
[----:B------:R-:W-:Y:S02]  /*38990*/  STSM.16.M88.4 [R252], R16 ;  /* 0x00000010fc007844 */ /* 0x000fe40000000200 */
[----:B------:R-:W-:Y:S06]  /*389a0*/  BAR.SYNC.DEFER_BLOCKING 0x0 ;  /* 0x0000000000007b1d */ /* 0x000fec0000010000 */
[----:B------:R-:W0:Y:S02]  /*389b0*/  LDS.128 R20, [R0] ;  /* 0x0000000000147984 */ /* 0x000e240000000c00 */
[----:B------:R-:W-:Y:S01]  /*389c0*/  BAR.SYNC.DEFER_BLOCKING 0x0 ;  /* 0x0000000000007b1d */ /* 0x000fe20000010000 */
[----:B-1----:R-:W-:-:S02]  /*389d0*/  F2FP.F16.F32.PACK_AB R6, R225, R231 ;  /* 0x000000e7e106723e */ /* 0x002fc400000000ff */
[----:B------:R-:W-:-:S03]  /*389e0*/  F2FP.F16.F32.PACK_AB R4, R216, R217 ;  /* 0x000000d9d804723e */ /* 0x000fc600000000ff */
[----:B------:R-:W3:Y:S04]  /*389f0*/  LDL.LU R231, [R1+0x10] ;  /* 0x0000100001e77983 */ /* 0x000ee80000300800 */
[----:B------:R-:W3:Y:S04]  /*38a00*/  LDL.LU R225, [R1+0x14] ;  /* 0x0000140001e17983 */ /* 0x000ee80000300800 */
[----:B------:R-:W3:Y:S04]  /*38a10*/  LDL.LU.64 R214, [R1+0x438] ;  /* 0x0004380001d67983 */ /* 0x000ee80000300a00 */
[----:B------:R-:W3:Y:S04]  /*38a20*/  LDL.LU.64 R216, [R1+0x430] ;  /* 0x0004300001d87983 */ /* 0x000ee80000300a00 */
[----:B------:R1:W-:Y:S01]  /*38a30*/  STSM.16.M88.4 [R252], R244 ;  /* 0x000000f4fc007844 */ /* 0x0003e20000000200 */
[----:B------:R-:W-:Y:S01]  /*38a40*/  BAR.SYNC.DEFER_BLOCKING 0x0 ;  /* 0x0000000000007b1d */ /* 0x000fe20000010000 */
[----:B-1----:R-:W-:-:S02]  /*38a50*/  F2FP.F16.F32.PACK_AB R244, R234, R235 ;  /* 0x000000ebeaf4723e */ /* 0x002fc400000000ff */
[----:B------:R-:W-:-:S03]  /*38a60*/  F2FP.F16.F32.PACK_AB R245, R232, R233 ;  /* 0x000000e9e8f5723e */ /* 0x000fc600000000ff */
[----:B------:R-:W3:Y:S01]  /*38a70*/  LDL.LU.64 R234, [R1+0x428] ;  /* 0x0004280001ea7983 */ /* 0x000ee20000300a00 */
[----:B--2---:R-:W-:-:S03]  /*38a80*/  F2FP.F16.F32.PACK_AB R246, R242, R243 ;  /* 0x000000f3f2f6723e */ /* 0x004fc600000000ff */
[----:B------:R-:W2:Y:S04]  /*38a90*/  LDL.LU.64 R232, [R1+0x420] ;  /* 0x0004200001e87983 */ /* 0x000ea80000300a00 */
[----:B------:R-:W2:Y:S04]  /*38aa0*/  LDL.LU R242, [R1+0x18] ;  /* 0x0000180001f27983 */ /* 0x000ea80000300800 */
[----:B------:R-:W2:Y:S04]  /*38ab0*/  LDL.LU R243, [R1+0x1c] ;  /* 0x00001c0001f37983 */ /* 0x000ea80000300800 */
[----:B------:R-:W1:Y:S01]  /*38ac0*/  LDS.128 R16, [R0] ;  /* 0x0000000000107984 */ /* 0x000e620000000c00 */
[----:B------:R-:W-:-:S02]  /*38ad0*/  F2FP.F16.F32.PACK_AB R9, R218, R219 ;  /* 0x000000dbda09723e */ /* 0x000fc400000000ff */
[----:B------:R-:W-:Y:S02]  /*38ae0*/  F2FP.F16.F32.PACK_AB R10, R220, R221 ;  /* 0x000000dddc0a723e */ /* 0x000fe400000000ff */
[----:B------:R-:W-:Y:S01]  /*38af0*/  F2FP.F16.F32.PACK_AB R11, R226, R227 ;  /* 0x000000e3e20b723e */ /* 0x000fe200000000ff */
[----:B------:R-:W-:Y:S01]  /*38b00*/  BAR.SYNC.DEFER_BLOCKING 0x0 ;  /* 0x0000000000007b1d */ /* 0x000fe20000010000 */
[----:B----4-:R-:W-:-:S05]  /*38b10*/  F2FP.F16.F32.PACK_AB R211, R248, R249 ;  /* 0x000000f9f8d3723e */ /* 0x010fca00000000ff */
[----:B------:R-:W4:Y:S04]  /*38b20*/  LDL.LU.64 R248, [R1+0x418] ;  /* 0x0004180001f87983 */ /* 0x000f280000300a00 */
[----:B------:R-:W-:Y:S01]  /*38b30*/  STSM.16.M88.4 [R252], R8 ;  /* 0x00000008fc007844 */ /* 0x000fe20000000200 */
[----:B------:R-:W-:Y:S01]  /*38b40*/  BAR.SYNC.DEFER_BLOCKING 0x0 ;  /* 0x0000000000007b1d */ /* 0x000fe20000010000 */
[----:B------:R-:W-:Y:S02]  /*38b50*/  F2FP.F16.F32.PACK_AB R5, R222, R223 ;  /* 0x000000dfde05723e */ /* 0x000fe400000000ff */
[----:B------:R-:W-:Y:S02]  /*38b60*/  F2FP.F16.F32.PACK_AB R7, R228, R229 ;  /* 0x000000e5e407723e */ /* 0x000fe400000000ff */
[----:B---3--:R-:W-:-:S02]  /*38b70*/  F2FP.F16.F32.PACK_AB R247, R240, R241 ;  /* 0x000000f1f0f7723e */ /* 0x008fc400000000ff */
[----:B------:R-:W-:Y:S01]  /*38b80*/  F2FP.F16.F32.PACK_AB R208, R238, R239 ;  /* 0x000000efeed0723e */ /* 0x000fe200000000ff */
[----:B------:R-:W3:Y:S01]  /*38b90*/  LDL.LU.64 R220, [R1+0x410] ;  /* 0x0004100001dc7983 */ /* 0x000ee20000300a00 */
[----:B------:R-:W-:Y:S02]  /*38ba0*/  F2FP.F16.F32.PACK_AB R209, R236, R237 ;  /* 0x000000edecd1723e */ /* 0x000fe400000000ff */
[----:B------:R-:W-:Y:S01]  /*38bb0*/  F2FP.F16.F32.PACK_AB R210, R250, R251 ;  /* 0x000000fbfad2723e */ /* 0x000fe200000000ff */
[----:B------:R-:W3:Y:S04]  /*38bc0*/  LDL.LU.64 R226, [R1+0x408] ;  /* 0x0004080001e27983 */ /* 0x000ee80000300a00 */
[----:B------:R-:W3:Y:S04]  /*38bd0*/  LDL.LU.64 R236, [R1+0x400] ;  /* 0x0004000001ec7983 */ /* 0x000ee80000300a00 */
[----:B------:R-:W3:Y:S04]  /*38be0*/  LDL.LU.64 R218, [R1+0x3f8] ;  /* 0x0003f80001da7983 */ /* 0x000ee80000300a00 */
[----:B------:R-:W1:Y:S01]  /*38bf0*/  LDS.128 R8, [R0] ;  /* 0x0000000000087984 */ /* 0x000e620000000c00 */
[----:B------:R-:W-:Y:S06]  /*38c00*/  BAR.SYNC.DEFER_BLOCKING 0x0 ;  /* 0x0000000000007b1d */ /* 0x000fec0000010000 */
[----:B------:R-:W-:Y:S02]  /*38c10*/  STSM.16.M88.4 [R252], R4 ;  /* 0x00000004fc007844 */ /* 0x000fe40000000200 */
[----:B------:R-:W-:Y:S06]  /*38c20*/  BAR.SYNC.DEFER_BLOCKING 0x0 ;  /* 0x0000000000007b1d */ /* 0x000fec0000010000 */
[----:B------:R-:W1:Y:S02]  /*38c30*/  LDS.128 R4, [R0] ;  /* 0x0000000000047984 */ /* 0x000e640000000c00 */
[----:B------:R-:W-:Y:S06]  /*38c40*/  BAR.SYNC.DEFER_BLOCKING 0x0 ;  /* 0x0000000000007b1d */ /* 0x000fec0000010000 */
[----:B------:R-:W-:Y:S02]  /*38c50*/  STSM.16.M88.4 [R252], R244 ;  /* 0x000000f4fc007844 */ /* 0x000fe40000000200 */
[----:B------:R-:W-:Y:S06]  /*38c60*/  BAR.SYNC.DEFER_BLOCKING 0x0 ;  /* 0x0000000000007b1d */ /* 0x000fec0000010000 */
[----:B------:R-:W1:Y:S02]  /*38c70*/  LDS.128 R244, [R0] ;  /* 0x0000000000f47984 */ /* 0x000e640000000c00 */
[----:B------:R-:W-:Y:S01]  /*38c80*/  BAR.SYNC.DEFER_BLOCKING 0x0 ;  /* 0x0000000000007b1d */ /* 0x000fe20000010000 */
[----:B------:R-:W-:-:S05]  /*38c90*/  PRMT R230, R231, 0x7632, R230 ;  /* 0x00007632e7e67816 */ /* 0x000fca00000000e6 */
[----:B------:R0:W-:Y:S02]  /*38ca0*/  STSM.16.M88.4 [R252], R208 ;  /* 0x000000d0fc007844 */ /* 0x0001e40000000200 */
[----:B------:R-:W-:Y:S01]  /*38cb0*/  BAR.SYNC.DEFER_BLOCKING 0x0 ;  /* 0x0000000000007b1d */ /* 0x000fe20000010000 */
[----:B--2---:R-:W-:-:S05]  /*38cc0*/  PRMT R224, R242, 0x7632, R224 ;  /* 0x00007632f2e07816 */ /* 0x004fca00000000e0 */
[----:B0-----:R-:W2:Y:S01]  /*38cd0*/  LDL.LU.64 R210, [R1+0xe30] ;  /* 0x000e300001d27983 */ /* 0x001ea20000300a00 */
[----:B------:R-:W-:-:S03]  /*38ce0*/  PRMT R252, R225, 0x7632, R252 ;  /* 0x00007632e1fc7816 */ /* 0x000fc600000000fc */
[----:B------:R-:W2:Y:S04]  /*38cf0*/  LDL.LU.64 R208, [R1+0xe28] ;  /* 0x000e280001d07983 */ /* 0x000ea80000300a00 */
[----:B------:R-:W2:Y:S04]  /*38d00*/  LDL.LU.64 R228, [R1+0x3f0] ;  /* 0x0003f00001e47983 */ /* 0x000ea80000300a00 */
[----:B------:R-:W2:Y:S04]  /*38d10*/  LDL.LU.64 R250, [R1+0x3e8] ;  /* 0x0003e80001fa7983 */ /* 0x000ea80000300a00 */
[----:B------:R-:W2:Y:S04]  /*38d20*/  LDL.LU.64 R240, [R1+0x3e0] ;  /* 0x0003e00001f07983 */ /* 0x000ea80000300a00 */
[----:B------:R-:W2:Y:S04]  /*38d30*/  LDL.LU.64 R238, [R1+0x3d8] ;  /* 0x0003d80001ee7983 */ /* 0x000ea80000300a00 */
[----:B------:R-:W-:Y:S04]  /*38d40*/  STG.E.U16 desc[UR4][R2.64], R231 ;  /* 0x000000e702007986 */ /* 0x000fe8000c101504 */
[----:B------:R-:W2:Y:S04]  /*38d50*/  LDL.LU.64 R222, [R1+0x3d0] ;  /* 0x0003d00001de7983 */ /* 0x000ea80000300a00 */
[----:B------:R0:W-:Y:S04]  /*38d60*/  STG.E.U16 desc[UR4][R214.64], R230 ;  /* 0x000000e6d6007986 */ /* 0x0001e8000c101504 */
[----:B------:R1:W-:Y:S04]  /*38d70*/  STG.E.U16 desc[UR4][R216.64], R225 ;  /* 0x000000e1d8007986 */ /* 0x0003e8000c101504 */
[----:B------:R1:W-:Y:S04]  /*38d80*/  STG.E.U16 desc[UR4][R234.64], R252 ;  /* 0x000000fcea007986 */ /* 0x0003e8000c101504 */
[----:B0-----:R-:W2:Y:S04]  /*38d90*/  LDL.LU.64 R214, [R1+0xe20] ;  /* 0x000e200001d67983 */ /* 0x001ea80000300a00 */
[----:B------:R-:W2:Y:S04]  /*38da0*/  LDL.LU.64 R230, [R1+0x3c8] ;  /* 0x0003c80001e67983 */ /* 0x000ea80000300a00 */
[----:B-1----:R-:W2:Y:S04]  /*38db0*/  LDL.LU.64 R216, [R1+0xe18] ;  /* 0x000e180001d87983 */ /* 0x002ea80000300a00 */
[----:B------:R-:W2:Y:S04]  /*38dc0*/  LDL.LU.64 R234, [R1+0x3c0] ;  /* 0x0003c00001ea7983 */ /* 0x000ea80000300a00 */
[----:B------:R0:W-:Y:S04]  /*38dd0*/  STG.E.U16 desc[UR4][R232.64], R242 ;  /* 0x000000f2e8007986 */ /* 0x0001e8000c101504 */
[----:B0-----:R-:W2:Y:S04]  /*38de0*/  LDL.LU.64 R232, [R1+0x3b8] ;  /* 0x0003b80001e87983 */ /* 0x001ea80000300a00 */
[----:B----4-:R0:W-:Y:S04]  /*38df0*/  STG.E.U16 desc[UR4][R248.64], R224 ;  /* 0x000000e0f8007986 */ /* 0x0101e8000c101504 */
[----:B0-----:R-:W4:Y:S01]  /*38e00*/  LDL.LU.64 R248, [R1+0xe10] ;  /* 0x000e100001f87983 */ /* 0x001f220000300a00 */
[----:B------:R-:W-:-:S03]  /*38e10*/  PRMT R252, R243, 0x7632, R252 ;  /* 0x00007632f3fc7816 */ /* 0x000fc600000000fc */
[----:B---3--:R0:W-:Y:S04]  /*38e20*/  STG.E.U16 desc[UR4][R220.64], R243 ;  /* 0x000000f3dc007986 */ /* 0x0081e8000c101504 */
[----:B------:R1:W-:Y:S04]  /*38e30*/  STG.E.U16 desc[UR4][R226.64], R252 ;  /* 0x000000fce2007986 */ /* 0x0003e8000c101504 */
[----:B------:R-:W3:Y:S04]  /*38e40*/  LDL.LU.64 R224, [R1+0x3b0] ;  /* 0x0003b00001e07983 */ /* 0x000ee80000300a00 */
[----:B0-----:R-:W3:Y:S04]  /*38e50*/  LDL.LU.64 R242, [R1+0x3a8] ;  /* 0x0003a80001f27983 */ /* 0x001ee80000300a00 */
[----:B------:R-:W3:Y:S04]  /*38e60*/  LDL.LU.64 R220, [R1+0x3a0] ;  /* 0x0003a00001dc7983 */ /* 0x000ee80000300a00 */
[----:B-1----:R-:W3:Y:S01]  /*38e70*/  LDL.LU.64 R226, [R1+0x398] ;  /* 0x0003980001e27983 */ /* 0x002ee20000300a00 */
[----:B----4-:R-:W-:-:S03]  /*38e80*/  PRMT R252, R248, 0x7632, R252 ;  /* 0x00007632f8fc7816 */ /* 0x010fc600000000fc */
[----:B------:R0:W-:Y:S04]  /*38e90*/  STG.E.U16 desc[UR4][R236.64], R248 ;  /* 0x000000f8ec007986 */ /* 0x0001e8000c101504 */
[----:B------:R1:W-:Y:S04]  /*38ea0*/  STG.E.U16 desc[UR4][R218.64], R252 ;  /* 0x000000fcda007986 */ /* 0x0003e8000c101504 */
[----:B--2---:R2:W-:Y:S01]  /*38eb0*/  STG.E.U16 desc[UR4][R228.64], R249 ;  /* 0x000000f9e4007986 */ /* 0x0045e2000c101504 */
[----:B0-----:R-:W-:-:S03]  /*38ec0*/  PRMT R248, R249, 0x7632, R248 ;  /* 0x00007632f9f87816 */ /* 0x001fc600000000f8 */
[----:B------:R-:W4:Y:S04]  /*38ed0*/  LDL.LU.64 R236, [R1+0x390] ;  /* 0x0003900001ec7983 */ /* 0x000f280000300a00 */
[----:B-1----:R-:W4:Y:S04]  /*38ee0*/  LDL.LU.64 R218, [R1+0x388] ;  /* 0x0003880001da7983 */ /* 0x002f280000300a00 */
[----:B--2---:R-:W2:Y:S04]  /*38ef0*/  LDL.LU.64 R228, [R1+0x380] ;  /* 0x0003800001e47983 */ /* 0x004ea80000300a00 */
[----:B------:R0:W-:Y:S04]  /*38f00*/  STG.E.U16 desc[UR4][R250.64], R248 ;  /* 0x000000f8fa007986 */ /* 0x0001e8000c101504 */
[----:B0-----:R-:W3:Y:S04]  /*38f10*/  LDL.LU.64 R250, [R1+0xe08] ;  /* 0x000e080001fa7983 */ /* 0x001ee80000300a00 */
[----:B---3--:R0:W-:Y:S04]  /*38f20*/  STG.E.U16 desc[UR4][R240.64], R250 ;  /* 0x000000faf0007986 */ /* 0x0081e8000c101504 */
[----:B0-----:R-:W3:Y:S01]  /*38f30*/  LDL.LU.64 R240, [R1+0xe00] ;  /* 0x000e000001f07983 */ /* 0x001ee20000300a00 */
[----:B------:R-:W-:-:S02]  /*38f40*/  PRMT R249, R250, 0x7632, R249 ;  /* 0x00007632faf97816 */ /* 0x000fc400000000f9 */
[----:B------:R-:W-:-:S03]  /*38f50*/  PRMT R248, R251, 0x7632, R248 ;  /* 0x00007632fbf87816 */ /* 0x000fc600000000f8 */
[----:B------:R0:W-:Y:S04]  /*38f60*/  STG.E.U16 desc[UR4][R238.64], R249 ;  /* 0x000000f9ee007986 */ /* 0x0001e8000c101504 */
[----:B------:R1:W-:Y:S04]  /*38f70*/  STG.E.U16 desc[UR4][R222.64], R251 ;  /* 0x000000fbde007986 */ /* 0x0003e8000c101504 */
[----:B------:R4:W-:Y:S04]  /*38f80*/  STG.E.U16 desc[UR4][R230.64], R248 ;  /* 0x000000f8e6007986 */ /* 0x0009e8000c101504 */
[----:B0-----:R-:W2:Y:S04]  /*38f90*/  LDL.LU.64 R238, [R1+0x370] ;  /* 0x0003700001ee7983 */ /* 0x001ea80000300a00 */
[----:B-1----:R-:W2:Y:S04]  /*38fa0*/  LDL.LU.64 R250, [R1+0x378] ;  /* 0x0003780001fa7983 */ /* 0x002ea80000300a00 */
[----:B----4-:R-:W4:Y:S01]  /*38fb0*/  LDL.LU.64 R230, [R1+0x360] ;  /* 0x0003600001e67983 */ /* 0x010f220000300a00 */
[----:B---3--:R-:W-:-:S03]  /*38fc0*/  PRMT R248, R240, 0x7632, R248 ;  /* 0x00007632f0f87816 */ /* 0x008fc600000000f8 */
[----:B------:R0:W-:Y:S04]  /*38fd0*/  STG.E.U16 desc[UR4][R234.64], R240 ;  /* 0x000000f0ea007986 */ /* 0x0001e8000c101504 */
[----:B------:R1:W-:Y:S04]  /*38fe0*/  STG.E.U16 desc[UR4][R232.64], R248 ;  /* 0x000000f8e8007986 */ /* 0x0003e8000c101504 */
[----:B------:R3:W-:Y:S01]  /*38ff0*/  STG.E.U16 desc[UR4][R224.64], R241 ;  /* 0x000000f1e0007986 */ /* 0x0007e2000c101504 */
[----:B0-----:R-:W-:-:S03]  /*39000*/  PRMT R240, R241, 0x7632, R240 ;  /* 0x00007632f1f07816 */ /* 0x001fc600000000f0 */
[----:B------:R-:W4:Y:S04]  /*39010*/  LDL.LU.64 R234, [R1+0x358] ;  /* 0x0003580001ea7983 */ /* 0x000f280000300a00 */
[----:B------:R-:W4:Y:S04]  /*39020*/  LDL.LU.64 R222, [R1+0x350] ;  /* 0x0003500001de7983 */ /* 0x000f280000300a00 */
[----:B-1----:R-:W4:Y:S04]  /*39030*/  LDL.LU.64 R232, [R1+0xdf8] ;  /* 0x000df80001e87983 */ /* 0x002f280000300a00 */
[----:B------:R-:W4:Y:S04]  /*39040*/  LDL.LU.64 R248, [R1+0x348] ;  /* 0x0003480001f87983 */ /* 0x000f280000300a00 */
[----:B---3--:R-:W3:Y:S04]  /*39050*/  LDL.LU.64 R224, [R1+0x340] ;  /* 0x0003400001e07983 */ /* 0x008ee80000300a00 */
[----:B------:R0:W-:Y:S04]  /*39060*/  STG.E.U16 desc[UR4][R242.64], R240 ;  /* 0x000000f0f2007986 */ /* 0x0001e8000c101504 */
[----:B0-----:R-:W2:Y:S02]  /*39070*/  LDL.LU.64 R242, [R1+0xdf0] ;  /* 0x000df00001f27983 */ /* 0x001ea40000300a00 */
[----:B--2---:R-:W-:-:S02]  /*39080*/  PRMT R241, R242, 0x7632, R241 ;  /* 0x00007632f2f17816 */ /* 0x004fc400000000f1 */
[----:B------:R0:W-:Y:S04]  /*39090*/  STG.E.U16 desc[UR4][R220.64], R242 ;  /* 0x000000f2dc007986 */ /* 0x0001e8000c101504 */
[----:B------:R1:W-:Y:S04]  /*390a0*/  STG.E.U16 desc[UR4][R226.64], R241 ;  /* 0x000000f1e2007986 */ /* 0x0003e8000c101504 */
[----:B------:R2:W-:Y:S04]  /*390b0*/  STG.E.U16 desc[UR4][R236.64], R243 ;  /* 0x000000f3ec007986 */ /* 0x0005e8000c101504 */
[----:B0-----:R-:W3:Y:S04]  /*390c0*/  LDL.LU.64 R220, [R1+0x330] ;  /* 0x0003300001dc7983 */ /* 0x001ee80000300a00 */
[----:B-1----:R-:W3:Y:S04]  /*390d0*/  LDL.LU.64 R226, [R1+0x328] ;  /* 0x0003280001e27983 */ /* 0x002ee80000300a00 */
[----:B--2---:R-:W2:Y:S01]  /*390e0*/  LDL.LU.64 R236, [R1+0xde8] ;  /* 0x000de80001ec7983 */ /* 0x004ea20000300a00 */
[----:B------:R-:W-:-:S03]  /*390f0*/  PRMT R240, R243, 0x7632, R240 ;  /* 0x00007632f3f07816 */ /* 0x000fc600000000f0 */
[----:B------:R-:W4:Y:S04]  /*39100*/  LDL.LU.64 R242, [R1+0x368] ;  /* 0x0003680001f27983 */ /* 0x000f280000300a00 */
[----:B------:R0:W-:Y:S04]  /*39110*/  STG.E.U16 desc[UR4][R218.64], R240 ;  /* 0x000000f0da007986 */ /* 0x0001e8000c101504 */
[----:B0-----:R-:W3:Y:S01]  /*39120*/  LDL.LU.64 R218, [R1+0x318] ;  /* 0x0003180001da7983 */ /* 0x001ee20000300a00 */
[----:B--2---:R-:W-:-:S03]  /*39130*/  PRMT R240, R236, 0x7632, R240 ;  /* 0x00007632ecf07816 */ /* 0x004fc600000000f0 */
[----:B------:R0:W-:Y:S04]  /*39140*/  STG.E.U16 desc[UR4][R228.64], R236 ;  /* 0x000000ece4007986 */ /* 0x0001e8000c101504 */
[----:B------:R1:W-:Y:S04]  /*39150*/  STG.E.U16 desc[UR4][R250.64], R240 ;  /* 0x000000f0fa007986 */ /* 0x0003e8000c101504 */
[----:B------:R2:W-:Y:S04]  /*39160*/  STG.E.U16 desc[UR4][R238.64], R237 ;  /* 0x000000edee007986 */ /* 0x0005e8000c101504 */
[----:B0-----:R-:W3:Y:S04]  /*39170*/  LDL.LU.64 R228, [R1+0x310] ;  /* 0x0003100001e47983 */ /* 0x001ee80000300a00 */
[----:B-1----:R-:W3:Y:S04]  /*39180*/  LDL.LU.64 R240, [R1+0x320] ;  /* 0x0003200001f07983 */ /* 0x002ee80000300a00 */
[----:B------:R-:W3:Y:S04]  /*39190*/  LDL.LU.64 R250, [R1+0x308] ;  /* 0x0003080001fa7983 */ /* 0x000ee80000300a00 */
[----:B--2---:R-:W2:Y:S01]  /*391a0*/  LDL.LU.64 R238, [R1+0xde0] ;  /* 0x000de00001ee7983 */ /* 0x004ea20000300a00 */
[----:B------:R-:W-:-:S05]  /*391b0*/  PRMT R236, R237, 0x7632, R236 ;  /* 0x00007632edec7816 */ /* 0x000fca00000000ec */
[----:B----4-:R0:W-:Y:S04]  /*391c0*/  STG.E.U16 desc[UR4][R242.64], R236 ;  /* 0x000000ecf2007986 */ /* 0x0101e8000c101504 */
[----:B0-----:R-:W4:Y:S01]  /*391d0*/  LDL.LU.64 R242, [R1+0x300] ;  /* 0x0003000001f27983 */ /* 0x001f220000300a00 */
[----:B--2---:R-:W-:-:S03]  /*391e0*/  PRMT R237, R238, 0x7632, R237 ;  /* 0x00007632eeed7816 */ /* 0x004fc600000000ed */
[----:B------:R0:W-:Y:S01]  /*391f0*/  STG.E.U16 desc[UR4][R230.64], R238 ;  /* 0x000000eee6007986 */ /* 0x0001e2000c101504 */
[----:B------:R-:W-:-:S03]  /*39200*/  PRMT R236, R239, 0x7632, R236 ;  /* 0x00007632efec7816 */ /* 0x000fc600000000ec */
[----:B------:R1:W-:Y:S04]  /*39210*/  STG.E.U16 desc[UR4][R234.64], R237 ;  /* 0x000000edea007986 */ /* 0x0003e8000c101504 */
[----:B------:R2:W-:Y:S04]  /*39220*/  STG.E.U16 desc[UR4][R222.64], R239 ;  /* 0x000000efde007986 */ /* 0x0005e8000c101504 */
[----:B0-----:R-:W4:Y:S04]  /*39230*/  LDL.LU.64 R230, [R1+0x2f8] ;  /* 0x0002f80001e67983 */ /* 0x001f280000300a00 */
[----:B-1----:R-:W4:Y:S04]  /*39240*/  LDL.LU.64 R234, [R1+0xdd8] ;  /* 0x000dd80001ea7983 */ /* 0x002f280000300a00 */
[----:B--2---:R-:W2:Y:S04]  /*39250*/  LDL.LU.64 R238, [R1+0x338] ;  /* 0x0003380001ee7983 */ /* 0x004ea80000300a00 */
[----:B------:R0:W-:Y:S04]  /*39260*/  STG.E.U16 desc[UR4][R248.64], R236 ;  /* 0x000000ecf8007986 */ /* 0x0001e8000c101504 */
[----:B---3--:R1:W-:Y:S04]  /*39270*/  STG.E.U16 desc[UR4][R224.64], R232 ;  /* 0x000000e8e0007986 */ /* 0x0083e8000c101504 */
[----:B------:R-:W3:Y:S01]  /*39280*/  LDL.LU.64 R222, [R1+0x2e0] ;  /* 0x0002e00001de7983 */ /* 0x000ee20000300a00 */
[----:B0-----:R-:W-:-:S03]  /*39290*/  PRMT R236, R232, 0x7632, R236 ;  /* 0x00007632e8ec7816 */ /* 0x001fc600000000ec */
[----:B------:R-:W3:Y:S01]  /*392a0*/  LDL.LU.64 R248, [R1+0x2d8] ;  /* 0x0002d80001f87983 */ /* 0x000ee20000300a00 */
[----:B-1----:R-:W-:-:S03]  /*392b0*/  PRMT R232, R233, 0x7632, R232 ;  /* 0x00007632e9e87816 */ /* 0x002fc600000000e8 */
[----:B------:R-:W3:Y:S04]  /*392c0*/  LDL.LU.64 R224, [R1+0x2d0] ;  /* 0x0002d00001e07983 */ /* 0x000ee80000300a00 */
[----:B--2---:R0:W-:Y:S04]  /*392d0*/  STG.E.U16 desc[UR4][R238.64], R236 ;  /* 0x000000ecee007986 */ /* 0x0041e8000c101504 */
[----:B------:R4:W-:Y:S04]  /*392e0*/  STG.E.U16 desc[UR4][R220.64], R233 ;  /* 0x000000e9dc007986 */ /* 0x0009e8000c101504 */
[----:B------:R1:W-:Y:S04]  /*392f0*/  STG.E.U16 desc[UR4][R226.64], R232 ;  /* 0x000000e8e2007986 */ /* 0x0003e8000c101504 */
[----:B0-----:R-:W2:Y:S01]  /*39300*/  LDL.LU.64 R236, [R1+0x2e8] ;  /* 0x0002e80001ec7983 */ /* 0x001ea20000300a00 */
[----:B----4-:R-:W-:-:S03]  /*39310*/  PRMT R233, R234, 0x7632, R233 ;  /* 0x00007632eae97816 */ /* 0x010fc600000000e9 */
[----:B------:R-:W4:Y:S04]  /*39320*/  LDL.LU.64 R238, [R1+0x2c8] ;  /* 0x0002c80001ee7983 */ /* 0x000f280000300a00 */
[----:B------:R-:W4:Y:S04]  /*39330*/  LDL.LU.64 R220, [R1+0x2c0] ;  /* 0x0002c00001dc7983 */ /* 0x000f280000300a00 */
[----:B-1----:R-:W4:Y:S04]  /*39340*/  LDL.LU.64 R226, [R1+0x2b8] ;  /* 0x0002b80001e27983 */ /* 0x002f280000300a00 */
[----:B------:R0:W-:Y:S04]  /*39350*/  STG.E.U16 desc[UR4][R240.64], R234 ;  /* 0x000000eaf0007986 */ /* 0x0001e8000c101504 */
[----:B------:R1:W-:Y:S04]  /*39360*/  STG.E.U16 desc[UR4][R218.64], R233 ;  /* 0x000000e9da007986 */ /* 0x0003e8000c101504 */
[----:B------:R3:W-:Y:S04]  /*39370*/  STG.E.U16 desc[UR4][R228.64], R235 ;  /* 0x000000ebe4007986 */ /* 0x0007e8000c101504 */
[----:B0-----:R-:W4:Y:S04]  /*39380*/  LDL.LU.64 R240, [R1+0x2b0] ;  /* 0x0002b00001f07983 */ /* 0x001f280000300a00 */
[----:B-1----:R-:W4:Y:S04]  /*39390*/  LDL.LU.64 R218, [R1+0xdd0] ;  /* 0x000dd00001da7983 */ /* 0x002f280000300a00 */
[----:B---3--:R-:W3:Y:S01]  /*393a0*/  LDL.LU.64 R228, [R1+0xdc8] ;  /* 0x000dc80001e47983 */ /* 0x008ee20000300a00 */
[----:B------:R-:W-:-:S03]  /*393b0*/  PRMT R232, R235, 0x7632, R232 ;  /* 0x00007632ebe87816 */ /* 0x000fc600000000e8 */
[----:B------:R-:W2:Y:S04]  /*393c0*/  LDL.LU.64 R234, [R1+0x2f0] ;  /* 0x0002f00001ea7983 */ /* 0x000ea80000300a00 */
[----:B------:R0:W-:Y:S04]  /*393d0*/  STG.E.U16 desc[UR4][R250.64], R232 ;  /* 0x000000e8fa007986 */ /* 0x0001e8000c101504 */
[----:B0-----:R-:W4:Y:S01]  /*393e0*/  LDL.LU.64 R250, [R1+0x298] ;  /* 0x0002980001fa7983 */ /* 0x001f220000300a00 */
[----:B---3--:R-:W-:-:S03]  /*393f0*/  PRMT R232, R228, 0x7632, R232 ;  /* 0x00007632e4e87816 */ /* 0x008fc600000000e8 */
[----:B------:R0:W-:Y:S04]  /*39400*/  STG.E.U16 desc[UR4][R242.64], R228 ;  /* 0x000000e4f2007986 */ /* 0x0001e8000c101504 */
[----:B------:R1:W-:Y:S04]  /*39410*/  STG.E.U16 desc[UR4][R230.64], R232 ;  /* 0x000000e8e6007986 */ /* 0x0003e8000c101504 */
[----:B0-----:R-:W3:Y:S04]  /*39420*/  LDL.LU.64 R242, [R1+0x288] ;  /* 0x0002880001f27983 */ /* 0x001ee80000300a00 */
[----:B-1----:R-:W4:Y:S01]  /*39430*/  LDL.LU.64 R230, [R1+0xdc0] ;  /* 0x000dc00001e67983 */ /* 0x002f220000300a00 */
[----:B------:R-:W-:-:S03]  /*39440*/  PRMT R228, R229, 0x7632, R228 ;  /* 0x00007632e5e47816 */ /* 0x000fc600000000e4 */
[----:B--2---:R0:W-:Y:S04]  /*39450*/  STG.E.U16 desc[UR4][R234.64], R229 ;  /* 0x000000e5ea007986 */ /* 0x0041e8000c101504 */
[----:B------:R-:W2:Y:S04]  /*39460*/  LDL.LU.64 R232, [R1+0x290] ;  /* 0x0002900001e87983 */ /* 0x000ea80000300a00 */
[----:B------:R-:W-:Y:S04]  /*39470*/  STG.E.U16 desc[UR4][R236.64], R228 ;  /* 0x000000e4ec007986 */ /* 0x000fe8000c101504 */
[----:B0-----:R-:W3:Y:S01]  /*39480*/  LDL.LU.64 R234, [R1+0x280] ;  /* 0x0002800001ea7983 */ /* 0x001ee20000300a00 */
[----:B----4-:R-:W-:-:S03]  /*39490*/  PRMT R229, R230, 0x7632, R229 ;  /* 0x00007632e6e57816 */ /* 0x010fc600000000e5 */
[----:B------:R0:W-:Y:S04]  /*394a0*/  STG.E.U16 desc[UR4][R222.64], R230 ;  /* 0x000000e6de007986 */ /* 0x0001e8000c101504 */
[----:B------:R1:W-:Y:S04]  /*394b0*/  STG.E.U16 desc[UR4][R248.64], R229 ;  /* 0x000000e5f8007986 */ /* 0x0003e8000c101504 */
[----:B------:R4:W-:Y:S04]  /*394c0*/  STG.E.U16 desc[UR4][R224.64], R231 ;  /* 0x000000e7e0007986 */ /* 0x0009e8000c101504 */
[----:B0-----:R-:W3:Y:S04]  /*394d0*/  LDL.LU.64 R222, [R1+0x278] ;  /* 0x0002780001de7983 */ /* 0x001ee80000300a00 */
[----:B------:R-:W3:Y:S04]  /*394e0*/  LDL.LU.64 R236, [R1+0x270] ;  /* 0x0002700001ec7983 */ /* 0x000ee80000300a00 */
[----:B-1----:R-:W3:Y:S04]  /*394f0*/  LDL.LU.64 R248, [R1+0x268] ;  /* 0x0002680001f87983 */ /* 0x002ee80000300a00 */
[----:B----4-:R-:W4:Y:S01]  /*39500*/  LDL.LU.64 R224, [R1+0xdb8] ;  /* 0x000db80001e07983 */ /* 0x010f220000300a00 */
[----:B------:R-:W-:-:S03]  /*39510*/  PRMT R228, R231, 0x7632, R228 ;  /* 0x00007632e7e47816 */ /* 0x000fc600000000e4 */
[----:B------:R-:W2:Y:S04]  /*39520*/  LDL.LU.64 R230, [R1+0x2a0] ;  /* 0x0002a00001e67983 */ /* 0x000ea80000300a00 */
[----:B------:R0:W-:Y:S04]  /*39530*/  STG.E.U16 desc[UR4][R238.64], R228 ;  /* 0x000000e4ee007986 */ /* 0x0001e8000c101504 */
[----:B0-----:R-:W3:Y:S01]  /*39540*/  LDL.LU.64 R238, [R1+0x250] ;  /* 0x0002500001ee7983 */ /* 0x001ee20000300a00 */
[----:B----4-:R-:W-:-:S03]  /*39550*/  PRMT R228, R224, 0x7632, R228 ;  /* 0x00007632e0e47816 */ /* 0x010fc600000000e4 */
[----:B------:R0:W-:Y:S04]  /*39560*/  STG.E.U16 desc[UR4][R220.64], R224 ;  /* 0x000000e0dc007986 */ /* 0x0001e8000c101504 */
[----:B------:R1:W-:Y:S04]  /*39570*/  STG.E.U16 desc[UR4][R226.64], R228 ;  /* 0x000000e4e2007986 */ /* 0x0003e8000c101504 */
[----:B0-----:R-:W4:Y:S04]  /*39580*/  LDL.LU.64 R220, [R1+0xdb0] ;  /* 0x000db00001dc7983 */ /* 0x001f280000300a00 */
[----:B-1----:R-:W2:Y:S04]  /*39590*/  LDL.LU.64 R226, [R1+0xda8] ;  /* 0x000da80001e27983 */ /* 0x002ea80000300a00 */
[----:B------:R-:W3:Y:S01]  /*395a0*/  LDL.LU.64 R228, [R1+0x2a8] ;  /* 0x0002a80001e47983 */ /* 0x000ee20000300a00 */
[----:B------:R-:W-:-:S03]  /*395b0*/  PRMT R224, R225, 0x7632, R224 ;  /* 0x00007632e1e07816 */ /* 0x000fc600000000e0 */
[----:B------:R0:W-:Y:S04]  /*395c0*/  STG.E.U16 desc[UR4][R240.64], R225 ;  /* 0x000000e1f0007986 */ /* 0x0001e8000c101504 */
[----:B0-----:R-:W4:Y:S01]  /*395d0*/  LDL.LU.64 R240, [R1+0x248] ;  /* 0x0002480001f07983 */ /* 0x001f220000300a00 */
[----:B--2---:R-:W-:-:S03]  /*395e0*/  PRMT R225, R226, 0x7632, R225 ;  /* 0x00007632e2e17816 */ /* 0x004fc600000000e1 */
[----:B---3--:R0:W-:Y:S04]  /*395f0*/  STG.E.U16 desc[UR4][R228.64], R224 ;  /* 0x000000e0e4007986 */ /* 0x0081e8000c101504 */
[----:B------:R1:W-:Y:S04]  /*39600*/  STG.E.U16 desc[UR4][R230.64], R226 ;  /* 0x000000e2e6007986 */ /* 0x0003e8000c101504 */
[----:B------:R2:W-:Y:S01]  /*39610*/  STG.E.U16 desc[UR4][R250.64], R225 ;  /* 0x000000e1fa007986 */ /* 0x0005e2000c101504 */
[----:B0-----:R-:W-:-:S03]  /*39620*/  PRMT R224, R227, 0x7632, R224 ;  /* 0x00007632e3e07816 */ /* 0x001fc600000000e0 */
[----:B------:R-:W-:Y:S04]  /*39630*/  STG.E.U16 desc[UR4][R232.64], R227 ;  /* 0x000000e3e8007986 */ /* 0x000fe8000c101504 */
[----:B------:R-:W3:Y:S04]  /*39640*/  LDL.LU.64 R228, [R1+0x238] ;  /* 0x0002380001e47983 */ /* 0x000ee80000300a00 */
[----:B------:R4:W-:Y:S04]  /*39650*/  STG.E.U16 desc[UR4][R242.64], R224 ;  /* 0x000000e0f2007986 */ /* 0x0009e8000c101504 */
[----:B-1----:R-:W3:Y:S04]  /*39660*/  LDL.LU.64 R230, [R1+0x230] ;  /* 0x0002300001e67983 */ /* 0x002ee80000300a00 */
[----:B--2---:R-:W2:Y:S01]  /*39670*/  LDL.LU.64 R250, [R1+0x228] ;  /* 0x0002280001fa7983 */ /* 0x004ea20000300a00 */
[----:B----4-:R-:W-:-:S03]  /*39680*/  PRMT R224, R220, 0x7632, R224 ;  /* 0x00007632dce07816 */ /* 0x010fc600000000e0 */
[----:B------:R-:W4:Y:S04]  /*39690*/  LDL.LU.64 R226, [R1+0x258] ;  /* 0x0002580001e27983 */ /* 0x000f280000300a00 */
[----:B------:R-:W2:Y:S04]  /*396a0*/  LDL.LU.64 R242, [R1+0x220] ;  /* 0x0002200001f27983 */ /* 0x000ea80000300a00 */
[----:B------:R0:W-:Y:S04]  /*396b0*/  STG.E.U16 desc[UR4][R234.64], R220 ;  /* 0x000000dcea007986 */ /* 0x0001e8000c101504 */
[----:B------:R-:W2:Y:S04]  /*396c0*/  LDL.LU.64 R232, [R1+0x218] ;  /* 0x0002180001e87983 */ /* 0x000ea80000300a00 */
[----:B------:R1:W-:Y:S04]  /*396d0*/  STG.E.U16 desc[UR4][R222.64], R224 ;  /* 0x000000e0de007986 */ /* 0x0003e8000c101504 */
[----:B0-----:R-:W2:Y:S04]  /*396e0*/  LDL.LU.64 R234, [R1+0x210] ;  /* 0x0002100001ea7983 */ /* 0x001ea80000300a00 */
[----:B-1----:R-:W3:Y:S04]  /*396f0*/  LDL.LU.64 R222, [R1+0xda0] ;  /* 0x000da00001de7983 */ /* 0x002ee80000300a00 */
[----:B------:R-:W4:Y:S01]  /*39700*/  LDL.LU.64 R224, [R1+0x260] ;  /* 0x0002600001e07983 */ /* 0x000f220000300a00 */
[----:B------:R-:W-:-:S03]  /*39710*/  PRMT R220, R221, 0x7632, R220 ;  /* 0x00007632dddc7816 */ /* 0x000fc600000000dc */
[----:B------:R0:W-:Y:S04]  /*39720*/  STG.E.U16 desc[UR4][R236.64], R221 ;  /* 0x000000ddec007986 */ /* 0x0001e8000c101504 */
[----:B------:R1:W-:Y:S04]  /*39730*/  STG.E.U16 desc[UR4][R248.64], R220 ;  /* 0x000000dcf8007986 */ /* 0x0003e8000c101504 */
[----:B0-----:R-:W2:Y:S04]  /*39740*/  LDL.LU.64 R236, [R1+0x208] ;  /* 0x0002080001ec7983 */ /* 0x001ea80000300a00 */
[----:B-1----:R-:W2:Y:S01]  /*39750*/  LDL.LU.64 R248, [R1+0x200] ;  /* 0x0002000001f87983 */ /* 0x002ea20000300a00 */
[----:B---3--:R-:W-:-:S02]  /*39760*/  PRMT R221, R222, 0x7632, R221 ;  /* 0x00007632dedd7816 */ /* 0x008fc400000000dd */
[----:B------:R-:W-:Y:S01]  /*39770*/  PRMT R220, R223, 0x7632, R220 ;  /* 0x00007632dfdc7816 */ /* 0x000fe200000000dc */
[----:B----4-:R-:W-:Y:S04]  /*39780*/  STG.E.U16 desc[UR4][R224.64], R222 ;  /* 0x000000dee0007986 */ /* 0x010fe8000c101504 */
[----:B------:R-:W-:Y:S04]  /*39790*/  STG.E.U16 desc[UR4][R226.64], R221 ;  /* 0x000000dde2007986 */ /* 0x000fe8000c101504 */
[----:B------:R0:W-:Y:S04]  /*397a0*/  STG.E.U16 desc[UR4][R238.64], R223 ;  /* 0x000000dfee007986 */ /* 0x0001e8000c101504 */
[----:B0-----:R-:W3:Y:S04]  /*397b0*/  LDL.LU.64 R222, [R1+0x240] ;  /* 0x0002400001de7983 */ /* 0x001ee80000300a00 */
[----:B------:R0:W-:Y:S04]  /*397c0*/  STG.E.U16 desc[UR4][R240.64], R220 ;  /* 0x000000dcf0007986 */ /* 0x0001e8000c101504 */
[----:B------:R-:W4:Y:S04]  /*397d0*/  LDL.LU.64 R224, [R1+0x1f8] ;  /* 0x0001f80001e07983 */ /* 0x000f280000300a00 */
[----:B------:R-:W4:Y:S01]  /*397e0*/  LDL.LU.64 R226, [R1+0x1f0] ;  /* 0x0001f00001e27983 */ /* 0x000f220000300a00 */
[----:B0-----:R-:W-:-:S03]  /*397f0*/  PRMT R220, R216, 0x7632, R220 ;  /* 0x00007632d8dc7816 */ /* 0x001fc600000000dc */
[----:B------:R-:W4:Y:S04]  /*39800*/  LDL.LU.64 R238, [R1+0x1e8] ;  /* 0x0001e80001ee7983 */ /* 0x000f280000300a00 */
[----:B------:R-:W4:Y:S04]  /*39810*/  LDL.LU.64 R240, [R1+0x1e0] ;  /* 0x0001e00001f07983 */ /* 0x000f280000300a00 */
[----:B---3--:R0:W-:Y:S04]  /*39820*/  STG.E.U16 desc[UR4][R222.64], R216 ;  /* 0x000000d8de007986 */ /* 0x0081e8000c101504 */
[----:B------:R1:W-:Y:S04]  /*39830*/  STG.E.U16 desc[UR4][R228.64], R220 ;  /* 0x000000dce4007986 */ /* 0x0003e8000c101504 */
[----:B------:R3:W-:Y:S01]  /*39840*/  STG.E.U16 desc[UR4][R230.64], R217 ;  /* 0x000000d9e6007986 */ /* 0x0007e2000c101504 */
[----:B0-----:R-:W-:-:S03]  /*39850*/  PRMT R216, R217, 0x7632, R216 ;  /* 0x00007632d9d87816 */ /* 0x001fc600000000d8 */
[----:B-1----:R-:W4:Y:S01]  /*39860*/  LDL.LU.64 R220, [R1+0x1d0] ;  /* 0x0001d00001dc7983 */ /* 0x002f220000300a00 */
[----:B---3--:R-:W-:-:S03]  /*39870*/  PRMT R217, R218, 0x7632, R217 ;  /* 0x00007632dad97816 */ /* 0x008fc600000000d9 */
[----:B------:R-:W3:Y:S04]  /*39880*/  LDL.LU.64 R230, [R1+0x1c8] ;  /* 0x0001c80001e67983 */ /* 0x000ee80000300a00 */
[----:B--2---:R0:W-:Y:S04]  /*39890*/  STG.E.U16 desc[UR4][R250.64], R216 ;  /* 0x000000d8fa007986 */ /* 0x0041e8000c101504 */
[----:B------:R1:W-:Y:S04]  /*398a0*/  STG.E.U16 desc[UR4][R242.64], R218 ;  /* 0x000000daf2007986 */ /* 0x0003e8000c101504 */
[----:B------:R-:W-:Y:S04]  /*398b0*/  STG.E.U16 desc[UR4][R232.64], R217 ;  /* 0x000000d9e8007986 */ /* 0x000fe8000c101504 */
[----:B0-----:R-:W2:Y:S01]  /*398c0*/  LDL.LU.64 R250, [R1+0x1c0] ;  /* 0x0001c00001fa7983 */ /* 0x001ea20000300a00 */
[----:B------:R-:W-:-:S03]  /*398d0*/  PRMT R216, R219, 0x7632, R216 ;  /* 0x00007632dbd87816 */ /* 0x000fc600000000d8 */
[----:B------:R-:W2:Y:S04]  /*398e0*/  LDL.LU.64 R228, [R1+0x1b8] ;  /* 0x0001b80001e47983 */ /* 0x000ea80000300a00 */
[----:B-1----:R-:W2:Y:S04]  /*398f0*/  LDL.LU.64 R242, [R1+0x1b0] ;  /* 0x0001b00001f27983 */ /* 0x002ea80000300a00 */
[----:B------:R0:W-:Y:S04]  /*39900*/  STG.E.U16 desc[UR4][R234.64], R219 ;  /* 0x000000dbea007986 */ /* 0x0001e8000c101504 */
[----:B0-----:R-:W3:Y:S04]  /*39910*/  LDL.LU.64 R218, [R1+0x1d8] ;  /* 0x0001d80001da7983 */ /* 0x001ee80000300a00 */
[----:B------:R-:W2:Y:S04]  /*39920*/  LDL.LU.64 R232, [R1+0x1a8] ;  /* 0x0001a80001e87983 */ /* 0x000ea80000300a00 */
[----:B------:R-:W-:Y:S04]  /*39930*/  STG.E.U16 desc[UR4][R236.64], R216 ;  /* 0x000000d8ec007986 */ /* 0x000fe8000c101504 */
[----:B------:R-:W2:Y:S04]  /*39940*/  LDL.LU.64 R222, [R1+0x1a0] ;  /* 0x0001a00001de7983 */ /* 0x000ea80000300a00 */
[----:B------:R0:W-:Y:S04]  /*39950*/  STG.E.U16 desc[UR4][R248.64], R212 ;  /* 0x000000d4f8007986 */ /* 0x0001e8000c101504 */
[----:B------:R-:W2:Y:S04]  /*39960*/  LDL.LU.64 R234, [R1+0x198] ;  /* 0x0001980001ea7983 */ /* 0x000ea80000300a00 */
[----:B0-----:R-:W2:Y:S01]  /*39970*/  LDL.LU.64 R248, [R1+0x190] ;  /* 0x0001900001f87983 */ /* 0x001ea20000300a00 */
[----:B------:R-:W-:-:S02]  /*39980*/  PRMT R216, R212, 0x7632, R216 ;  /* 0x00007632d4d87816 */ /* 0x000fc400000000d8 */
[----:B------:R-:W-:Y:S01]  /*39990*/  PRMT R212, R213, 0x7632, R212 ;  /* 0x00007632d5d47816 */ /* 0x000fe200000000d4 */
[----:B------:R-:W2:Y:S04]  /*399a0*/  LDL.LU.64 R236, [R1+0x188] ;  /* 0x0001880001ec7983 */ /* 0x000ea80000300a00 */
[----:B----4-:R-:W-:Y:S04]  /*399b0*/  STG.E.U16 desc[UR4][R224.64], R216 ;  /* 0x000000d8e0007986 */ /* 0x010fe8000c101504 */
[----:B------:R0:W-:Y:S04]  /*399c0*/  STG.E.U16 desc[UR4][R226.64], R213 ;  /* 0x000000d5e2007986 */ /* 0x0001e8000c101504 */
[----:B------:R1:W-:Y:S04]  /*399d0*/  STG.E.U16 desc[UR4][R238.64], R212 ;  /* 0x000000d4ee007986 */ /* 0x0003e8000c101504 */
[----:B------:R4:W-:Y:S01]  /*399e0*/  STG.E.U16 desc[UR4][R240.64], R214 ;  /* 0x000000d6f0007986 */ /* 0x0009e2000c101504 */
[----:B0-----:R-:W-:-:S03]  /*399f0*/  PRMT R213, R214, 0x7632, R213 ;  /* 0x00007632d6d57816 */ /* 0x001fc600000000d5 */
[----:B-1----:R-:W2:Y:S01]  /*39a00*/  LDL.LU.64 R238, [R1+0x180] ;  /* 0x0001800001ee7983 */ /* 0x002ea20000300a00 */
[----:B------:R-:W-:-:S03]  /*39a10*/  PRMT R212, R215, 0x7632, R212 ;  /* 0x00007632d7d47816 */ /* 0x000fc600000000d4 */
[----:B------:R-:W2:Y:S04]  /*39a20*/  LDL.LU.64 R224, [R1+0x178] ;  /* 0x0001780001e07983 */ /* 0x000ea80000300a00 */
[----:B------:R-:W2:Y:S04]  /*39a30*/  LDL.LU.64 R226, [R1+0x170] ;  /* 0x0001700001e27983 */ /* 0x000ea80000300a00 */
[----:B----4-:R-:W4:Y:S04]  /*39a40*/  LDL.LU.64 R240, [R1+0x168] ;  /* 0x0001680001f07983 */ /* 0x010f280000300a00 */
[----:B---3--:R-:W-:Y:S04]  /*39a50*/  STG.E.U16 desc[UR4][R218.64], R213 ;  /* 0x000000d5da007986 */ /* 0x008fe8000c101504 */
[----:B------:R-:W-:Y:S04]  /*39a60*/  STG.E.U16 desc[UR4][R220.64], R215 ;  /* 0x000000d7dc007986 */ /* 0x000fe8000c101504 */
[----:B------:R0:W-:Y:S04]  /*39a70*/  STG.E.U16 desc[UR4][R230.64], R212 ;  /* 0x000000d4e6007986 */ /* 0x0001e8000c101504 */
[----:B--2---:R1:W-:Y:S01]  /*39a80*/  STG.E.U16 desc[UR4][R250.64], R208 ;  /* 0x000000d0fa007986 */ /* 0x0043e2000c101504 */
[----:B0-----:R-:W-:-:S03]  /*39a90*/  PRMT R212, R208, 0x7632, R212 ;  /* 0x00007632d0d47816 */ /* 0x001fc600000000d4 */
[----:B------:R-:W2:Y:S01]  /*39aa0*/  LDL.LU.64 R230, [R1+0x160] ;  /* 0x0001600001e67983 */ /* 0x000ea20000300a00 */
[----:B-1----:R-:W-:-:S03]  /*39ab0*/  PRMT R208, R209, 0x7632, R208 ;  /* 0x00007632d1d07816 */ /* 0x002fc600000000d0 */
[----:B------:R0:W-:Y:S04]  /*39ac0*/  STG.E.U16 desc[UR4][R228.64], R212 ;  /* 0x000000d4e4007986 */ /* 0x0001e8000c101504 */
[----:B------:R-:W3:Y:S04]  /*39ad0*/  LDL.LU.64 R250, [R1+0x158] ;  /* 0x0001580001fa7983 */ /* 0x000ee80000300a00 */
[----:B------:R1:W-:Y:S04]  /*39ae0*/  STG.E.U16 desc[UR4][R242.64], R209 ;  /* 0x000000d1f2007986 */ /* 0x0003e8000c101504 */
[----:B0-----:R-:W3:Y:S04]  /*39af0*/  LDL.LU.64 R228, [R1+0x150] ;  /* 0x0001500001e47983 */ /* 0x001ee80000300a00 */
[----:B------:R0:W-:Y:S01]  /*39b00*/  STG.E.U16 desc[UR4][R232.64], R208 ;  /* 0x000000d0e8007986 */ /* 0x0001e2000c101504 */
[----:B-1----:R-:W-:-:S03]  /*39b10*/  PRMT R209, R210, 0x7632, R209 ;  /* 0x00007632d2d17816 */ /* 0x002fc600000000d1 */
[----:B------:R-:W3:Y:S04]  /*39b20*/  LDL.LU.64 R242, [R1+0x148] ;  /* 0x0001480001f27983 */ /* 0x000ee80000300a00 */
[----:B------:R-:W-:Y:S04]  /*39b30*/  STG.E.U16 desc[UR4][R222.64], R210 ;  /* 0x000000d2de007986 */ /* 0x000fe8000c101504 */
[----:B------:R-:W-:Y:S04]  /*39b40*/  STG.E.U16 desc[UR4][R234.64], R209 ;  /* 0x000000d1ea007986 */ /* 0x000fe8000c101504 */
[----:B0-----:R-:W3:Y:S04]  /*39b50*/  LDL.LU.64 R232, [R1+0x140] ;  /* 0x0001400001e87983 */ /* 0x001ee80000300a00 */
[----:B------:R0:W-:Y:S04]  /*39b60*/  STG.E.U16 desc[UR4][R248.64], R211 ;  /* 0x000000d3f8007986 */ /* 0x0001e8000c101504 */
[----:B0-----:R-:W3:Y:S01]  /*39b70*/  LDL.LU.64 R248, [R1+0x138] ;  /* 0x0001380001f87983 */ /* 0x001ee20000300a00 */
[----:B------:R-:W-:-:S03]  /*39b80*/  PRMT R208, R211, 0x7632, R208 ;  /* 0x00007632d3d07816 */ /* 0x000fc600000000d0 */
[----:B------:R-:W3:Y:S04]  /*39b90*/  LDL.LU.64 R234, [R1+0x130] ;  /* 0x0001300001ea7983 */ /* 0x000ee80000300a00 */
[----:B------:R0:W-:Y:S04]  /*39ba0*/  STG.E.U16 desc[UR4][R236.64], R208 ;  /* 0x000000d0ec007986 */ /* 0x0001e8000c101504 */
[----:B------:R1:W-:Y:S01]  /*39bb0*/  STG.E.U16 desc[UR4][R238.64], R204 ;  /* 0x000000ccee007986 */ /* 0x0003e2000c101504 */
[----:B0-----:R-:W-:-:S03]  /*39bc0*/  PRMT R208, R204, 0x7632, R208 ;  /* 0x00007632ccd07816 */ /* 0x001fc600000000d0 */
[----:B------:R-:W3:Y:S01]  /*39bd0*/  LDL.LU.64 R236, [R1+0x128] ;  /* 0x0001280001ec7983 */ /* 0x000ee20000300a00 */
[----:B-1----:R-:W-:-:S03]  /*39be0*/  PRMT R204, R205, 0x7632, R204 ;  /* 0x00007632cdcc7816 */ /* 0x002fc600000000cc */
[----:B------:R-:W3:Y:S04]  /*39bf0*/  LDL.LU.64 R238, [R1+0x120] ;  /* 0x0001200001ee7983 */ /* 0x000ee80000300a00 */
[----:B------:R-:W-:Y:S04]  /*39c00*/  STG.E.U16 desc[UR4][R224.64], R208 ;  /* 0x000000d0e0007986 */ /* 0x000fe8000c101504 */
[----:B------:R0:W-:Y:S04]  /*39c10*/  STG.E.U16 desc[UR4][R226.64], R205 ;  /* 0x000000cde2007986 */ /* 0x0001e8000c101504 */
[----:B------:R-:W3:Y:S04]  /*39c20*/  LDL.LU.64 R214, [R1+0x118] ;  /* 0x0001180001d67983 */ /* 0x000ee80000300a00 */
[----:B----4-:R1:W-:Y:S04]  /*39c30*/  STG.E.U16 desc[UR4][R240.64], R204 ;  /* 0x000000ccf0007986 */ /* 0x0103e8000c101504 */
[----:B------:R-:W4:Y:S01]  /*39c40*/  LDL.LU.64 R216, [R1+0x110] ;  /* 0x0001100001d87983 */ /* 0x000f220000300a00 */
[----:B0-----:R-:W-:-:S03]  /*39c50*/  PRMT R205, R206, 0x7632, R205 ;  /* 0x00007632cecd7816 */ /* 0x001fc600000000cd */
[----:B-1----:R-:W4:Y:S01]  /*39c60*/  LDL.LU.64 R240, [R1+0x108] ;  /* 0x0001080001f07983 */ /* 0x002f220000300a00 */
[----:B------:R-:W-:-:S03]  /*39c70*/  PRMT R204, R207, 0x7632, R204 ;  /* 0x00007632cfcc7816 */ /* 0x000fc600000000cc */
[----:B------:R-:W4:Y:S04]  /*39c80*/  LDL.LU.64 R218, [R1+0x100] ;  /* 0x0001000001da7983 */ /* 0x000f280000300a00 */
[----:B------:R-:W4:Y:S04]  /*39c90*/  LDL.LU.64 R220, [R1+0xf8] ;  /* 0x0000f80001dc7983 */ /* 0x000f280000300a00 */
[----:B--2---:R0:W-:Y:S04]  /*39ca0*/  STG.E.U16 desc[UR4][R230.64], R206 ;  /* 0x000000cee6007986 */ /* 0x0041e8000c101504 */
[----:B---3--:R1:W-:Y:S04]  /*39cb0*/  STG.E.U16 desc[UR4][R250.64], R205 ;  /* 0x000000cdfa007986 */ /* 0x0083e8000c101504 */
[----:B0-----:R-:W2:Y:S04]  /*39cc0*/  LDL.LU.64 R230, [R1+0xf0] ;  /* 0x0000f00001e67983 */ /* 0x001ea80000300a00 */
[----:B------:R-:W-:Y:S04]  /*39cd0*/  STG.E.U16 desc[UR4][R228.64], R207 ;  /* 0x000000cfe4007986 */ /* 0x000fe8000c101504 */
[----:B-1----:R-:W3:Y:S04]  /*39ce0*/  LDL.LU.64 R250, [R1+0xe8] ;  /* 0x0000e80001fa7983 */ /* 0x002ee80000300a00 */
[----:B------:R0:W-:Y:S04]  /*39cf0*/  STG.E.U16 desc[UR4][R242.64], R204 ;  /* 0x000000ccf2007986 */ /* 0x0001e8000c101504 */
[----:B0-----:R-:W3:Y:S01]  /*39d00*/  LDL.LU.64 R242, [R1+0xe0] ;  /* 0x0000e00001f27983 */ /* 0x001ee20000300a00 */
[----:B------:R-:W-:-:S03]  /*39d10*/  PRMT R204, R200, 0x7632, R204 ;  /* 0x00007632c8cc7816 */ /* 0x000fc600000000cc */
[----:B------:R-:W3:Y:S04]  /*39d20*/  LDL.LU.64 R222, [R1+0xd8] ;  /* 0x0000d80001de7983 */ /* 0x000ee80000300a00 */
[----:B------:R-:W-:Y:S04]  /*39d30*/  STG.E.U16 desc[UR4][R232.64], R200 ;  /* 0x000000c8e8007986 */ /* 0x000fe8000c101504 */
[----:B------:R-:W3:Y:S04]  /*39d40*/  LDL.LU.64 R224, [R1+0xd0] ;  /* 0x0000d00001e07983 */ /* 0x000ee80000300a00 */
[----:B------:R-:W3:Y:S04]  /*39d50*/  LDL.LU.64 R226, [R1+0xc8] ;  /* 0x0000c80001e27983 */ /* 0x000ee80000300a00 */
[----:B------:R0:W-:Y:S04]  /*39d60*/  STG.E.U16 desc[UR4][R248.64], R204 ;  /* 0x000000ccf8007986 */ /* 0x0001e8000c101504 */
[----:B0-----:R-:W3:Y:S01]  /*39d70*/  LDL.LU.64 R248, [R1+0xc0] ;  /* 0x0000c00001f87983 */ /* 0x001ee20000300a00 */
[----:B------:R-:W-:-:S03]  /*39d80*/  PRMT R200, R201, 0x7632, R200 ;  /* 0x00007632c9c87816 */ /* 0x000fc600000000c8 */
[----:B------:R0:W-:Y:S04]  /*39d90*/  STG.E.U16 desc[UR4][R234.64], R201 ;  /* 0x000000c9ea007986 */ /* 0x0001e8000c101504 */
[----:B------:R-:W3:Y:S04]  /*39da0*/  LDL.LU.64 R232, [R1+0x4d0] ;  /* 0x0004d00001e87983 */ /* 0x000ee80000300a00 */
[----:B------:R1:W-:Y:S01]  /*39db0*/  STG.E.U16 desc[UR4][R236.64], R200 ;  /* 0x000000c8ec007986 */ /* 0x0003e2000c101504 */
[----:B0-----:R-:W-:-:S03]  /*39dc0*/  PRMT R201, R202, 0x7632, R201 ;  /* 0x00007632cac97816 */ /* 0x001fc600000000c9 */
[----:B------:R0:W-:Y:S04]  /*39dd0*/  STG.E.U16 desc[UR4][R238.64], R202 ;  /* 0x000000caee007986 */ /* 0x0001e8000c101504 */
[----:B------:R-:W3:Y:S01]  /*39de0*/  LDL.LU.64 R228, [R1+0x4c8] ;  /* 0x0004c80001e47983 */ /* 0x000ee20000300a00 */
[----:B-1----:R-:W-:-:S03]  /*39df0*/  PRMT R200, R203, 0x7632, R200 ;  /* 0x00007632cbc87816 */ /* 0x002fc600000000c8 */
[----:B------:R-:W3:Y:S04]  /*39e00*/  LDL.LU.64 R234, [R1+0x4c0] ;  /* 0x0004c00001ea7983 */ /* 0x000ee80000300a00 */
[----:B------:R-:W-:Y:S04]  /*39e10*/  STG.E.U16 desc[UR4][R214.64], R201 ;  /* 0x000000c9d6007986 */ /* 0x000fe8000c101504 */
[----:B------:R-:W3:Y:S04]  /*39e20*/  LDL.LU.64 R236, [R1+0x4b8] ;  /* 0x0004b80001ec7983 */ /* 0x000ee80000300a00 */
[----:B----4-:R-:W-:Y:S04]  /*39e30*/  STG.E.U16 desc[UR4][R216.64], R203 ;  /* 0x000000cbd8007986 */ /* 0x010fe8000c101504 */
[----:B0-----:R-:W4:Y:S04]  /*39e40*/  LDL.LU.64 R238, [R1+0x4b0] ;  /* 0x0004b00001ee7983 */ /* 0x001f280000300a00 */
[----:B------:R0:W-:Y:S04]  /*39e50*/  STG.E.U16 desc[UR4][R240.64], R200 ;  /* 0x000000c8f0007986 */ /* 0x0001e8000c101504 */
[----:B------:R1:W-:Y:S04]  /*39e60*/  STG.E.U16 desc[UR4][R218.64], R196 ;  /* 0x000000c4da007986 */ /* 0x0003e8000c101504 */
[----:B0-----:R-:W4:Y:S01]  /*39e70*/  LDL.LU.64 R240, [R1+0x4a8] ;  /* 0x0004a80001f07983 */ /* 0x001f220000300a00 */
[----:B------:R-:W-:-:S02]  /*39e80*/  PRMT R200, R196, 0x7632, R200 ;  /* 0x00007632c4c87816 */ /* 0x000fc400000000c8 */
[----:B-1----:R-:W-:-:S03]  /*39e90*/  PRMT R196, R197, 0x7632, R196 ;  /* 0x00007632c5c47816 */ /* 0x002fc600000000c4 */
[----:B------:R-:W-:Y:S04]  /*39ea0*/  STG.E.U16 desc[UR4][R220.64], R200 ;  /* 0x000000c8dc007986 */ /* 0x000fe8000c101504 */
[----:B--2---:R0:W-:Y:S04]  /*39eb0*/  STG.E.U16 desc[UR4][R230.64], R197 ;  /* 0x000000c5e6007986 */ /* 0x0041e8000c101504 */
[----:B---3--:R1:W-:Y:S01]  /*39ec0*/  STG.E.U16 desc[UR4][R250.64], R196 ;  /* 0x000000c4fa007986 */ /* 0x0083e2000c101504 */
[----:B0-----:R-:W-:-:S03]  /*39ed0*/  PRMT R197, R198, 0x7632, R197 ;  /* 0x00007632c6c57816 */ /* 0x001fc600000000c5 */
[----:B-1----:R-:W2:Y:S01]  /*39ee0*/  LDL.LU.64 R250, [R1+0x4a0] ;  /* 0x0004a00001fa7983 */ /* 0x002ea20000300a00 */
[----:B------:R-:W-:-:S03]  /*39ef0*/  PRMT R196, R199, 0x7632, R196 ;  /* 0x00007632c7c47816 */ /* 0x000fc600000000c4 */
[----:B------:R-:W3:Y:S04]  /*39f00*/  LDL.LU.64 R230, [R1+0x498] ;  /* 0x0004980001e67983 */ /* 0x000ee80000300a00 */
[----:B------:R0:W-:Y:S04]  /*39f10*/  STG.E.U16 desc[UR4][R242.64], R198 ;  /* 0x000000c6f2007986 */ /* 0x0001e8000c101504 */
[----:B------:R-:W-:Y:S04]  /*39f20*/  STG.E.U16 desc[UR4][R222.64], R197 ;  /* 0x000000c5de007986 */ /* 0x000fe8000c101504 */
[----:B------:R-:W-:Y:S04]  /*39f30*/  STG.E.U16 desc[UR4][R224.64], R199 ;  /* 0x000000c7e0007986 */ /* 0x000fe8000c101504 */
[----:B0-----:R-:W3:Y:S04]  /*39f40*/  LDL.LU.64 R242, [R1+0x490] ;  /* 0x0004900001f27983 */ /* 0x001ee80000300a00 */
[----:B------:R0:W-:Y:S04]  /*39f50*/  STG.E.U16 desc[UR4][R226.64], R196 ;  /* 0x000000c4e2007986 */ /* 0x0001e8000c101504 */
[----:B------:R1:W-:Y:S01]  /*39f60*/  STG.E.U16 desc[UR4][R248.64], R192 ;  /* 0x000000c0f8007986 */ /* 0x0003e2000c101504 */
[----:B------:R-:W-:Y:S01]  /*39f70*/  PRMT R198, R192, 0x7632, R198 ;  /* 0x00007632c0c67816 */ /* 0x000fe200000000c6 */
[----:B0-----:R-:W0:Y:S02]  /*39f80*/  LDC.64 R196, c[0x0][0x270] ;  /* 0x00009c00ffc47b82 */ /* 0x001e240000000a00 */
[----:B-1----:R-:W3:Y:S01]  /*39f90*/  LDL.LU.64 R248, [R1+0x488] ;  /* 0x0004880001f87983 */ /* 0x002ee20000300a00 */
[----:B------:R-:W-:-:S03]  /*39fa0*/  PRMT R192, R194, 0x7632, R192 ;  /* 0x00007632c2c07816 */ /* 0x000fc600000000c0 */
[----:B------:R1:W-:Y:S04]  /*39fb0*/  STG.E.U16 desc[UR4][R232.64], R198 ;  /* 0x000000c6e8007986 */ /* 0x0003e8000c101504 */
[----:B------:R-:W-:Y:S01]  /*39fc0*/  STG.E.U16 desc[UR4][R228.64], R193 ;  /* 0x000000c1e4007986 */ /* 0x000fe2000c101504 */
[----:B-1----:R-:W-:-:S03]  /*39fd0*/  PRMT R198, R193, 0x7632, R198 ;  /* 0x00007632c1c67816 */ /* 0x002fc600000000c6 */
[----:B------:R-:W3:Y:S04]  /*39fe0*/  LDL.LU.64 R232, [R1+0x480] ;  /* 0x0004800001e87983 */ /* 0x000ee80000300a00 */
[----:B------:R1:W-:Y:S04]  /*39ff0*/  STG.E.U16 desc[UR4][R234.64], R198 ;  /* 0x000000c6ea007986 */ /* 0x0003e8000c101504 */
[----:B------:R0:W-:Y:S04]  /*3a000*/  STG.E.U16 desc[UR4][R236.64], R194 ;  /* 0x000000c2ec007986 */ /* 0x0001e8000c101504 */
[----:B----4-:R4:W-:Y:S04]  /*3a010*/  STG.E.U16 desc[UR4][R238.64], R192 ;  /* 0x000000c0ee007986 */ /* 0x0109e8000c101504 */
[----:B-1----:R-:W3:Y:S01]  /*3a020*/  LDL.LU.64 R234, [R1+0x478] ;  /* 0x0004780001ea7983 */ /* 0x002ee20000300a00 */
[----:B------:R-:W-:Y:S01]  /*3a030*/  PRMT R193, R195, 0x7632, R193 ;  /* 0x00007632c3c17816 */ /* 0x000fe200000000c1 */
[----:B------:R-:W1:Y:S02]  /*3a040*/  LDC R198, c[0x0][0x228] ;  /* 0x00008a00ffc67b82 */ /* 0x000e640000000800 */
[----:B0-----:R-:W3:Y:S04]  /*3a050*/  LDL.LU.64 R236, [R1+0x948] ;  /* 0x0009480001ec7983 */ /* 0x001ee80000300a00 */
[----:B----4-:R-:W4:Y:S02]  /*3a060*/  LDL.LU.64 R238, [R1+0x940] ;  /* 0x0009400001ee7983 */ /* 0x010f240000300a00 */
[----:B------:R-:W0:Y:S02]  /*3a070*/  LDC R194, c[0x0][0x278] ;  /* 0x00009e00ffc27b82 */ /* 0x000e240000000800 */
[----:B------:R1:W-:Y:S01]  /*3a080*/  STG.E.U16 desc[UR4][R240.64], R195 ;  /* 0x000000c3f0007986 */ /* 0x0003e2000c101504 */
[----:B------:R-:W-:-:S03]  /*3a090*/  PRMT R192, R188, 0x7632, R192 ;  /* 0x00007632bcc07816 */ /* 0x000fc600000000c0 */
[----:B-1----:R-:W0:Y:S04]  /*3a0a0*/  LDL.LU.64 R240, [R1+0x930] ;  /* 0x0009300001f07983 */ /* 0x002e280000300a00 */
[----:B------:R-:W4:Y:S04]  /*3a0b0*/  LDL.LU.64 R222, [R1+0x938] ;  /* 0x0009380001de7983 */ /* 0x000f280000300a00 */
[----:B------:R-:W4:Y:S04]  /*3a0c0*/  LDL.LU.64 R224, [R1+0x928] ;  /* 0x0009280001e07983 */ /* 0x000f280000300a00 */
[----:B--2---:R-:W-:Y:S04]  /*3a0d0*/  STG.E.U16 desc[UR4][R250.64], R193 ;  /* 0x000000c1fa007986 */ /* 0x004fe8000c101504 */
[----:B---3--:R-:W-:Y:S04]  /*3a0e0*/  STG.E.U16 desc[UR4][R230.64], R188 ;  /* 0x000000bce6007986 */ /* 0x008fe8000c101504 */
[----:B------:R1:W-:Y:S04]  /*3a0f0*/  STG.E.U16 desc[UR4][R242.64], R192 ;  /* 0x000000c0f2007986 */ /* 0x0003e8000c101504 */
[----:B-1----:R-:W2:Y:S04]  /*3a100*/  LDL.LU.64 R242, [R1+0x920] ;  /* 0x0009200001f27983 */ /* 0x002ea80000300a00 */
[----:B------:R-:W3:Y:S04]  /*3a110*/  LDL.LU.64 R226, [R1+0x918] ;  /* 0x0009180001e27983 */ /* 0x000ee80000300a00 */
[----:B------:R1:W-:Y:S04]  /*3a120*/  STG.E.U16 desc[UR4][R248.64], R189 ;  /* 0x000000bdf8007986 */ /* 0x0003e8000c101504 */
[----:B-1----:R-:W3:Y:S01]  /*3a130*/  LDL.LU.64 R248, [R1+0x910] ;  /* 0x0009100001f87983 */ /* 0x002ee20000300a00 */
[----:B------:R-:W1:Y:S01]  /*3a140*/  S2R R252, SR_TID.X ;  /* 0x0000000000fc7919 */ /* 0x000e620000002100 */
[----:B------:R-:W1:Y:S01]  /*3a150*/  S2R R250, SR_CTAID.Y ;  /* 0x0000000000fa7919 */ /* 0x000e620000002600 */
[----:B------:R-:W-:Y:S01]  /*3a160*/  PRMT R192, R189, 0x7632, R192 ;  /* 0x00007632bdc07816 */ /* 0x000fe200000000c0 */
[----:B------:R-:W3:Y:S04]  /*3a170*/  LDL.LU.64 R220, [R1+0x908] ;  /* 0x0009080001dc7983 */ /* 0x000ee80000300a00 */
[----:B------:R-:W3:Y:S01]  /*3a180*/  LDL.LU.64 R228, [R1+0x900] ;  /* 0x0009000001e47983 */ /* 0x000ee20000300a00 */
[----:B-1----:R-:W-:Y:S01]  /*3a190*/  LOP3.LUT R251, R252, 0xff, RZ, 0xc0, !PT ;  /* 0x000000fffcfb7812 */ /* 0x002fe200078ec0ff */
[----:B------:R-:W-:Y:S01]  /*3a1a0*/  IMAD R196, R250, R196, RZ ;  /* 0x000000c4fac47224 */ /* 0x000fe200078e02ff */
[----:B------:R-:W1:Y:S01]  /*3a1b0*/  S2R R252, SR_CTAID.X ;  /* 0x0000000000fc7919 */ /* 0x000e620000002500 */
[----:B------:R0:W-:Y:S03]  /*3a1c0*/  STG.E.U16 desc[UR4][R232.64], R192 ;  /* 0x000000c0e8007986 */ /* 0x0001e6000c101504 */
[----:B------:R-:W-:Y:S01]  /*3a1d0*/  SHF.L.U32 R189, R196, 0x1, RZ ;  /* 0x00000001c4bd7819 */ /* 0x000fe200000006ff */
[----:B------:R-:W3:Y:S04]  /*3a1e0*/  LDL.LU.64 R230, [R1+0x8f8] ;  /* 0x0008f80001e67983 */ /* 0x000ee80000300a00 */
[----:B------:R4:W-:Y:S01]  /*3a1f0*/  STG.E.U16 desc[UR4][R234.64], R190 ;  /* 0x000000beea007986 */ /* 0x0009e2000c101504 */
[----:B0-----:R-:W-:-:S03]  /*3a200*/  PRMT R192, R190, 0x7632, R192 ;  /* 0x00007632bec07816 */ /* 0x001fc600000000c0 */
[----:B------:R-:W3:Y:S01]  /*3a210*/  LDL.LU.64 R232, [R1+0x8f0] ;  /* 0x0008f00001e87983 */ /* 0x000ee20000300a00 */
[----:B-1----:R-:W-:-:S03]  /*3a220*/  LEA R252, R252, R251, 0x8 ;  /* 0x000000fbfcfc7211 */ /* 0x002fc600078e40ff */
[----:B------:R0:W-:Y:S01]  /*3a230*/  STG.E.U16 desc[UR4][R236.64], R192 ;  /* 0x000000c0ec007986 */ /* 0x0001e2000c101504 */
[----:B------:R-:W1:Y:S01]  /*3a240*/  LDC R251, c[0x0][0x278] ;  /* 0x00009e00fffb7b82 */ /* 0x000e620000000800 */
[----:B------:R-:W-:Y:S02]  /*3a250*/  IMAD R188, R252, R197, RZ ;  /* 0x000000c5fcbc7224 */ /* 0x000fe400078e02ff */
[----:B----4-:R-:W4:Y:S03]  /*3a260*/  LDL.LU.64 R234, [R1+0x8e8] ;  /* 0x0008e80001ea7983 */ /* 0x010f260000300a00 */
[----:B------:R-:W-:Y:S01]  /*3a270*/  SHF.L.U32 R188, R188, 0x1, RZ ;  /* 0x00000001bcbc7819 */ /* 0x000fe200000006ff */
[----:B0-----:R-:W4:Y:S03]  /*3a280*/  LDL.LU.64 R236, [R1+0x8e0] ;  /* 0x0008e00001ec7983 */ /* 0x001f260000300a00 */
[----:B------:R-:W-:-:S02]  /*3a290*/  IADD3 R188, R188, R198, R189 ;  /* 0x000000c6bcbc7210 */ /* 0x000fc40007ffe0bd */
[----:B------:R-:W-:Y:S02]  /*3a2a0*/  PRMT R189, R191, 0x7632, R189 ;  /* 0x00007632bfbd7816 */ /* 0x000fe400000000bd */
[----:B------:R-:W-:Y:S01]  /*3a2b0*/  LEA R240, R194, R188, 0x8 ;  /* 0x000000bcc2f07211 */ /* 0x000fe200078e40ff */
[----:B------:R0:W-:Y:S04]  /*3a2c0*/  STG.E.U16 desc[UR4][R238.64], R191 ;  /* 0x000000bfee007986 */ /* 0x0001e8000c101504 */
[----:B------:R0:W-:Y:S04]  /*3a2d0*/  STG.E.U16 desc[UR4][R222.64], R189 ;  /* 0x000000bdde007986 */ /* 0x0001e8000c101504 */
[----:B------:R0:W-:Y:S04]  /*3a2e0*/  STG.E.U16 desc[UR4][R240.64], R184 ;  /* 0x000000b8f0007986 */ /* 0x0001e8000c101504 */
[----:B0-----:R-:W4:Y:S04]  /*3a2f0*/  LDL.LU.64 R238, [R1+0x8d8] ;  /* 0x0008d80001ee7983 */ /* 0x001f280000300a00 */
[----:B------:R-:W4:Y:S01]  /*3a300*/  LDL.LU.64 R222, [R1+0x8d0] ;  /* 0x0008d00001de7983 */ /* 0x000f220000300a00 */
[----:B------:R-:W-:-:S03]  /*3a310*/  PRMT R189, R184, 0x7632, R189 ;  /* 0x00007632b8bd7816 */ /* 0x000fc600000000bd */
[----:B------:R-:W4:Y:S01]  /*3a320*/  LDL.LU.64 R240, [R1+0x8c8] ;  /* 0x0008c80001f07983 */ /* 0x000f220000300a00 */
[----:B------:R-:W-:-:S03]  /*3a330*/  PRMT R184, R185, 0x7632, R184 ;  /* 0x00007632b9b87816 */ /* 0x000fc600000000b8 */
[----:B------:R0:W-:Y:S04]  /*3a340*/  STG.E.U16 desc[UR4][R224.64], R189 ;  /* 0x000000bde0007986 */ /* 0x0001e8000c101504 */
[----:B0-----:R-:W4:Y:S01]  /*3a350*/  LDL.LU.64 R224, [R1+0x8c0] ;  /* 0x0008c00001e07983 */ /* 0x001f220000300a00 */
[----:B------:R-:W0:Y:S03]  /*3a360*/  LDC R189, c[0x0][0x278] ;  /* 0x00009e00ffbd7b82 */ /* 0x000e260000000800 */
[----:B--2---:R2:W-:Y:S04]  /*3a370*/  STG.E.U16 desc[UR4][R242.64], R185 ;  /* 0x000000b9f2007986 */ /* 0x0045e8000c101504 */
[----:B---3--:R3:W-:Y:S04]  /*3a380*/  STG.E.U16 desc[UR4][R226.64], R184 ;  /* 0x000000b8e2007986 */ /* 0x0087e8000c101504 */
[----:B--2---:R-:W2:Y:S04]  /*3a390*/  LDL.LU.64 R242, [R1+0x8b8] ;  /* 0x0008b80001f27983 */ /* 0x004ea80000300a00 */
[----:B---3--:R-:W3:Y:S04]  /*3a3a0*/  LDL.LU.64 R226, [R1+0x8b0] ;  /* 0x0008b00001e27983 */ /* 0x008ee80000300a00 */
[----:B------:R1:W-:Y:S04]  /*3a3b0*/  STG.E.U16 desc[UR4][R248.64], R186 ;  /* 0x000000baf8007986 */ /* 0x0003e8000c101504 */
[----:B-1----:R-:W3:Y:S01]  /*3a3c0*/  LDL.LU.64 R248, [R1+0x8a8] ;  /* 0x0008a80001f87983 */ /* 0x002ee20000300a00 */
[----:B------:R-:W-:-:S02]  /*3a3d0*/  PRMT R185, R186, 0x7632, R185 ;  /* 0x00007632bab97816 */ /* 0x000fc400000000b9 */
[----:B------:R-:W-:-:S03]  /*3a3e0*/  PRMT R184, R187, 0x7632, R184 ;  /* 0x00007632bbb87816 */ /* 0x000fc600000000b8 */
[----:B------:R1:W-:Y:S04]  /*3a3f0*/  STG.E.U16 desc[UR4][R220.64], R185 ;  /* 0x000000b9dc007986 */ /* 0x0003e8000c101504 */
[----:B------:R0:W-:Y:S04]  /*3a400*/  STG.E.U16 desc[UR4][R228.64], R187 ;  /* 0x000000bbe4007986 */ /* 0x0001e8000c101504 */
[----:B-1----:R-:W3:Y:S04]  /*3a410*/  LDL.LU.64 R220, [R1+0x8a0] ;  /* 0x0008a00001dc7983 */ /* 0x002ee80000300a00 */
[----:B0-----:R-:W3:Y:S04]  /*3a420*/  LDL.LU.64 R228, [R1+0x898] ;  /* 0x0008980001e47983 */ /* 0x001ee80000300a00 */
[----:B------:R0:W-:Y:S04]  /*3a430*/  STG.E.U16 desc[UR4][R230.64], R184 ;  /* 0x000000b8e6007986 */ /* 0x0001e8000c101504 */
[----:B------:R1:W-:Y:S01]  /*3a440*/  STG.E.U16 desc[UR4][R232.64], R180 ;  /* 0x000000b4e8007986 */ /* 0x0003e2000c101504 */
[----:B0-----:R-:W-:-:S03]  /*3a450*/  PRMT R184, R180, 0x7632, R184 ;  /* 0x00007632b4b87816 */ /* 0x001fc600000000b8 */
[----:B------:R-:W3:Y:S04]  /*3a460*/  LDL.LU.64 R230, [R1+0x890] ;  /* 0x0008900001e67983 */ /* 0x000ee80000300a00 */
[----:B-1----:R-:W3:Y:S01]  /*3a470*/  LDL.LU.64 R232, [R1+0x888] ;  /* 0x0008880001e87983 */ /* 0x002ee20000300a00 */
[----:B------:R-:W-:-:S03]  /*3a480*/  PRMT R180, R181, 0x7632, R180 ;  /* 0x00007632b5b47816 */ /* 0x000fc600000000b4 */
[----:B----4-:R0:W-:Y:S04]  /*3a490*/  STG.E.U16 desc[UR4][R234.64], R184 ;  /* 0x000000b8ea007986 */ /* 0x0101e8000c101504 */
[----:B------:R1:W-:Y:S04]  /*3a4a0*/  STG.E.U16 desc[UR4][R236.64], R181 ;  /* 0x000000b5ec007986 */ /* 0x0003e8000c101504 */
[----:B0-----:R-:W4:Y:S04]  /*3a4b0*/  LDL.LU.64 R234, [R1+0x880] ;  /* 0x0008800001ea7983 */ /* 0x001f280000300a00 */
[----:B-1----:R-:W4:Y:S01]  /*3a4c0*/  LDL.LU.64 R236, [R1+0x878] ;  /* 0x0008780001ec7983 */ /* 0x002f220000300a00 */
[----:B------:R-:W-:-:S03]  /*3a4d0*/  PRMT R181, R182, 0x7632, R181 ;  /* 0x00007632b6b57816 */ /* 0x000fc600000000b5 */
[----:B------:R0:W-:Y:S04]  /*3a4e0*/  STG.E.U16 desc[UR4][R238.64], R180 ;  /* 0x000000b4ee007986 */ /* 0x0001e8000c101504 */
[----:B------:R1:W-:Y:S04]  /*3a4f0*/  STG.E.U16 desc[UR4][R222.64], R182 ;  /* 0x000000b6de007986 */ /* 0x0003e8000c101504 */
[----:B------:R1:W-:Y:S04]  /*3a500*/  STG.E.U16 desc[UR4][R240.64], R181 ;  /* 0x000000b5f0007986 */ /* 0x0003e8000c101504 */
[----:B0-----:R-:W4:Y:S01]  /*3a510*/  LDL.LU.64 R238, [R1+0x870] ;  /* 0x0008700001ee7983 */ /* 0x001f220000300a00 */
[----:B------:R-:W-:-:S03]  /*3a520*/  PRMT R180, R183, 0x7632, R180 ;  /* 0x00007632b7b47816 */ /* 0x000fc600000000b4 */
[----:B-1----:R-:W4:Y:S04]  /*3a530*/  LDL.LU.64 R222, [R1+0x868] ;  /* 0x0008680001de7983 */ /* 0x002f280000300a00 */
[----:B------:R-:W4:Y:S04]  /*3a540*/  LDL.LU.64 R240, [R1+0x860] ;  /* 0x0008600001f07983 */ /* 0x000f280000300a00 */
[----:B------:R0:W-:Y:S04]  /*3a550*/  STG.E.U16 desc[UR4][R224.64], R183 ;  /* 0x000000b7e0007986 */ /* 0x0001e8000c101504 */
[----:B0-----:R-:W4:Y:S04]  /*3a560*/  LDL.LU.64 R224, [R1+0x858] ;  /* 0x0008580001e07983 */ /* 0x001f280000300a00 */
[----:B--2---:R0:W-:Y:S04]  /*3a570*/  STG.E.U16 desc[UR4][R242.64], R180 ;  /* 0x000000b4f2007986 */ /* 0x0041e8000c101504 */
[----:B---3--:R1:W-:Y:S04]  /*3a580*/  STG.E.U16 desc[UR4][R226.64], R176 ;  /* 0x000000b0e2007986 */ /* 0x0083e8000c101504 */
[----:B0-----:R-:W2:Y:S01]  /*3a590*/  LDL.LU.64 R242, [R1+0x850] ;  /* 0x0008500001f27983 */ /* 0x001ea20000300a00 */
[----:B------:R-:W-:-:S03]  /*3a5a0*/  PRMT R180, R176, 0x7632, R180 ;  /* 0x00007632b0b47816 */ /* 0x000fc600000000b4 */
[----:B-1----:R-:W3:Y:S04]  /*3a5b0*/  LDL.LU.64 R226, [R1+0x848] ;  /* 0x0008480001e27983 */ /* 0x002ee80000300a00 */
[----:B------:R0:W-:Y:S04]  /*3a5c0*/  STG.E.U16 desc[UR4][R248.64], R180 ;  /* 0x000000b4f8007986 */ /* 0x0001e8000c101504 */
[----:B0-----:R-:W3:Y:S01]  /*3a5d0*/  LDL.LU.64 R248, [R1+0x840] ;  /* 0x0008400001f87983 */ /* 0x001ee20000300a00 */
[----:B------:R-:W-:-:S03]  /*3a5e0*/  PRMT R176, R177, 0x7632, R176 ;  /* 0x00007632b1b07816 */ /* 0x000fc600000000b0 */
[----:B------:R0:W-:Y:S04]  /*3a5f0*/  STG.E.U16 desc[UR4][R220.64], R177 ;  /* 0x000000b1dc007986 */ /* 0x0001e8000c101504 */
[----:B------:R1:W-:Y:S04]  /*3a600*/  STG.E.U16 desc[UR4][R228.64], R176 ;  /* 0x000000b0e4007986 */ /* 0x0003e8000c101504 */
[----:B0-----:R-:W3:Y:S01]  /*3a610*/  LDL.LU.64 R220, [R1+0x838] ;  /* 0x0008380001dc7983 */ /* 0x001ee20000300a00 */
[----:B------:R-:W-:-:S03]  /*3a620*/  PRMT R177, R178, 0x7632, R177 ;  /* 0x00007632b2b17816 */ /* 0x000fc600000000b1 */
[----:B-1----:R-:W3:Y:S01]  /*3a630*/  LDL.LU.64 R228, [R1+0x830] ;  /* 0x0008300001e47983 */ /* 0x002ee20000300a00 */
[----:B------:R-:W-:-:S03]  /*3a640*/  PRMT R176, R179, 0x7632, R176 ;  /* 0x00007632b3b07816 */ /* 0x000fc600000000b0 */
[----:B------:R0:W-:Y:S04]  /*3a650*/  STG.E.U16 desc[UR4][R230.64], R178 ;  /* 0x000000b2e6007986 */ /* 0x0001e8000c101504 */
[----:B------:R1:W-:Y:S04]  /*3a660*/  STG.E.U16 desc[UR4][R232.64], R177 ;  /* 0x000000b1e8007986 */ /* 0x0003e8000c101504 */
[----:B0-----:R-:W3:Y:S04]  /*3a670*/  LDL.LU.64 R230, [R1+0x828] ;  /* 0x0008280001e67983 */ /* 0x001ee80000300a00 */
[----:B-1----:R-:W3:Y:S04]  /*3a680*/  LDL.LU.64 R232, [R1+0x820] ;  /* 0x0008200001e87983 */ /* 0x002ee80000300a00 */
[----:B----4-:R0:W-:Y:S04]  /*3a690*/  STG.E.U16 desc[UR4][R234.64], R179 ;  /* 0x000000b3ea007986 */ /* 0x0101e8000c101504 */
[----:B------:R1:W-:Y:S04]  /*3a6a0*/  STG.E.U16 desc[UR4][R236.64], R176 ;  /* 0x000000b0ec007986 */ /* 0x0003e8000c101504 */
[----:B0-----:R-:W4:Y:S01]  /*3a6b0*/  LDL.LU.64 R234, [R1+0x818] ;  /* 0x0008180001ea7983 */ /* 0x001f220000300a00 */
[----:B-1----:R-:W-:-:S03]  /*3a6c0*/  PRMT R176, R172, 0x7632, R176 ;  /* 0x00007632acb07816 */ /* 0x002fc600000000b0 */
[----:B------:R-:W4:Y:S04]  /*3a6d0*/  LDL.LU.64 R236, [R1+0x810] ;  /* 0x0008100001ec7983 */ /* 0x000f280000300a00 */
[----:B------:R0:W-:Y:S04]  /*3a6e0*/  STG.E.U16 desc[UR4][R238.64], R172 ;  /* 0x000000acee007986 */ /* 0x0001e8000c101504 */
[----:B------:R1:W-:Y:S04]  /*3a6f0*/  STG.E.U16 desc[UR4][R222.64], R176 ;  /* 0x000000b0de007986 */ /* 0x0003e8000c101504 */
[----:B------:R1:W-:Y:S04]  /*3a700*/  STG.E.U16 desc[UR4][R240.64], R173 ;  /* 0x000000adf0007986 */ /* 0x0003e8000c101504 */
[----:B0-----:R-:W4:Y:S01]  /*3a710*/  LDL.LU.64 R238, [R1+0x808] ;  /* 0x0008080001ee7983 */ /* 0x001f220000300a00 */
[----:B------:R-:W-:-:S03]  /*3a720*/  PRMT R172, R173, 0x7632, R172 ;  /* 0x00007632adac7816 */ /* 0x000fc600000000ac */
[----:B-1----:R-:W4:Y:S04]  /*3a730*/  LDL.LU.64 R222, [R1+0x800] ;  /* 0x0008000001de7983 */ /* 0x002f280000300a00 */
[----:B------:R-:W4:Y:S01]  /*3a740*/  LDL.LU.64 R240, [R1+0x7f8] ;  /* 0x0007f80001f07983 */ /* 0x000f220000300a00 */
[----:B------:R-:W-:-:S03]  /*3a750*/  PRMT R173, R174, 0x7632, R173 ;  /* 0x00007632aead7816 */ /* 0x000fc600000000ad */
[----:B------:R0:W-:Y:S04]  /*3a760*/  STG.E.U16 desc[UR4][R224.64], R172 ;  /* 0x000000ace0007986 */ /* 0x0001e8000c101504 */
[----:B0-----:R-:W4:Y:S04]  /*3a770*/  LDL.LU.64 R224, [R1+0x7f0] ;  /* 0x0007f00001e07983 */ /* 0x001f280000300a00 */
[----:B--2---:R0:W-:Y:S04]  /*3a780*/  STG.E.U16 desc[UR4][R242.64], R174 ;  /* 0x000000aef2007986 */ /* 0x0041e8000c101504 */
[----:B---3--:R1:W-:Y:S04]  /*3a790*/  STG.E.U16 desc[UR4][R226.64], R173 ;  /* 0x000000ade2007986 */ /* 0x0083e8000c101504 */
[----:B0-----:R-:W2:Y:S04]  /*3a7a0*/  LDL.LU.64 R242, [R1+0x7e8] ;  /* 0x0007e80001f27983 */ /* 0x001ea80000300a00 */
[----:B-1----:R-:W3:Y:S04]  /*3a7b0*/  LDL.LU.64 R226, [R1+0x7e0] ;  /* 0x0007e00001e27983 */ /* 0x002ee80000300a00 */
[----:B------:R0:W-:Y:S04]  /*3a7c0*/  STG.E.U16 desc[UR4][R248.64], R175 ;  /* 0x000000aff8007986 */ /* 0x0001e8000c101504 */
[----:B0-----:R-:W3:Y:S01]  /*3a7d0*/  LDL.LU.64 R248, [R1+0x7d8] ;  /* 0x0007d80001f87983 */ /* 0x001ee20000300a00 */
[----:B------:R-:W-:-:S05]  /*3a7e0*/  PRMT R172, R175, 0x7632, R172 ;  /* 0x00007632afac7816 */ /* 0x000fca00000000ac */
[----:B------:R0:W-:Y:S04]  /*3a7f0*/  STG.E.U16 desc[UR4][R220.64], R172 ;  /* 0x000000acdc007986 */ /* 0x0001e8000c101504 */
[----:B------:R1:W-:Y:S01]  /*3a800*/  STG.E.U16 desc[UR4][R228.64], R168 ;  /* 0x000000a8e4007986 */ /* 0x0003e2000c101504 */
[----:B0-----:R-:W-:-:S03]  /*3a810*/  PRMT R172, R168, 0x7632, R172 ;  /* 0x00007632a8ac7816 */ /* 0x001fc600000000ac */
[----:B------:R-:W3:Y:S04]  /*3a820*/  LDL.LU.64 R220, [R1+0x7d0] ;  /* 0x0007d00001dc7983 */ /* 0x000ee80000300a00 */
[----:B-1----:R-:W3:Y:S01]  /*3a830*/  LDL.LU.64 R228, [R1+0x7c8] ;  /* 0x0007c80001e47983 */ /* 0x002ee20000300a00 */
[----:B------:R-:W-:-:S03]  /*3a840*/  PRMT R168, R169, 0x7632, R168 ;  /* 0x00007632a9a87816 */ /* 0x000fc600000000a8 */
[----:B------:R0:W-:Y:S04]  /*3a850*/  STG.E.U16 desc[UR4][R230.64], R172 ;  /* 0x000000ace6007986 */ /* 0x0001e8000c101504 */
[----:B------:R1:W-:Y:S04]  /*3a860*/  STG.E.U16 desc[UR4][R232.64], R169 ;  /* 0x000000a9e8007986 */ /* 0x0003e8000c101504 */
[----:B0-----:R-:W3:Y:S04]  /*3a870*/  LDL.LU.64 R230, [R1+0x7c0] ;  /* 0x0007c00001e67983 */ /* 0x001ee80000300a00 */
[----:B-1----:R-:W3:Y:S01]  /*3a880*/  LDL.LU.64 R232, [R1+0x7b8] ;  /* 0x0007b80001e87983 */ /* 0x002ee20000300a00 */
[----:B------:R-:W-:-:S03]  /*3a890*/  PRMT R169, R170, 0x7632, R169 ;  /* 0x00007632aaa97816 */ /* 0x000fc600000000a9 */
[----:B----4-:R0:W-:Y:S04]  /*3a8a0*/  STG.E.U16 desc[UR4][R234.64], R168 ;  /* 0x000000a8ea007986 */ /* 0x0101e8000c101504 */
[----:B------:R1:W-:Y:S04]  /*3a8b0*/  STG.E.U16 desc[UR4][R236.64], R170 ;  /* 0x000000aaec007986 */ /* 0x0003e8000c101504 */
[----:B0-----:R-:W4:Y:S01]  /*3a8c0*/  LDL.LU.64 R234, [R1+0x7b0] ;  /* 0x0007b00001ea7983 */ /* 0x001f220000300a00 */
[----:B------:R-:W-:-:S03]  /*3a8d0*/  PRMT R168, R171, 0x7632, R168 ;  /* 0x00007632aba87816 */ /* 0x000fc600000000a8 */
[----:B-1----:R-:W4:Y:S04]  /*3a8e0*/  LDL.LU.64 R236, [R1+0x7a8] ;  /* 0x0007a80001ec7983 */ /* 0x002f280000300a00 */
[----:B------:R0:W-:Y:S04]  /*3a8f0*/  STG.E.U16 desc[UR4][R238.64], R169 ;  /* 0x000000a9ee007986 */ /* 0x0001e8000c101504 */
[----:B------:R1:W-:Y:S04]  /*3a900*/  STG.E.U16 desc[UR4][R222.64], R171 ;  /* 0x000000abde007986 */ /* 0x0003e8000c101504 */
[----:B------:R1:W-:Y:S04]  /*3a910*/  STG.E.U16 desc[UR4][R240.64], R168 ;  /* 0x000000a8f0007986 */ /* 0x0003e8000c101504 */
[----:B0-----:R-:W4:Y:S04]  /*3a920*/  LDL.LU.64 R238, [R1+0x7a0] ;  /* 0x0007a00001ee7983 */ /* 0x001f280000300a00 */
[----:B-1----:R-:W4:Y:S01]  /*3a930*/  LDL.LU.64 R222, [R1+0x798] ;  /* 0x0007980001de7983 */ /* 0x002f220000300a00 */
[----:B------:R-:W-:-:S03]  /*3a940*/  PRMT R168, R164, 0x7632, R168 ;  /* 0x00007632a4a87816 */ /* 0x000fc600000000a8 */
[----:B------:R-:W4:Y:S04]  /*3a950*/  LDL.LU.64 R240, [R1+0x790] ;  /* 0x0007900001f07983 */ /* 0x000f280000300a00 */
[----:B------:R0:W-:Y:S04]  /*3a960*/  STG.E.U16 desc[UR4][R224.64], R164 ;  /* 0x000000a4e0007986 */ /* 0x0001e8000c101504 */
[----:B0-----:R-:W4:Y:S01]  /*3a970*/  LDL.LU.64 R224, [R1+0x788] ;  /* 0x0007880001e07983 */ /* 0x001f220000300a00 */
[----:B------:R-:W-:-:S03]  /*3a980*/  PRMT R164, R165, 0x7632, R164 ;  /* 0x00007632a5a47816 */ /* 0x000fc600000000a4 */
[----:B--2---:R0:W-:Y:S04]  /*3a990*/  STG.E.U16 desc[UR4][R242.64], R168 ;  /* 0x000000a8f2007986 */ /* 0x0041e8000c101504 */
[----:B---3--:R1:W-:Y:S04]  /*3a9a0*/  STG.E.U16 desc[UR4][R226.64], R165 ;  /* 0x000000a5e2007986 */ /* 0x0083e8000c101504 */
[----:B0-----:R-:W2:Y:S04]  /*3a9b0*/  LDL.LU.64 R242, [R1+0x780] ;  /* 0x0007800001f27983 */ /* 0x001ea80000300a00 */
[----:B-1----:R-:W3:Y:S04]  /*3a9c0*/  LDL.LU.64 R226, [R1+0x778] ;  /* 0x0007780001e27983 */ /* 0x002ee80000300a00 */
[----:B------:R0:W-:Y:S04]  /*3a9d0*/  STG.E.U16 desc[UR4][R248.64], R164 ;  /* 0x000000a4f8007986 */ /* 0x0001e8000c101504 */
[----:B0-----:R-:W3:Y:S01]  /*3a9e0*/  LDL.LU.64 R248, [R1+0x770] ;  /* 0x0007700001f87983 */ /* 0x001ee20000300a00 */
[----:B------:R-:W-:-:S02]  /*3a9f0*/  PRMT R165, R166, 0x7632, R165 ;  /* 0x00007632a6a57816 */ /* 0x000fc400000000a5 */
[----:B------:R-:W-:Y:S01]  /*3aa00*/  PRMT R164, R167, 0x7632, R164 ;  /* 0x00007632a7a47816 */ /* 0x000fe200000000a4 */
[----:B------:R-:W3:Y:S04]  /*3aa10*/  LDL.LU.64 R218, [R1+0x768] ;  /* 0x0007680001da7983 */ /* 0x000ee80000300a00 */
[----:B------:R-:W-:Y:S04]  /*3aa20*/  STG.E.U16 desc[UR4][R220.64], R166 ;  /* 0x000000a6dc007986 */ /* 0x000fe8000c101504 */
[----:B------:R0:W-:Y:S04]  /*3aa30*/  STG.E.U16 desc[UR4][R228.64], R165 ;  /* 0x000000a5e4007986 */ /* 0x0001e8000c101504 */
[----:B0-----:R-:W3:Y:S04]  /*3aa40*/  LDL.LU.64 R228, [R1+0x760] ;  /* 0x0007600001e47983 */ /* 0x001ee80000300a00 */
[----:B------:R0:W-:Y:S04]  /*3aa50*/  STG.E.U16 desc[UR4][R230.64], R167 ;  /* 0x000000a7e6007986 */ /* 0x0001e8000c101504 */
[----:B------:R1:W-:Y:S04]  /*3aa60*/  STG.E.U16 desc[UR4][R232.64], R164 ;  /* 0x000000a4e8007986 */ /* 0x0003e8000c101504 */
[----:B0-----:R-:W3:Y:S01]  /*3aa70*/  LDL.LU.64 R230, [R1+0x758] ;  /* 0x0007580001e67983 */ /* 0x001ee20000300a00 */
[----:B-1----:R-:W-:-:S03]  /*3aa80*/  PRMT R164, R160, 0x7632, R164 ;  /* 0x00007632a0a47816 */ /* 0x002fc600000000a4 */
[----:B------:R-:W3:Y:S04]  /*3aa90*/  LDL.LU.64 R232, [R1+0x750] ;  /* 0x0007500001e87983 */ /* 0x000ee80000300a00 */
[----:B----4-:R0:W-:Y:S04]  /*3aaa0*/  STG.E.U16 desc[UR4][R234.64], R160 ;  /* 0x000000a0ea007986 */ /* 0x0101e8000c101504 */
[----:B------:R1:W-:Y:S04]  /*3aab0*/  STG.E.U16 desc[UR4][R236.64], R164 ;  /* 0x000000a4ec007986 */ /* 0x0003e8000c101504 */
[----:B0-----:R-:W4:Y:S01]  /*3aac0*/  LDL.LU.64 R234, [R1+0x748] ;  /* 0x0007480001ea7983 */ /* 0x001f220000300a00 */
[----:B------:R-:W-:-:S03]  /*3aad0*/  PRMT R160, R161, 0x7632, R160 ;  /* 0x00007632a1a07816 */ /* 0x000fc600000000a0 */
[----:B-1----:R-:W4:Y:S04]  /*3aae0*/  LDL.LU.64 R236, [R1+0x740] ;  /* 0x0007400001ec7983 */ /* 0x002f280000300a00 */
[----:B------:R0:W-:Y:S04]  /*3aaf0*/  STG.E.U16 desc[UR4][R238.64], R161 ;  /* 0x000000a1ee007986 */ /* 0x0001e8000c101504 */
[----:B------:R1:W-:Y:S04]  /*3ab00*/  STG.E.U16 desc[UR4][R222.64], R160 ;  /* 0x000000a0de007986 */ /* 0x0003e8000c101504 */
[----:B0-----:R-:W4:Y:S01]  /*3ab10*/  LDL.LU.64 R238, [R1+0x738] ;  /* 0x0007380001ee7983 */ /* 0x001f220000300a00 */
[----:B------:R-:W-:-:S03]  /*3ab20*/  PRMT R161, R162, 0x7632, R161 ;  /* 0x00007632a2a17816 */ /* 0x000fc600000000a1 */
[----:B------:R-:W4:Y:S01]  /*3ab30*/  LDL.LU.64 R220, [R1+0x730] ;  /* 0x0007300001dc7983 */ /* 0x000f220000300a00 */
[----:B-1----:R-:W-:-:S03]  /*3ab40*/  PRMT R160, R163, 0x7632, R160 ;  /* 0x00007632a3a07816 */ /* 0x002fc600000000a0 */
[----:B------:R0:W-:Y:S04]  /*3ab50*/  STG.E.U16 desc[UR4][R240.64], R162 ;  /* 0x000000a2f0007986 */ /* 0x0001e8000c101504 */
[----:B------:R-:W-:Y:S04]  /*3ab60*/  STG.E.U16 desc[UR4][R224.64], R161 ;  /* 0x000000a1e0007986 */ /* 0x000fe8000c101504 */
[----:B0-----:R-:W4:Y:S04]  /*3ab70*/  LDL.LU.64 R240, [R1+0x728] ;  /* 0x0007280001f07983 */ /* 0x001f280000300a00 */
[----:B------:R-:W4:Y:S04]  /*3ab80*/  LDL.LU.64 R222, [R1+0x720] ;  /* 0x0007200001de7983 */ /* 0x000f280000300a00 */
[----:B--2---:R0:W-:Y:S04]  /*3ab90*/  STG.E.U16 desc[UR4][R242.64], R163 ;  /* 0x000000a3f2007986 */ /* 0x0041e8000c101504 */
[----:B---3--:R1:W-:Y:S04]  /*3aba0*/  STG.E.U16 desc[UR4][R226.64], R160 ;  /* 0x000000a0e2007986 */ /* 0x0083e8000c101504 */
[----:B0-----:R-:W2:Y:S04]  /*3abb0*/  LDL.LU.64 R242, [R1+0x718] ;  /* 0x0007180001f27983 */ /* 0x001ea80000300a00 */
[----:B------:R-:W3:Y:S04]  /*3abc0*/  LDL.LU.64 R224, [R1+0x710] ;  /* 0x0007100001e07983 */ /* 0x000ee80000300a00 */
[----:B-1----:R-:W3:Y:S04]  /*3abd0*/  LDL.LU.64 R226, [R1+0x708] ;  /* 0x0007080001e27983 */ /* 0x002ee80000300a00 */
[----:B------:R0:W-:Y:S04]  /*3abe0*/  STG.E.U16 desc[UR4][R248.64], R156 ;  /* 0x0000009cf8007986 */ /* 0x0001e8000c101504 */
[----:B0-----:R-:W3:Y:S01]  /*3abf0*/  LDL.LU.64 R248, [R1+0x700] ;  /* 0x0007000001f87983 */ /* 0x001ee20000300a00 */
[----:B------:R-:W-:-:S02]  /*3ac00*/  PRMT R160, R156, 0x7632, R160 ;  /* 0x000076329ca07816 */ /* 0x000fc400000000a0 */
[----:B------:R-:W-:-:S03]  /*3ac10*/  PRMT R156, R157, 0x7632, R156 ;  /* 0x000076329d9c7816 */ /* 0x000fc6000000009c */
[----:B------:R-:W-:Y:S04]  /*3ac20*/  STG.E.U16 desc[UR4][R218.64], R160 ;  /* 0x000000a0da007986 */ /* 0x000fe8000c101504 */
[----:B------:R0:W-:Y:S04]  /*3ac30*/  STG.E.U16 desc[UR4][R228.64], R157 ;  /* 0x0000009de4007986 */ /* 0x0001e8000c101504 */
[----:B0-----:R-:W3:Y:S01]  /*3ac40*/  LDL.LU.64 R228, [R1+0x6f8] ;  /* 0x0006f80001e47983 */ /* 0x001ee20000300a00 */
[----:B------:R-:W-:-:S03]  /*3ac50*/  PRMT R157, R158, 0x7632, R157 ;  /* 0x000076329e9d7816 */ /* 0x000fc6000000009d */
[----:B------:R0:W-:Y:S04]  /*3ac60*/  STG.E.U16 desc[UR4][R230.64], R156 ;  /* 0x0000009ce6007986 */ /* 0x0001e8000c101504 */
[----:B0-----:R-:W3:Y:S01]  /*3ac70*/  LDL.LU.64 R230, [R1+0x6f0] ;  /* 0x0006f00001e67983 */ /* 0x001ee20000300a00 */
[----:B------:R-:W-:-:S03]  /*3ac80*/  PRMT R156, R159, 0x7632, R156 ;  /* 0x000076329f9c7816 */ /* 0x000fc6000000009c */
[----:B------:R0:W-:Y:S04]  /*3ac90*/  STG.E.U16 desc[UR4][R232.64], R158 ;  /* 0x0000009ee8007986 */ /* 0x0001e8000c101504 */
[----:B0-----:R-:W3:Y:S04]  /*3aca0*/  LDL.LU.64 R232, [R1+0x6e8] ;  /* 0x0006e80001e87983 */ /* 0x001ee80000300a00 */
[----:B----4-:R0:W-:Y:S04]  /*3acb0*/  STG.E.U16 desc[UR4][R234.64], R157 ;  /* 0x0000009dea007986 */ /* 0x0101e8000c101504 */
[----:B------:R1:W-:Y:S04]  /*3acc0*/  STG.E.U16 desc[UR4][R236.64], R159 ;  /* 0x0000009fec007986 */ /* 0x0003e8000c101504 */
[----:B0-----:R-:W4:Y:S04]  /*3acd0*/  LDL.LU.64 R234, [R1+0x6e0] ;  /* 0x0006e00001ea7983 */ /* 0x001f280000300a00 */
[----:B-1----:R-:W4:Y:S04]  /*3ace0*/  LDL.LU.64 R236, [R1+0x6d8] ;  /* 0x0006d80001ec7983 */ /* 0x002f280000300a00 */
[----:B------:R0:W-:Y:S04]  /*3acf0*/  STG.E.U16 desc[UR4][R238.64], R156 ;  /* 0x0000009cee007986 */ /* 0x0001e8000c101504 */
[----:B------:R1:W-:Y:S01]  /*3ad00*/  STG.E.U16 desc[UR4][R220.64], R152 ;  /* 0x00000098dc007986 */ /* 0x0003e2000c101504 */
[----:B0-----:R-:W-:-:S03]  /*3ad10*/  PRMT R156, R152, 0x7632, R156 ;  /* 0x00007632989c7816 */ /* 0x001fc6000000009c */
[----:B------:R-:W4:Y:S01]  /*3ad20*/  LDL.LU.64 R238, [R1+0x6d0] ;  /* 0x0006d00001ee7983 */ /* 0x000f220000300a00 */
[----:B-1----:R-:W-:-:S03]  /*3ad30*/  PRMT R152, R153, 0x7632, R152 ;  /* 0x0000763299987816 */ /* 0x002fc60000000098 */
[----:B------:R-:W4:Y:S04]  /*3ad40*/  LDL.LU.64 R220, [R1+0x6c8] ;  /* 0x0006c80001dc7983 */ /* 0x000f280000300a00 */
[----:B------:R0:W-:Y:S04]  /*3ad50*/  STG.E.U16 desc[UR4][R240.64], R156 ;  /* 0x0000009cf0007986 */ /* 0x0001e8000c101504 */
[----:B------:R1:W-:Y:S04]  /*3ad60*/  STG.E.U16 desc[UR4][R222.64], R153 ;  /* 0x00000099de007986 */ /* 0x0003e8000c101504 */
[----:B0-----:R-:W4:Y:S04]  /*3ad70*/  LDL.LU.64 R240, [R1+0x6c0] ;  /* 0x0006c00001f07983 */ /* 0x001f280000300a00 */
[----:B-1----:R-:W4:Y:S01]  /*3ad80*/  LDL.LU.64 R222, [R1+0x6b8] ;  /* 0x0006b80001de7983 */ /* 0x002f220000300a00 */
[----:B------:R-:W-:-:S03]  /*3ad90*/  PRMT R153, R154, 0x7632, R153 ;  /* 0x000076329a997816 */ /* 0x000fc60000000099 */
[----:B--2---:R0:W-:Y:S04]  /*3ada0*/  STG.E.U16 desc[UR4][R242.64], R152 ;  /* 0x00000098f2007986 */ /* 0x0041e8000c101504 */
[----:B---3--:R1:W-:Y:S04]  /*3adb0*/  STG.E.U16 desc[UR4][R224.64], R154 ;  /* 0x0000009ae0007986 */ /* 0x0083e8000c101504 */
[----:B------:R2:W-:Y:S04]  /*3adc0*/  STG.E.U16 desc[UR4][R226.64], R153 ;  /* 0x00000099e2007986 */ /* 0x0005e8000c101504 */
[----:B0-----:R-:W3:Y:S04]  /*3add0*/  LDL.LU.64 R242, [R1+0x6b0] ;  /* 0x0006b00001f27983 */ /* 0x001ee80000300a00 */
[----:B-1----:R-:W3:Y:S04]  /*3ade0*/  LDL.LU.64 R224, [R1+0x6a8] ;  /* 0x0006a80001e07983 */ /* 0x002ee80000300a00 */
[----:B--2---:R-:W2:Y:S04]  /*3adf0*/  LDL.LU.64 R226, [R1+0x6a0] ;  /* 0x0006a00001e27983 */ /* 0x004ea80000300a00 */
[----:B------:R0:W-:Y:S04]  /*3ae00*/  STG.E.U16 desc[UR4][R248.64], R155 ;  /* 0x0000009bf8007986 */ /* 0x0001e8000c101504 */
[----:B0-----:R-:W2:Y:S01]  /*3ae10*/  LDL.LU.64 R248, [R1+0x698] ;  /* 0x0006980001f87983 */ /* 0x001ea20000300a00 */
[----:B------:R-:W-:-:S05]  /*3ae20*/  PRMT R152, R155, 0x7632, R152 ;  /* 0x000076329b987816 */ /* 0x000fca0000000098 */
[----:B------:R0:W-:Y:S04]  /*3ae30*/  STG.E.U16 desc[UR4][R228.64], R152 ;  /* 0x00000098e4007986 */ /* 0x0001e8000c101504 */
[----:B0-----:R-:W2:Y:S01]  /*3ae40*/  LDL.LU.64 R228, [R1+0x690] ;  /* 0x0006900001e47983 */ /* 0x001ea20000300a00 */
[----:B------:R-:W-:-:S03]  /*3ae50*/  PRMT R152, R148, 0x7632, R152 ;  /* 0x0000763294987816 */ /* 0x000fc60000000098 */
[----:B------:R-:W2:Y:S04]  /*3ae60*/  LDL.LU.64 R218, [R1+0x688] ;  /* 0x0006880001da7983 */ /* 0x000ea80000300a00 */
[----:B------:R0:W-:Y:S04]  /*3ae70*/  STG.E.U16 desc[UR4][R230.64], R148 ;  /* 0x00000094e6007986 */ /* 0x0001e8000c101504 */
[----:B0-----:R-:W2:Y:S01]  /*3ae80*/  LDL.LU.64 R230, [R1+0x680] ;  /* 0x0006800001e67983 */ /* 0x001ea20000300a00 */
[----:B------:R-:W-:-:S03]  /*3ae90*/  PRMT R148, R149, 0x7632, R148 ;  /* 0x0000763295947816 */ /* 0x000fc60000000094 */
[----:B------:R0:W-:Y:S04]  /*3aea0*/  STG.E.U16 desc[UR4][R232.64], R152 ;  /* 0x00000098e8007986 */ /* 0x0001e8000c101504 */
[----:B0-----:R-:W2:Y:S04]  /*3aeb0*/  LDL.LU.64 R232, [R1+0x678] ;  /* 0x0006780001e87983 */ /* 0x001ea80000300a00 */
[----:B----4-:R0:W-:Y:S04]  /*3aec0*/  STG.E.U16 desc[UR4][R234.64], R149 ;  /* 0x00000095ea007986 */ /* 0x0101e8000c101504 */
[----:B------:R1:W-:Y:S04]  /*3aed0*/  STG.E.U16 desc[UR4][R236.64], R148 ;  /* 0x00000094ec007986 */ /* 0x0003e8000c101504 */
[----:B0-----:R-:W4:Y:S01]  /*3aee0*/  LDL.LU.64 R234, [R1+0x670] ;  /* 0x0006700001ea7983 */ /* 0x001f220000300a00 */
[----:B------:R-:W-:-:S03]  /*3aef0*/  PRMT R149, R150, 0x7632, R149 ;  /* 0x0000763296957816 */ /* 0x000fc60000000095 */
[----:B-1----:R-:W4:Y:S01]  /*3af00*/  LDL.LU.64 R236, [R1+0x668] ;  /* 0x0006680001ec7983 */ /* 0x002f220000300a00 */
[----:B------:R-:W-:-:S03]  /*3af10*/  PRMT R148, R151, 0x7632, R148 ;  /* 0x0000763297947816 */ /* 0x000fc60000000094 */
[----:B------:R0:W-:Y:S04]  /*3af20*/  STG.E.U16 desc[UR4][R238.64], R150 ;  /* 0x00000096ee007986 */ /* 0x0001e8000c101504 */
[----:B------:R-:W-:Y:S04]  /*3af30*/  STG.E.U16 desc[UR4][R220.64], R149 ;  /* 0x00000095dc007986 */ /* 0x000fe8000c101504 */
[----:B0-----:R-:W4:Y:S04]  /*3af40*/  LDL.LU.64 R238, [R1+0x660] ;  /* 0x0006600001ee7983 */ /* 0x001f280000300a00 */
[----:B------:R0:W-:Y:S04]  /*3af50*/  STG.E.U16 desc[UR4][R240.64], R151 ;  /* 0x00000097f0007986 */ /* 0x0001e8000c101504 */
[----:B------:R1:W-:Y:S04]  /*3af60*/  STG.E.U16 desc[UR4][R222.64], R148 ;  /* 0x00000094de007986 */ /* 0x0003e8000c101504 */
[----:B0-----:R-:W4:Y:S04]  /*3af70*/  LDL.LU.64 R240, [R1+0x658] ;  /* 0x0006580001f07983 */ /* 0x001f280000300a00 */
[----:B------:R-:W4:Y:S01]  /*3af80*/  LDL.LU.64 R220, [R1+0x650] ;  /* 0x0006500001dc7983 */ /* 0x000f220000300a00 */
[----:B-1----:R-:W-:-:S03]  /*3af90*/  PRMT R148, R144, 0x7632, R148 ;  /* 0x0000763290947816 */ /* 0x002fc60000000094 */
[----:B------:R-:W4:Y:S04]  /*3afa0*/  LDL.LU.64 R222, [R1+0x648] ;  /* 0x0006480001de7983 */ /* 0x000f280000300a00 */
[----:B---3--:R0:W-:Y:S04]  /*3afb0*/  STG.E.U16 desc[UR4][R242.64], R144 ;  /* 0x00000090f2007986 */ /* 0x0081e8000c101504 */
[----:B------:R1:W-:Y:S04]  /*3afc0*/  STG.E.U16 desc[UR4][R224.64], R148 ;  /* 0x00000094e0007986 */ /* 0x0003e8000c101504 */
[----:B--2---:R-:W-:Y:S04]  /*3afd0*/  STG.E.U16 desc[UR4][R226.64], R145 ;  /* 0x00000091e2007986 */ /* 0x004fe8000c101504 */
[----:B0-----:R-:W2:Y:S01]  /*3afe0*/  LDL.LU.64 R242, [R1+0x640] ;  /* 0x0006400001f27983 */ /* 0x001ea20000300a00 */
[----:B------:R-:W-:-:S03]  /*3aff0*/  PRMT R144, R145, 0x7632, R144 ;  /* 0x0000763291907816 */ /* 0x000fc60000000090 */
[----:B-1----:R-:W3:Y:S04]  /*3b000*/  LDL.LU.64 R224, [R1+0x638] ;  /* 0x0006380001e07983 */ /* 0x002ee80000300a00 */
[----:B------:R0:W-:Y:S04]  /*3b010*/  STG.E.U16 desc[UR4][R248.64], R144 ;  /* 0x00000090f8007986 */ /* 0x0001e8000c101504 */
[----:B0-----:R-:W3:Y:S01]  /*3b020*/  LDL.LU.64 R248, [R1+0x630] ;  /* 0x0006300001f87983 */ /* 0x001ee20000300a00 */
[----:B------:R-:W-:Y:S02]  /*3b030*/  PRMT R145, R146, 0x7632, R145 ;  /* 0x0000763292917816 */ /* 0x000fe40000000091 */
[----:B------:R-:W-:Y:S01]  /*3b040*/  PRMT R144, R147, 0x7632, R144 ;  /* 0x0000763293907816 */ /* 0x000fe20000000090 */
[----:B------:R-:W3:Y:S04]  /*3b050*/  LDL.LU.64 R226, [R1+0x628] ;  /* 0x0006280001e27983 */ /* 0x000ee80000300a00 */
[----:B------:R0:W-:Y:S04]  /*3b060*/  STG.E.U16 desc[UR4][R228.64], R146 ;  /* 0x00000092e4007986 */ /* 0x0001e8000c101504 */
[----:B------:R-:W-:Y:S04]  /*3b070*/  STG.E.U16 desc[UR4][R218.64], R145 ;  /* 0x00000091da007986 */ /* 0x000fe8000c101504 */
[----:B0-----:R-:W3:Y:S04]  /*3b080*/  LDL.LU.64 R228, [R1+0x620] ;  /* 0x0006200001e47983 */ /* 0x001ee80000300a00 */
[----:B------:R0:W-:Y:S04]  /*3b090*/  STG.E.U16 desc[UR4][R230.64], R147 ;  /* 0x00000093e6007986 */ /* 0x0001e8000c101504 */
[----:B0-----:R-:W3:Y:S04]  /*3b0a0*/  LDL.LU.64 R230, [R1+0x618] ;  /* 0x0006180001e67983 */ /* 0x001ee80000300a00 */
[----:B------:R0:W-:Y:S04]  /*3b0b0*/  STG.E.U16 desc[UR4][R232.64], R144 ;  /* 0x00000090e8007986 */ /* 0x0001e8000c101504 */
[----:B0-----:R-:W3:Y:S01]  /*3b0c0*/  LDL.LU.64 R232, [R1+0x610] ;  /* 0x0006100001e87983 */ /* 0x001ee20000300a00 */
[----:B------:R-:W-:-:S03]  /*3b0d0*/  PRMT R144, R140, 0x7632, R144 ;  /* 0x000076328c907816 */ /* 0x000fc60000000090 */
[----:B----4-:R0:W-:Y:S04]  /*3b0e0*/  STG.E.U16 desc[UR4][R234.64], R140 ;  /* 0x0000008cea007986 */ /* 0x0101e8000c101504 */
[----:B------:R1:W-:Y:S04]  /*3b0f0*/  STG.E.U16 desc[UR4][R236.64], R144 ;  /* 0x00000090ec007986 */ /* 0x0003e8000c101504 */
[----:B0-----:R-:W4:Y:S01]  /*3b100*/  LDL.LU.64 R234, [R1+0x608] ;  /* 0x0006080001ea7983 */ /* 0x001f220000300a00 */
[----:B------:R-:W-:-:S03]  /*3b110*/  PRMT R140, R141, 0x7632, R140 ;  /* 0x000076328d8c7816 */ /* 0x000fc6000000008c */
[----:B-1----:R-:W4:Y:S04]  /*3b120*/  LDL.LU.64 R236, [R1+0x600] ;  /* 0x0006000001ec7983 */ /* 0x002f280000300a00 */
[----:B------:R0:W-:Y:S04]  /*3b130*/  STG.E.U16 desc[UR4][R238.64], R141 ;  /* 0x0000008dee007986 */ /* 0x0001e8000c101504 */
[----:B0-----:R-:W4:Y:S01]  /*3b140*/  LDL.LU.64 R238, [R1+0x5f8] ;  /* 0x0005f80001ee7983 */ /* 0x001f220000300a00 */
[----:B------:R-:W-:-:S03]  /*3b150*/  PRMT R141, R142, 0x7632, R141 ;  /* 0x000076328e8d7816 */ /* 0x000fc6000000008d */
[----:B------:R0:W-:Y:S04]  /*3b160*/  STG.E.U16 desc[UR4][R240.64], R140 ;  /* 0x0000008cf0007986 */ /* 0x0001e8000c101504 */
[----:B------:R-:W-:Y:S04]  /*3b170*/  STG.E.U16 desc[UR4][R220.64], R142 ;  /* 0x0000008edc007986 */ /* 0x000fe8000c101504 */
[----:B------:R-:W-:Y:S04]  /*3b180*/  STG.E.U16 desc[UR4][R222.64], R141 ;  /* 0x0000008dde007986 */ /* 0x000fe8000c101504 */
[----:B0-----:R-:W4:Y:S01]  /*3b190*/  LDL.LU.64 R240, [R1+0x5f0] ;  /* 0x0005f00001f07983 */ /* 0x001f220000300a00 */
[----:B------:R-:W-:-:S03]  /*3b1a0*/  PRMT R140, R143, 0x7632, R140 ;  /* 0x000076328f8c7816 */ /* 0x000fc6000000008c */
        /* <DEDUP_REMOVED lines=9> */
[----:B------:R-:W-:Y:S01]  /*3b240*/  PRMT R136, R137, 0x7632, R136 ;  /* 0x0000763289887816 */ /* 0x000fe20000000088 */
[----:B------:R-:W3:Y:S04]  /*3b250*/  LDL.LU.64 R218, [R1+0x5c0] ;  /* 0x0005c00001da7983 */ /* 0x000ee80000300a00 */
[----:B------:R0:W-:Y:S04]  /*3b260*/  STG.E.U16 desc[UR4][R226.64], R140 ;  /* 0x0000008ce2007986 */ /* 0x0001e8000c101504 */
[----:B------:R1:W-:Y:S04]  /*3b270*/  STG.E.U16 desc[UR4][R228.64], R137 ;  /* 0x00000089e4007986 */ /* 0x0003e8000c101504 */
[----:B0-----:R-:W3:Y:S01]  /*3b280*/  LDL.LU.64 R226, [R1+0x5b8] ;  /* 0x0005b80001e27983 */ /* 0x001ee20000300a00 */
[----:B-1----:R-:W-:-:S03]  /*3b290*/  PRMT R137, R138, 0x7632, R137 ;  /* 0x000076328a897816 */ /* 0x002fc60000000089 */
[----:B------:R0:W-:Y:S04]  /*3b2a0*/  STG.E.U16 desc[UR4][R230.64], R136 ;  /* 0x00000088e6007986 */ /* 0x0001e8000c101504 */
[----:B0-----:R-:W3:Y:S01]  /*3b2b0*/  LDL.LU.64 R230, [R1+0x950] ;  /* 0x0009500001e67983 */ /* 0x001ee20000300a00 */
[----:B------:R-:W-:-:S03]  /*3b2c0*/  PRMT R136, R139, 0x7632, R136 ;  /* 0x000076328b887816 */ /* 0x000fc60000000088 */
[----:B------:R0:W-:Y:S04]  /*3b2d0*/  STG.E.U16 desc[UR4][R232.64], R138 ;  /* 0x0000008ae8007986 */ /* 0x0001e8000c101504 */
[----:B------:R-:W3:Y:S04]  /*3b2e0*/  LDL.LU.64 R228, [R1+0x970] ;  /* 0x0009700001e47983 */ /* 0x000ee80000300a00 */
[----:B0-----:R-:W3:Y:S04]  /*3b2f0*/  LDL.LU.64 R232, [R1+0x968] ;  /* 0x0009680001e87983 */ /* 0x001ee80000300a00 */
[----:B----4-:R0:W-:Y:S04]  /*3b300*/  STG.E.U16 desc[UR4][R234.64], R137 ;  /* 0x00000089ea007986 */ /* 0x0101e8000c101504 */
[----:B------:R1:W-:Y:S04]  /*3b310*/  STG.E.U16 desc[UR4][R236.64], R139 ;  /* 0x0000008bec007986 */ /* 0x0003e8000c101504 */
[----:B0-----:R-:W4:Y:S04]  /*3b320*/  LDL.LU.64 R234, [R1+0x960] ;  /* 0x0009600001ea7983 */ /* 0x001f280000300a00 */
[----:B-1----:R-:W4:Y:S04]  /*3b330*/  LDL.LU.64 R236, [R1+0x978] ;  /* 0x0009780001ec7983 */ /* 0x002f280000300a00 */
[----:B------:R-:W4:Y:S04]  /*3b340*/  LDL.LU.64 R220, [R1+0x998] ;  /* 0x0009980001dc7983 */ /* 0x000f280000300a00 */
[----:B------:R0:W-:Y:S02]  /*3b350*/  STG.E.U16 desc[UR4][R238.64], R136 ;  /* 0x00000088ee007986 */ /* 0x0001e4000c101504 */
[----:B0-----:R-:W-:-:S02]  /*3b360*/  PRMT R136, R132, 0x7632, R136 ;  /* 0x0000763284887816 */ /* 0x001fc40000000088 */
[----:B------:R-:W4:Y:S04]  /*3b370*/  LDL.LU.64 R238, [R1+0x990] ;  /* 0x0009900001ee7983 */ /* 0x000f280000300a00 */
[----:B------:R0:W-:Y:S04]  /*3b380*/  STG.E.U16 desc[UR4][R240.64], R132 ;  /* 0x00000084f0007986 */ /* 0x0001e8000c101504 */
[----:B------:R-:W-:Y:S04]  /*3b390*/  STG.E.U16 desc[UR4][R216.64], R136 ;  /* 0x00000088d8007986 */ /* 0x000fe8000c101504 */
[----:B0-----:R-:W4:Y:S01]  /*3b3a0*/  LDL.LU.64 R240, [R1+0x988] ;  /* 0x0009880001f07983 */ /* 0x001f220000300a00 */
[----:B------:R-:W-:-:S03]  /*3b3b0*/  PRMT R132, R133, 0x7632, R132 ;  /* 0x0000763285847816 */ /* 0x000fc60000000084 */
[----:B--2---:R0:W-:Y:S04]  /*3b3c0*/  STG.E.U16 desc[UR4][R242.64], R133 ;  /* 0x00000085f2007986 */ /* 0x0041e8000c101504 */
[----:B---3--:R1:W-:Y:S04]  /*3b3d0*/  STG.E.U16 desc[UR4][R222.64], R132 ;  /* 0x00000084de007986 */ /* 0x0083e8000c101504 */
[----:B------:R2:W-:Y:S04]  /*3b3e0*/  STG.E.U16 desc[UR4][R224.64], R134 ;  /* 0x00000086e0007986 */ /* 0x0005e8000c101504 */
[----:B0-----:R-:W3:Y:S01]  /*3b3f0*/  LDL.LU.64 R242, [R1+0x9a0] ;  /* 0x0009a00001f27983 */ /* 0x001ee20000300a00 */
[----:B------:R-:W-:-:S03]  /*3b400*/  PRMT R133, R134, 0x7632, R133 ;  /* 0x0000763286857816 */ /* 0x000fc60000000085 */
[----:B-1----:R-:W3:Y:S04]  /*3b410*/  LDL.LU.64 R222, [R1+0x9c0] ;  /* 0x0009c00001de7983 */ /* 0x002ee80000300a00 */
[----:B--2---:R-:W2:Y:S04]  /*3b420*/  LDL.LU.64 R224, [R1+0x9b8] ;  /* 0x0009b80001e07983 */ /* 0x004ea80000300a00 */
[----:B------:R0:W-:Y:S04]  /*3b430*/  STG.E.U16 desc[UR4][R248.64], R133 ;  /* 0x00000085f8007986 */ /* 0x0001e8000c101504 */
[----:B0-----:R-:W2:Y:S01]  /*3b440*/  LDL.LU.64 R248, [R1+0x9b0] ;  /* 0x0009b00001f87983 */ /* 0x001ea20000300a00 */
[----:B------:R-:W-:Y:S01]  /*3b450*/  PRMT R132, R135, 0x7632, R132 ;  /* 0x0000763287847816 */ /* 0x000fe20000000084 */
[----:B------:R-:W0:Y:S02]  /*3b460*/  LDC R133, c[0x0][0x278] ;  /* 0x00009e00ff857b82 */ /* 0x000e240000000800 */
[----:B------:R-:W-:Y:S04]  /*3b470*/  STG.E.U16 desc[UR4][R218.64], R135 ;  /* 0x00000087da007986 */ /* 0x000fe8000c101504 */
[----:B------:R1:W-:Y:S02]  /*3b480*/  STG.E.U16 desc[UR4][R226.64], R132 ;  /* 0x00000084e2007986 */ /* 0x0003e4000c101504 */
[----:B-1----:R-:W-:-:S02]  /*3b490*/  PRMT R132, R128, 0x7632, R132 ;  /* 0x0000763280847816 */ /* 0x002fc40000000084 */
[----:B------:R-:W2:Y:S04]  /*3b4a0*/  LDL.LU.64 R226, [R1+0x9d0] ;  /* 0x0009d00001e27983 */ /* 0x000ea80000300a00 */
[----:B------:R1:W-:Y:S04]  /*3b4b0*/  STG.E.U16 desc[UR4][R230.64], R128 ;  /* 0x00000080e6007986 */ /* 0x0003e8000c101504 */
[----:B------:R0:W-:Y:S04]  /*3b4c0*/  STG.E.U16 desc[UR4][R228.64], R132 ;  /* 0x00000084e4007986 */ /* 0x0001e8000c101504 */
[----:B-1----:R-:W2:Y:S01]  /*3b4d0*/  LDL.LU.64 R230, [R1+0x9c8] ;  /* 0x0009c80001e67983 */ /* 0x002ea20000300a00 */
[----:B------:R-:W-:-:S03]  /*3b4e0*/  PRMT R128, R129, 0x7632, R128 ;  /* 0x0000763281807816 */ /* 0x000fc60000000080 */
[----:B------:R1:W-:Y:S01]  /*3b4f0*/  STG.E.U16 desc[UR4][R232.64], R129 ;  /* 0x00000081e8007986 */ /* 0x0003e2000c101504 */
[----:B0-----:R-:W0:Y:S03]  /*3b500*/  LDC R132, c[0x0][0x278] ;  /* 0x00009e00ff847b82 */ /* 0x001e260000000800 */
[----:B-1----:R-:W2:Y:S04]  /*3b510*/  LDL.LU.64 R232, [R1+0x9d8] ;  /* 0x0009d80001e87983 */ /* 0x002ea80000300a00 */
[----:B----4-:R1:W-:Y:S01]  /*3b520*/  STG.E.U16 desc[UR4][R234.64], R128 ;  /* 0x00000080ea007986 */ /* 0x0103e2000c101504 */
[----:B------:R-:W-:-:S03]  /*3b530*/  PRMT R129, R131, 0x7632, R129 ;  /* 0x0000763283817816 */ /* 0x000fc60000000081 */
[----:B------:R4:W-:Y:S04]  /*3b540*/  STG.E.U16 desc[UR4][R236.64], R130 ;  /* 0x00000082ec007986 */ /* 0x0009e8000c101504 */
[----:B-1----:R-:W2:Y:S01]  /*3b550*/  LDL.LU.64 R234, [R1+0x9a8] ;  /* 0x0009a80001ea7983 */ /* 0x002ea20000300a00 */
[----:B------:R-:W-:-:S03]  /*3b560*/  PRMT R128, R130, 0x7632, R128 ;  /* 0x0000763282807816 */ /* 0x000fc60000000080 */
[----:B----4-:R-:W4:Y:S01]  /*3b570*/  LDL.LU.64 R236, [R1+0x980] ;  /* 0x0009800001ec7983 */ /* 0x010f220000300a00 */
[----:B------:R-:W1:Y:S03]  /*3b580*/  LDC R130, c[0x0][0x278] ;  /* 0x00009e00ff827b82 */ /* 0x000e660000000800 */
[----:B------:R0:W-:Y:S04]  /*3b590*/  STG.E.U16 desc[UR4][R220.64], R128 ;  /* 0x00000080dc007986 */ /* 0x0001e8000c101504 */
[----:B------:R-:W4:Y:S04]  /*3b5a0*/  LDL.LU.64 R228, [R1+0x958] ;  /* 0x0009580001e47983 */ /* 0x000f280000300a00 */
[----:B------:R0:W-:Y:S02]  /*3b5b0*/  STG.E.U16 desc[UR4][R238.64], R131 ;  /* 0x00000083ee007986 */ /* 0x0001e4000c101504 */
[----:B0-----:R-:W-:-:S02]  /*3b5c0*/  PRMT R128, R124, 0x7632, R128 ;  /* 0x000076327c807816 */ /* 0x001fc40000000080 */
[----:B------:R-:W4:Y:S01]  /*3b5d0*/  LDL.LU.64 R238, [R1+0x5b0] ;  /* 0x0005b00001ee7983 */ /* 0x000f220000300a00 */
[----:B------:R-:W0:Y:S03]  /*3b5e0*/  LDC R131, c[0x0][0x278] ;  /* 0x00009e00ff837b82 */ /* 0x000e260000000800 */
[----:B------:R1:W-:Y:S04]  /*3b5f0*/  STG.E.U16 desc[UR4][R240.64], R129 ;  /* 0x00000081f0007986 */ /* 0x0003e8000c101504 */
[----:B-1----:R-:W4:Y:S01]  /*3b600*/  LDL.LU.64 R240, [R1+0x5a8] ;  /* 0x0005a80001f07983 */ /* 0x002f220000300a00 */
[----:B------:R-:W1:Y:S03]  /*3b610*/  LDC R129, c[0x0][0x278] ;  /* 0x00009e00ff817b82 */ /* 0x000e660000000800 */
[----:B---3--:R3:W-:Y:S04]  /*3b620*/  STG.E.U16 desc[UR4][R242.64], R124 ;  /* 0x0000007cf2007986 */ /* 0x0087e8000c101504 */
[----:B------:R0:W-:Y:S04]  /*3b630*/  STG.E.U16 desc[UR4][R222.64], R128 ;  /* 0x00000080de007986 */ /* 0x0001e8000c101504 */
[----:B--2---:R2:W-:Y:S04]  /*3b640*/  STG.E.U16 desc[UR4][R224.64], R125 ;  /* 0x0000007de0007986 */ /* 0x0045e8000c101504 */
[----:B---3--:R-:W3:Y:S01]  /*3b650*/  LDL.LU.64 R242, [R1+0x5a0] ;  /* 0x0005a00001f27983 */ /* 0x008ee20000300a00 */
[----:B------:R-:W-:Y:S01]  /*3b660*/  PRMT R124, R125, 0x7632, R124 ;  /* 0x000076327d7c7816 */ /* 0x000fe2000000007c */
[----:B0-----:R-:W0:Y:S08]  /*3b670*/  LDC R128, c[0x0][0x278] ;  /* 0x00009e00ff807b82 */ /* 0x001e300000000800 */
[----:B--2---:R-:W2:Y:S01]  /*3b680*/  LDC R125, c[0x0][0x278] ;  /* 0x00009e00ff7d7b82 */ /* 0x004ea20000000800 */
[----:B------:R1:W-:Y:S04]  /*3b690*/  STG.E.U16 desc[UR4][R248.64], R124 ;  /* 0x0000007cf8007986 */ /* 0x0003e8000c101504 */
[----:B-1----:R-:W0:Y:S01]  /*3b6a0*/  LDL.LU.64 R248, [R1+0x598] ;  /* 0x0005980001f87983 */ /* 0x002e220000300a00 */
[----:B------:R-:W-:-:S03]  /*3b6b0*/  PRMT R124, R126, 0x7632, R124 ;  /* 0x000076327e7c7816 */ /* 0x000fc6000000007c */
[----:B------:R1:W-:Y:S02]  /*3b6c0*/  STG.E.U16 desc[UR4][R226.64], R126 ;  /* 0x0000007ee2007986 */ /* 0x0003e4000c101504 */
[----:B-1----:R-:W1:Y:S02]  /*3b6d0*/  LDC R126, c[0x0][0x278] ;  /* 0x00009e00ff7e7b82 */ /* 0x002e640000000800 */
[----:B------:R2:W-:Y:S04]  /*3b6e0*/  STG.E.U16 desc[UR4][R230.64], R124 ;  /* 0x0000007ce6007986 */ /* 0x0005e8000c101504 */
[----:B--2---:R-:W2:Y:S01]  /*3b6f0*/  LDL.LU.64 R230, [R1+0x590] ;  /* 0x0005900001e67983 */ /* 0x004ea20000300a00 */
[----:B------:R-:W-:-:S03]  /*3b700*/  PRMT R124, R127, 0x7632, R124 ;  /* 0x000076327f7c7816 */ /* 0x000fc6000000007c */
[----:B------:R1:W-:Y:S04]  /*3b710*/  STG.E.U16 desc[UR4][R232.64], R127 ;  /* 0x0000007fe8007986 */ /* 0x0003e8000c101504 */
[----:B-1----:R-:W2:Y:S01]  /*3b720*/  LDL.LU.64 R232, [R1+0x588] ;  /* 0x0005880001e87983 */ /* 0x002ea20000300a00 */
[----:B------:R-:W2:Y:S03]  /*3b730*/  LDC R127, c[0x0][0x278] ;  /* 0x00009e00ff7f7b82 */ /* 0x000ea60000000800 */
[----:B------:R1:W-:Y:S01]  /*3b740*/  STG.E.U16 desc[UR4][R234.64], R124 ;  /* 0x0000007cea007986 */ /* 0x0003e2000c101504 */
[----:B----4-:R-:W-:-:S03]  /*3b750*/  LEA R236, R133, R188, 0x9 ;  /* 0x000000bc85ec7211 */ /* 0x010fc600078e48ff */
[----:B-1----:R-:W4:Y:S01]  /*3b760*/  LDL.LU.64 R234, [R1+0x580] ;  /* 0x0005800001ea7983 */ /* 0x002f220000300a00 */
[----:B------:R-:W-:Y:S01]  /*3b770*/  IMAD R228, R132, 0x202, R188 ;  /* 0x0000020284e47824 */ /* 0x000fe200078e02bc */
[----:B------:R-:W-:Y:S02]  /*3b780*/  PRMT R124, R120, 0x7632, R124 ;  /* 0x00007632787c7816 */ /* 0x000fe4000000007c */
[----:B------:R1:W-:Y:S04]  /*3b790*/  STG.E.U16 desc[UR4][R236.64], R120 ;  /* 0x00000078ec007986 */ /* 0x0003e8000c101504 */
[----:B------:R1:W-:Y:S01]  /*3b7a0*/  STG.E.U16 desc[UR4][R228.64], R124 ;  /* 0x0000007ce4007986 */ /* 0x0003e2000c101504 */
[----:B------:R-:W-:Y:S01]  /*3b7b0*/  IMAD R238, R129, 0x204, R188 ;  /* 0x0000020481ee7824 */ /* 0x000fe200078e02bc */
[----:B-1----:R-:W-:-:S02]  /*3b7c0*/  PRMT R120, R121, 0x7632, R120 ;  /* 0x0000763279787816 */ /* 0x002fc40000000078 */
[----:B------:R-:W4:Y:S01]  /*3b7d0*/  LDL.LU.64 R236, [R1+0x578] ;  /* 0x0005780001ec7983 */ /* 0x000f220000300a00 */
[----:B------:R-:W4:Y:S03]  /*3b7e0*/  LDC R124, c[0x0][0x278] ;  /* 0x00009e00ff7c7b82 */ /* 0x000f260000000800 */
[----:B------:R1:W-:Y:S01]  /*3b7f0*/  STG.E.U16 desc[UR4][R238.64], R121 ;  /* 0x00000079ee007986 */ /* 0x0003e2000c101504 */
[----:B------:R-:W-:-:S03]  /*3b800*/  IMAD R240, R130, 0x206, R188 ;  /* 0x0000020682f07824 */ /* 0x000fc600078e02bc */
[----:B-1----:R-:W4:Y:S01]  /*3b810*/  LDL.LU.64 R238, [R1+0x570] ;  /* 0x0005700001ee7983 */ /* 0x002f220000300a00 */
[----:B------:R-:W1:Y:S03]  /*3b820*/  LDC R121, c[0x0][0x278] ;  /* 0x00009e00ff797b82 */ /* 0x000e660000000800 */
[----:B------:R1:W-:Y:S04]  /*3b830*/  STG.E.U16 desc[UR4][R240.64], R120 ;  /* 0x00000078f0007986 */ /* 0x0003e8000c101504 */
[----:B-1----:R-:W4:Y:S01]  /*3b840*/  LDL.LU.64 R240, [R1+0x568] ;  /* 0x0005680001f07983 */ /* 0x002f220000300a00 */
[----:B------:R-:W1:Y:S01]  /*3b850*/  LDC R120, c[0x0][0x278] ;  /* 0x00009e00ff787b82 */ /* 0x000e620000000800 */
[----:B---3--:R-:W-:-:S05]  /*3b860*/  IMAD R242, R131, 0x208, R188 ;  /* 0x0000020883f27824 */ /* 0x008fca00078e02bc */
[----:B------:R3:W-:Y:S04]  /*3b870*/  STG.E.U16 desc[UR4][R242.64], R122 ;  /* 0x0000007af2007986 */ /* 0x0007e8000c101504 */
[----:B---3--:R-:W3:Y:S01]  /*3b880*/  LDL.LU.64 R242, [R1+0x560] ;  /* 0x0005600001f27983 */ /* 0x008ee20000300a00 */
[----:B------:R-:W-:Y:S01]  /*3b890*/  PRMT R122, R122, 0x7632, R122 ;  /* 0x000076327a7a7816 */ /* 0x000fe2000000007a */
[----:B0-----:R-:W-:Y:S02]  /*3b8a0*/  IMAD R248, R128, 0x20a, R188 ;  /* 0x0000020a80f87824 */ /* 0x001fe400078e02bc */
[----:B------:R-:W3:Y:S03]  /*3b8b0*/  LDC R128, c[0x0][0x278] ;  /* 0x00009e00ff807b82 */ /* 0x000ee60000000800 */
[----:B------:R0:W-:Y:S04]  /*3b8c0*/  STG.E.U16 desc[UR4][R248.64], R122 ;  /* 0x0000007af8007986 */ /* 0x0001e8000c101504 */
[----:B0-----:R-:W3:Y:S01]  /*3b8d0*/  LDL.LU.64 R248, [R1+0x558] ;  /* 0x0005580001f87983 */ /* 0x001ee20000300a00 */
[----:B------:R-:W-:Y:S01]  /*3b8e0*/  PRMT R122, R123, 0x7632, R122 ;  /* 0x000076327b7a7816 */ /* 0x000fe2000000007a */
[----:B--2---:R-:W-:-:S05]  /*3b8f0*/  IMAD R230, R127, 0x20c, R188 ;  /* 0x0000020c7fe67824 */ /* 0x004fca00078e02bc */
[----:B------:R0:W-:Y:S01]  /*3b900*/  STG.E.U16 desc[UR4][R230.64], R123 ;  /* 0x0000007be6007986 */ /* 0x0001e2000c101504 */
[----:B------:R-:W-:-:S03]  /*3b910*/  IMAD R232, R125, 0x20e, R188 ;  /* 0x0000020e7de87824 */ /* 0x000fc600078e02bc */
[----:B0-----:R-:W2:Y:S01]  /*3b920*/  LDL.LU.64 R230, [R1+0x550] ;  /* 0x0005500001e67983 */ /* 0x001ea20000300a00 */
[----:B------:R-:W0:Y:S03]  /*3b930*/  LDC R123, c[0x0][0x278] ;  /* 0x00009e00ff7b7b82 */ /* 0x000e260000000800 */
[----:B------:R1:W-:Y:S05]  /*3b940*/  STG.E.U16 desc[UR4][R232.64], R122 ;  /* 0x0000007ae8007986 */ /* 0x0003ea000c101504 */
[----:B------:R-:W2:Y:S01]  /*3b950*/  LDC R125, c[0x0][0x278] ;  /* 0x00009e00ff7d7b82 */ /* 0x000ea20000000800 */
[----:B----4-:R-:W-:Y:S01]  /*3b960*/  IMAD R234, R124, 0x210, R188 ;  /* 0x000002107cea7824 */ /* 0x010fe200078e02bc */
[----:B-1----:R-:W4:Y:S06]  /*3b970*/  LDL.LU.64 R232, [R1+0x548] ;  /* 0x0005480001e87983 */ /* 0x002f2c0000300a00 */
[----:B------:R-:W2:Y:S01]  /*3b980*/  LDC R122, c[0x0][0x278] ;  /* 0x00009e00ff7a7b82 */ /* 0x000ea20000000800 */
[----:B------:R1:W-:Y:S01]  /*3b990*/  STG.E.U16 desc[UR4][R234.64], R116 ;  /* 0x00000074ea007986 */ /* 0x0003e2000c101504 */
[----:B------:R-:W-:-:S03]  /*3b9a0*/  PRMT R124, R116, 0x7632, R124 ;  /* 0x00007632747c7816 */ /* 0x000fc6000000007c */
[----:B-1----:R-:W4:Y:S03]  /*3b9b0*/  LDL.LU.64 R234, [R1+0x540] ;  /* 0x0005400001ea7983 */ /* 0x002f260000300a00 */
[----:B------:R-:W1:Y:S01]  /*3b9c0*/  LDC R116, c[0x0][0x278] ;  /* 0x00009e00ff747b82 */ /* 0x000e620000000800 */
[--C-:B------:R-:W-:Y:S01]  /*3b9d0*/  IMAD R236, R126, 0x212, R188.reuse ;  /* 0x000002127eec7824 */ /* 0x100fe200078e02bc */
[----:B------:R-:W4:Y:S04]  /*3b9e0*/  LDL.LU.64 R228, [R1+0x538] ;  /* 0x0005380001e47983 */ /* 0x000f280000300a00 */
[----:B------:R0:W-:Y:S01]  /*3b9f0*/  STG.E.U16 desc[UR4][R236.64], R124 ;  /* 0x0000007cec007986 */ /* 0x0001e2000c101504 */
[----:B------:R-:W-:-:S03]  /*3ba00*/  IMAD R238, R120, 0x214, R188 ;  /* 0x0000021478ee7824 */ /* 0x000fc600078e02bc */
[----:B0-----:R-:W4:Y:S01]  /*3ba10*/  LDL.LU.64 R236, [R1+0x530] ;  /* 0x0005300001ec7983 */ /* 0x001f220000300a00 */
[----:B------:R-:W0:Y:S03]  /*3ba20*/  LDC R120, c[0x0][0x278] ;  /* 0x00009e00ff787b82 */ /* 0x000e260000000800 */
[----:B------:R1:W-:Y:S01]  /*3ba30*/  STG.E.U16 desc[UR4][R238.64], R117 ;  /* 0x00000075ee007986 */ /* 0x0003e2000c101504 */
[--C-:B------:R-:W-:Y:S01]  /*3ba40*/  IMAD R240, R121, 0x216, R188.reuse ;  /* 0x0000021679f07824 */ /* 0x100fe200078e02bc */
[----:B------:R-:W-:Y:S02]  /*3ba50*/  PRMT R121, R117, 0x7632, R121 ;  /* 0x0000763275797816 */ /* 0x000fe40000000079 */
[----:B-1----:R-:W4:Y:S01]  /*3ba60*/  LDL.LU.64 R238, [R1+0x528] ;  /* 0x0005280001ee7983 */ /* 0x002f220000300a00 */
[----:B------:R-:W1:Y:S03]  /*3ba70*/  LDC R117, c[0x0][0x278] ;  /* 0x00009e00ff757b82 */ /* 0x000e660000000800 */
[----:B------:R0:W-:Y:S04]  /*3ba80*/  STG.E.U16 desc[UR4][R240.64], R121 ;  /* 0x00000079f0007986 */ /* 0x0001e8000c101504 */
[----:B0-----:R-:W4:Y:S01]  /*3ba90*/  LDL.LU.64 R240, [R1+0x520] ;  /* 0x0005200001f07983 */ /* 0x001f220000300a00 */
[----:B------:R-:W0:Y:S01]  /*3baa0*/  LDC R121, c[0x0][0x278] ;  /* 0x00009e00ff797b82 */ /* 0x000e220000000800 */
[----:B---3--:R-:W-:-:S05]  /*3bab0*/  IMAD R242, R128, 0x218, R188 ;  /* 0x0000021880f27824 */ /* 0x008fca00078e02bc */
[----:B------:R3:W-:Y:S02]  /*3bac0*/  STG.E.U16 desc[UR4][R242.64], R118 ;  /* 0x00000076f2007986 */ /* 0x0007e4000c101504 */
[----:B---3--:R-:W-:Y:S02]  /*3bad0*/  PRMT R118, R118, 0x7632, R118 ;  /* 0x0000763276767816 */ /* 0x008fe40000000076 */
[----:B------:R-:W3:Y:S01]  /*3bae0*/  LDL.LU.64 R242, [R1+0x518] ;  /* 0x0005180001f27983 */ /* 0x000ee20000300a00 */
[----:B------:R-:W-:Y:S02]  /*3baf0*/  IMAD R248, R123, 0x21a, R188 ;  /* 0x0000021a7bf87824 */ /* 0x000fe400078e02bc */
[----:B------:R-:W0:Y:S03]  /*3bb00*/  LDC R123, c[0x0][0x278] ;  /* 0x00009e00ff7b7b82 */ /* 0x000e260000000800 */
[----:B------:R1:W-:Y:S04]  /*3bb10*/  STG.E.U16 desc[UR4][R248.64], R118 ;  /* 0x00000076f8007986 */ /* 0x0003e8000c101504 */
[----:B-1----:R-:W3:Y:S01]  /*3bb20*/  LDL.LU.64 R248, [R1+0x510] ;  /* 0x0005100001f87983 */ /* 0x002ee20000300a00 */
[----:B------:R-:W-:Y:S01]  /*3bb30*/  PRMT R118, R119, 0x7632, R118 ;  /* 0x0000763277767816 */ /* 0x000fe20000000076 */
[----:B--2---:R-:W-:-:S05]  /*3bb40*/  IMAD R230, R122, 0x21c, R188 ;  /* 0x0000021c7ae67824 */ /* 0x004fca00078e02bc */
[----:B------:R1:W-:Y:S01]  /*3bb50*/  STG.E.U16 desc[UR4][R230.64], R119 ;  /* 0x00000077e6007986 */ /* 0x0003e2000c101504 */
[--C-:B----4-:R-:W-:Y:S01]  /*3bb60*/  IMAD R232, R125, 0x21e, R188.reuse ;  /* 0x0000021e7de87824 */ /* 0x110fe200078e02bc */
[----:B-1----:R-:W3:Y:S02]  /*3bb70*/  LDC R119, c[0x0][0x278] ;  /* 0x00009e00ff777b82 */ /* 0x002ee40000000800 */
[----:B------:R-:W2:Y:S04]  /*3bb80*/  LDL.LU.64 R230, [R1+0x508] ;  /* 0x0005080001e67983 */ /* 0x000ea80000300a00 */
[----:B------:R1:W-:Y:S01]  /*3bb90*/  STG.E.U16 desc[UR4][R232.64], R118 ;  /* 0x00000076e8007986 */ /* 0x0003e2000c101504 */
[--C-:B------:R-:W-:Y:S02]  /*3bba0*/  IMAD R234, R116, 0x220, R188.reuse ;  /* 0x0000022074ea7824 */ /* 0x100fe400078e02bc */
[----:B------:R-:W4:Y:S01]  /*3bbb0*/  LDC R116, c[0x0][0x278] ;  /* 0x00009e00ff747b82 */ /* 0x000f220000000800 */
[----:B-1----:R-:W2:Y:S01]  /*3bbc0*/  LDL.LU.64 R232, [R1+0x500] ;  /* 0x0005000001e87983 */ /* 0x002ea20000300a00 */
[----:B------:R-:W-:Y:S01]  /*3bbd0*/  IMAD R228, R120, 0x222, R188 ;  /* 0x0000022278e47824 */ /* 0x000fe200078e02bc */
[----:B------:R-:W-:-:S02]  /*3bbe0*/  PRMT R118, R112, 0x7632, R118 ;  /* 0x0000763270767816 */ /* 0x000fc40000000076 */
[----:B------:R1:W-:Y:S03]  /*3bbf0*/  STG.E.U16 desc[UR4][R234.64], R112 ;  /* 0x00000070ea007986 */ /* 0x0003e6000c101504 */
[----:B------:R-:W2:Y:S01]  /*3bc00*/  LDC R120, c[0x0][0x278] ;  /* 0x00009e00ff787b82 */ /* 0x000ea20000000800 */
[----:B------:R0:W-:Y:S04]  /*3bc10*/  STG.E.U16 desc[UR4][R228.64], R118 ;  /* 0x00000076e4007986 */ /* 0x0001e8000c101504 */
[----:B-1----:R-:W2:Y:S01]  /*3bc20*/  LDL.LU.64 R234, [R1+0x4f8] ;  /* 0x0004f80001ea7983 */ /* 0x002ea20000300a00 */
[----:B------:R-:W-:Y:S02]  /*3bc30*/  IMAD R236, R117, 0x224, R188 ;  /* 0x0000022475ec7824 */ /* 0x000fe400078e02bc */
[----:B------:R-:W1:Y:S01]  /*3bc40*/  LDC R112, c[0x0][0x278] ;  /* 0x00009e00ff707b82 */ /* 0x000e620000000800 */
[----:B0-----:R-:W-:-:S02]  /*3bc50*/  PRMT R118, R113, 0x7632, R118 ;  /* 0x0000763271767816 */ /* 0x001fc40000000076 */
[----:B------:R0:W-:Y:S05]  /*3bc60*/  STG.E.U16 desc[UR4][R236.64], R113 ;  /* 0x00000071ec007986 */ /* 0x0001ea000c101504 */
[----:B------:R-:W1:Y:S01]  /*3bc70*/  LDC R117, c[0x0][0x278] ;  /* 0x00009e00ff757b82 */ /* 0x000e620000000800 */
[--C-:B------:R-:W-:Y:S01]  /*3bc80*/  IMAD R238, R121, 0x226, R188.reuse ;  /* 0x0000022679ee7824 */ /* 0x100fe200078e02bc */
[----:B0-----:R-:W2:Y:S06]  /*3bc90*/  LDL.LU.64 R236, [R1+0x4f0] ;  /* 0x0004f00001ec7983 */ /* 0x001eac0000300a00 */
[----:B------:R-:W0:Y:S01]  /*3bca0*/  LDC R113, c[0x0][0x278] ;  /* 0x00009e00ff717b82 */ /* 0x000e220000000800 */
[----:B------:R4:W-:Y:S01]  /*3bcb0*/  STG.E.U16 desc[UR4][R238.64], R118 ;  /* 0x00000076ee007986 */ /* 0x0009e2000c101504 */
[----:B------:R-:W-:-:S03]  /*3bcc0*/  IMAD R240, R123, 0x228, R188 ;  /* 0x000002287bf07824 */ /* 0x000fc600078e02bc */
[----:B----4-:R-:W4:Y:S03]  /*3bcd0*/  LDL.LU.64 R238, [R1+0x4e8] ;  /* 0x0004e80001ee7983 */ /* 0x010f260000300a00 */
[----:B------:R-:W4:Y:S01]  /*3bce0*/  LDC R118, c[0x0][0x278] ;  /* 0x00009e00ff767b82 */ /* 0x000f220000000800 */
[----:B------:R1:W-:Y:S04]  /*3bcf0*/  STG.E.U16 desc[UR4][R240.64], R114 ;  /* 0x00000072f0007986 */ /* 0x0003e8000c101504 */
[----:B-1----:R-:W4:Y:S01]  /*3bd00*/  LDL.LU.64 R240, [R1+0x4e0] ;  /* 0x0004e00001f07983 */ /* 0x002f220000300a00 */
[----:B------:R-:W-:Y:S01]  /*3bd10*/  PRMT R114, R114, 0x7632, R114 ;  /* 0x0000763272727816 */ /* 0x000fe20000000072 */
[----:B---3--:R-:W-:-:S02]  /*3bd20*/  IMAD R242, R119, 0x22a, R188 ;  /* 0x0000022a77f27824 */ /* 0x008fc400078e02bc */
[----:B------:R-:W1:Y:S03]  /*3bd30*/  LDC R119, c[0x0][0x278] ;  /* 0x00009e00ff777b82 */ /* 0x000e660000000800 */
[----:B------:R3:W-:Y:S04]  /*3bd40*/  STG.E.U16 desc[UR4][R242.64], R114 ;  /* 0x00000072f2007986 */ /* 0x0007e8000c101504 */
[----:B---3--:R-:W3:Y:S01]  /*3bd50*/  LDL.LU.64 R242, [R1+0x4d8] ;  /* 0x0004d80001f27983 */ /* 0x008ee20000300a00 */
[----:B------:R-:W-:Y:S01]  /*3bd60*/  IMAD R248, R116, 0x22c, R188 ;  /* 0x0000022c74f87824 */ /* 0x000fe200078e02bc */
[----:B------:R-:W-:Y:S01]  /*3bd70*/  PRMT R114, R115, 0x7632, R114 ;  /* 0x0000763273727816 */ /* 0x000fe20000000072 */
[----:B------:R-:W3:Y:S03]  /*3bd80*/  LDC R116, c[0x0][0x278] ;  /* 0x00009e00ff747b82 */ /* 0x000ee60000000800 */
[----:B------:R0:W-:Y:S04]  /*3bd90*/  STG.E.U16 desc[UR4][R248.64], R115 ;  /* 0x00000073f8007986 */ /* 0x0001e8000c101504 */
[----:B0-----:R-:W3:Y:S01]  /*3bda0*/  LDL.LU.64 R248, [R1+0x470] ;  /* 0x0004700001f87983 */ /* 0x001ee20000300a00 */
[----:B------:R-:W3:Y:S01]  /*3bdb0*/  LDC R115, c[0x0][0x278] ;  /* 0x00009e00ff737b82 */ /* 0x000ee20000000800 */
[----:B--2---:R-:W-:-:S05]  /*3bdc0*/  IMAD R230, R120, 0x22e, R188 ;  /* 0x0000022e78e67824 */ /* 0x004fca00078e02bc */
[----:B------:R0:W-:Y:S01]  /*3bdd0*/  STG.E.U16 desc[UR4][R230.64], R114 ;  /* 0x00000072e6007986 */ /* 0x0001e2000c101504 */
[----:B------:R-:W-:-:S03]  /*3bde0*/  IMAD R232, R112, 0x230, R188 ;  /* 0x0000023070e87824 */ /* 0x000fc600078e02bc */
[----:B0-----:R-:W2:Y:S01]  /*3bdf0*/  LDL.LU.64 R230, [R1+0x468] ;  /* 0x0004680001e67983 */ /* 0x001ea20000300a00 */
[----:B------:R-:W0:Y:S01]  /*3be00*/  LDC R112, c[0x0][0x278] ;  /* 0x00009e00ff707b82 */ /* 0x000e220000000800 */
[----:B------:R-:W-:Y:S02]  /*3be10*/  PRMT R114, R108, 0x7632, R114 ;  /* 0x000076326c727816 */ /* 0x000fe40000000072 */
[----:B------:R-:W2:Y:S04]  /*3be20*/  LDL.LU.64 R228, [R1+0x460] ;  /* 0x0004600001e47983 */ /* 0x000ea80000300a00 */
[----:B------:R1:W-:Y:S01]  /*3be30*/  STG.E.U16 desc[UR4][R232.64], R108 ;  /* 0x0000006ce8007986 */ /* 0x0003e2000c101504 */
[----:B------:R-:W-:Y:S02]  /*3be40*/  IMAD R234, R117, 0x232, R188 ;  /* 0x0000023275ea7824 */ /* 0x000fe400078e02bc */
[----:B------:R-:W2:Y:S03]  /*3be50*/  LDC R117, c[0x0][0x278] ;  /* 0x00009e00ff757b82 */ /* 0x000ea60000000800 */
[----:B------:R1:W-:Y:S04]  /*3be60*/  STG.E.U16 desc[UR4][R234.64], R114 ;  /* 0x00000072ea007986 */ /* 0x0003e8000c101504 */
[----:B-1----:R-:W2:Y:S01]  /*3be70*/  LDL.LU.64 R232, [R1+0x458] ;  /* 0x0004580001e87983 */ /* 0x002ea20000300a00 */
[----:B------:R-:W1:Y:S01]  /*3be80*/  LDC R108, c[0x0][0x278] ;  /* 0x00009e00ff6c7b82 */ /* 0x000e620000000800 */
[----:B------:R-:W-:Y:S01]  /*3be90*/  PRMT R114, R109, 0x7632, R114 ;  /* 0x000076326d727816 */ /* 0x000fe20000000072 */
[--C-:B------:R-:W-:Y:S01]  /*3bea0*/  IMAD R236, R113, 0x234, R188.reuse ;  /* 0x0000023471ec7824 */ /* 0x100fe200078e02bc */
[----:B------:R-:W2:Y:S05]  /*3beb0*/  LDL.LU.64 R234, [R1+0x450] ;  /* 0x0004500001ea7983 */ /* 0x000eaa0000300a00 */
[----:B------:R-:W1:Y:S01]  /*3bec0*/  LDC R113, c[0x0][0x278] ;  /* 0x00009e00ff717b82 */ /* 0x000e620000000800 */
[----:B------:R0:W-:Y:S01]  /*3bed0*/  STG.E.U16 desc[UR4][R236.64], R109 ;  /* 0x0000006dec007986 */ /* 0x0001e2000c101504 */
[----:B----4-:R-:W-:-:S03]  /*3bee0*/  IMAD R238, R118, 0x236, R188 ;  /* 0x0000023676ee7824 */ /* 0x010fc600078e02bc */
[----:B0-----:R-:W4:Y:S03]  /*3bef0*/  LDL.LU.64 R236, [R1+0x448] ;  /* 0x0004480001ec7983 */ /* 0x001f260000300a00 */
[----:B------:R-:W0:Y:S01]  /*3bf00*/  LDC R109, c[0x0][0x278] ;  /* 0x00009e00ff6d7b82 */ /* 0x000e220000000800 */
[----:B------:R1:W-:Y:S01]  /*3bf10*/  STG.E.U16 desc[UR4][R238.64], R114 ;  /* 0x00000072ee007986 */ /* 0x0003e2000c101504 */
[----:B------:R-:W-:-:S03]  /*3bf20*/  IMAD R240, R119, 0x238, R188 ;  /* 0x0000023877f07824 */ /* 0x000fc600078e02bc */
[----:B-1----:R-:W4:Y:S03]  /*3bf30*/  LDL.LU.64 R238, [R1+0x440] ;  /* 0x0004400001ee7983 */ /* 0x002f260000300a00 */
[----:B------:R-:W4:Y:S01]  /*3bf40*/  LDC R114, c[0x0][0x278] ;  /* 0x00009e00ff727b82 */ /* 0x000f220000000800 */
[----:B------:R1:W-:Y:S02]  /*3bf50*/  STG.E.U16 desc[UR4][R240.64], R110 ;  /* 0x0000006ef0007986 */ /* 0x0003e4000c101504 */
[----:B-1----:R-:W-:Y:S02]  /*3bf60*/  PRMT R110, R110, 0x7632, R110 ;  /* 0x000076326e6e7816 */ /* 0x002fe4000000006e */
[----:B------:R-:W4:Y:S01]  /*3bf70*/  LDL.LU.64 R240, [R1+0xb8] ;  /* 0x0000b80001f07983 */ /* 0x000f220000300a00 */
[--C-:B---3--:R-:W-:Y:S02]  /*3bf80*/  IMAD R242, R115, 0x23a, R188.reuse ;  /* 0x0000023a73f27824 */ /* 0x108fe400078e02bc */
        /* <DEDUP_REMOVED lines=8> */
[----:B------:R-:W0:Y:S01]  /*3c010*/  LDC R111, c[0x0][0x278] ;  /* 0x00009e00ff6f7b82 */ /* 0x000e220000000800 */
[----:B--2---:R-:W-:-:S02]  /*3c020*/  IMAD R230, R116, 0x23e, R188 ;  /* 0x0000023e74e67824 */ /* 0x004fc400078e02bc */
[----:B------:R-:W-:-:S03]  /*3c030*/  IMAD R228, R108, 0x240, R188 ;  /* 0x000002406ce47824 */ /* 0x000fc600078e02bc */
[----:B------:R2:W-:Y:S02]  /*3c040*/  STG.E.U16 desc[UR4][R230.64], R110 ;  /* 0x0000006ee6007986 */ /* 0x0005e4000c101504 */
[----:B------:R-:W3:Y:S02]  /*3c050*/  LDC R108, c[0x0][0x278] ;  /* 0x00009e00ff6c7b82 */ /* 0x000ee40000000800 */
[----:B--2---:R-:W2:Y:S01]  /*3c060*/  LDL.LU.64 R230, [R1+0xa0] ;  /* 0x0000a00001e67983 */ /* 0x004ea20000300a00 */
[----:B------:R-:W-:Y:S01]  /*3c070*/  PRMT R110, R104, 0x7632, R110 ;  /* 0x00007632686e7816 */ /* 0x000fe2000000006e */
[--C-:B------:R-:W-:Y:S02]  /*3c080*/  IMAD R232, R113, 0x242, R188.reuse ;  /* 0x0000024271e87824 */ /* 0x100fe400078e02bc */
[----:B------:R-:W-:Y:S02]  /*3c090*/  STG.E.U16 desc[UR4][R228.64], R104 ;  /* 0x00000068e4007986 */ /* 0x000fe4000c101504 */
[----:B------:R-:W2:Y:S02]  /*3c0a0*/  LDC R113, c[0x0][0x278] ;  /* 0x00009e00ff717b82 */ /* 0x000ea40000000800 */
[----:B------:R1:W-:Y:S01]  /*3c0b0*/  STG.E.U16 desc[UR4][R232.64], R110 ;  /* 0x0000006ee8007986 */ /* 0x0003e2000c101504 */
[----:B------:R-:W-:-:S05]  /*3c0c0*/  IMAD R234, R109, 0x244, R188 ;  /* 0x000002446dea7824 */ /* 0x000fca00078e02bc */
[----:B------:R-:W2:Y:S01]  /*3c0d0*/  LDC R109, c[0x0][0x278] ;  /* 0x00009e00ff6d7b82 */ /* 0x000ea20000000800 */
[----:B-1----:R-:W-:Y:S01]  /*3c0e0*/  PRMT R110, R105, 0x7632, R110 ;  /* 0x00007632696e7816 */ /* 0x002fe2000000006e */
[----:B------:R1:W-:Y:S06]  /*3c0f0*/  STG.E.U16 desc[UR4][R234.64], R105 ;  /* 0x00000069ea007986 */ /* 0x0003ec000c101504 */
[----:B------:R-:W2:Y:S01]  /*3c100*/  LDC R104, c[0x0][0x278] ;  /* 0x00009e00ff687b82 */ /* 0x000ea20000000800 */
[----:B------:R-:W2:Y:S01]  /*3c110*/  LDL.LU.64 R232, [R1+0x98] ;  /* 0x0000980001e87983 */ /* 0x000ea20000300a00 */
[----:B----4-:R-:W-:-:S03]  /*3c120*/  IMAD R236, R114, 0x246, R188 ;  /* 0x0000024672ec7824 */ /* 0x010fc600078e02bc */
[----:B-1----:R-:W4:Y:S03]  /*3c130*/  LDL.LU.64 R234, [R1+0x90] ;  /* 0x0000900001ea7983 */ /* 0x002f260000300a00 */
[----:B------:R-:W4:Y:S01]  /*3c140*/  LDC R105, c[0x0][0x278] ;  /* 0x00009e00ff697b82 */ /* 0x000f220000000800 */
[----:B------:R1:W-:Y:S01]  /*3c150*/  STG.E.U16 desc[UR4][R236.64], R110 ;  /* 0x0000006eec007986 */ /* 0x0003e2000c101504 */
[----:B------:R-:W-:-:S06]  /*3c160*/  IMAD R238, R115, 0x248, R188 ;  /* 0x0000024873ee7824 */ /* 0x000fcc00078e02bc */
[----:B------:R-:W4:Y:S01]  /*3c170*/  LDC R115, c[0x0][0x278] ;  /* 0x00009e00ff737b82 */ /* 0x000f220000000800 */
[----:B-1----:R-:W4:Y:S04]  /*3c180*/  LDL.LU.64 R236, [R1+0x88] ;  /* 0x0000880001ec7983 */ /* 0x002f280000300a00 */
[----:B------:R1:W-:Y:S03]  /*3c190*/  STG.E.U16 desc[UR4][R238.64], R106 ;  /* 0x0000006aee007986 */ /* 0x0003e6000c101504 */
[----:B------:R-:W4:Y:S01]  /*3c1a0*/  LDC R110, c[0x0][0x278] ;  /* 0x00009e00ff6e7b82 */ /* 0x000f220000000800 */
[----:B0-----:R-:W-:-:S07]  /*3c1b0*/  IMAD R240, R111, 0x24a, R188 ;  /* 0x0000024a6ff07824 */ /* 0x001fce00078e02bc */
[----:B------:R-:W0:Y:S01]  /*3c1c0*/  LDC R111, c[0x0][0x278] ;  /* 0x00009e00ff6f7b82 */ /* 0x000e220000000800 */
[----:B-1----:R-:W-:Y:S01]  /*3c1d0*/  PRMT R106, R106, 0x7632, R106 ;  /* 0x000076326a6a7816 */ /* 0x002fe2000000006a */
[----:B------:R-:W4:Y:S04]  /*3c1e0*/  LDL.LU.64 R238, [R1+0x80] ;  /* 0x0000800001ee7983 */ /* 0x000f280000300a00 */
[----:B------:R1:W-:Y:S02]  /*3c1f0*/  STG.E.U16 desc[UR4][R240.64], R106 ;  /* 0x0000006af0007986 */ /* 0x0003e4000c101504 */
[----:B-1----:R-:W-:Y:S02]  /*3c200*/  PRMT R106, R107, 0x7632, R106 ;  /* 0x000076326b6a7816 */ /* 0x002fe4000000006a */
[----:B------:R-:W4:Y:S01]  /*3c210*/  LDL.LU.64 R240, [R1+0x78] ;  /* 0x0000780001f07983 */ /* 0x000f220000300a00 */
[----:B---3--:R-:W-:-:S02]  /*3c220*/  IMAD R242, R108, 0x24c, R188 ;  /* 0x0000024c6cf27824 */ /* 0x008fc400078e02bc */
[----:B------:R-:W1:Y:S03]  /*3c230*/  LDC R108, c[0x0][0x278] ;  /* 0x00009e00ff6c7b82 */ /* 0x000e660000000800 */
[----:B------:R3:W-:Y:S04]  /*3c240*/  STG.E.U16 desc[UR4][R242.64], R107 ;  /* 0x0000006bf2007986 */ /* 0x0007e8000c101504 */
[----:B---3--:R-:W3:Y:S01]  /*3c250*/  LDL.LU.64 R242, [R1+0x70] ;  /* 0x0000700001f27983 */ /* 0x008ee20000300a00 */
[----:B------:R-:W0:Y:S01]  /*3c260*/  LDC R107, c[0x0][0x278] ;  /* 0x00009e00ff6b7b82 */ /* 0x000e220000000800 */
[----:B------:R-:W-:-:S05]  /*3c270*/  IMAD R248, R112, 0x24e, R188 ;  /* 0x0000024e70f87824 */ /* 0x000fca00078e02bc */
[----:B------:R1:W-:Y:S04]  /*3c280*/  STG.E.U16 desc[UR4][R248.64], R106 ;  /* 0x0000006af8007986 */ /* 0x0003e8000c101504 */
[----:B-1----:R-:W3:Y:S01]  /*3c290*/  LDL.LU.64 R248, [R1+0x68] ;  /* 0x0000680001f87983 */ /* 0x002ee20000300a00 */
[----:B------:R-:W-:-:S03]  /*3c2a0*/  PRMT R106, R100, 0x7632, R106 ;  /* 0x00007632646a7816 */ /* 0x000fc6000000006a */
[----:B------:R-:W3:Y:S01]  /*3c2b0*/  LDL.LU.64 R228, [R1+0x60] ;  /* 0x0000600001e47983 */ /* 0x000ee20000300a00 */
[--C-:B--2---:R-:W-:Y:S02]  /*3c2c0*/  IMAD R230, R104, 0x250, R188.reuse ;  /* 0x0000025068e67824 */ /* 0x104fe400078e02bc */
[----:B------:R-:W3:Y:S03]  /*3c2d0*/  LDC R104, c[0x0][0x278] ;  /* 0x00009e00ff687b82 */ /* 0x000ee60000000800 */
[----:B------:R1:W-:Y:S05]  /*3c2e0*/  STG.E.U16 desc[UR4][R230.64], R100 ;  /* 0x00000064e6007986 */ /* 0x0003ea000c101504 */
[----:B-1----:R-:W1:Y:S01]  /*3c2f0*/  LDC R100, c[0x0][0x278] ;  /* 0x00009e00ff647b82 */ /* 0x002e620000000800 */
[----:B------:R-:W2:Y:S01]  /*3c300*/  LDL.LU.64 R230, [R1+0x58] ;  /* 0x0000580001e67983 */ /* 0x000ea20000300a00 */
[--C-:B------:R-:W-:Y:S01]  /*3c310*/  IMAD R232, R109, 0x252, R188.reuse ;  /* 0x000002526de87824 */ /* 0x100fe200078e02bc */
[----:B------:R-:W-:Y:S01]  /*3c320*/  PRMT R109, R101, 0x7632, R109 ;  /* 0x00007632656d7816 */ /* 0x000fe2000000006d */
[----:B----4-:R-:W-:-:S03]  /*3c330*/  IMAD R234, R105, 0x254, R188 ;  /* 0x0000025469ea7824 */ /* 0x010fc600078e02bc */
[----:B------:R4:W-:Y:S01]  /*3c340*/  STG.E.U16 desc[UR4][R232.64], R106 ;  /* 0x0000006ae8007986 */ /* 0x0009e2000c101504 */
[----:B------:R-:W2:Y:S03]  /*3c350*/  LDC R105, c[0x0][0x278] ;  /* 0x00009e00ff697b82 */ /* 0x000ea60000000800 */
[----:B------:R0:W-:Y:S04]  /*3c360*/  STG.E.U16 desc[UR4][R234.64], R101 ;  /* 0x00000065ea007986 */ /* 0x0001e8000c101504 */
[----:B----4-:R-:W4:Y:S01]  /*3c370*/  LDL.LU.64 R232, [R1+0x50] ;  /* 0x0000500001e87983 */ /* 0x010f220000300a00 */
[----:B------:R-:W1:Y:S01]  /*3c380*/  LDC R106, c[0x0][0x278] ;  /* 0x00009e00ff6a7b82 */ /* 0x000e620000000800 */
[----:B------:R-:W-:-:S02]  /*3c390*/  IMAD R236, R110, 0x256, R188 ;  /* 0x000002566eec7824 */ /* 0x000fc400078e02bc */
[----:B0-----:R-:W4:Y:S01]  /*3c3a0*/  LDL.LU.64 R234, [R1+0x48] ;  /* 0x0000480001ea7983 */ /* 0x001f220000300a00 */
[----:B------:R-:W-:-:S03]  /*3c3b0*/  PRMT R101, R103, 0x7632, R101 ;  /* 0x0000763267657816 */ /* 0x000fc60000000065 */
[----:B------:R0:W-:Y:S01]  /*3c3c0*/  STG.E.U16 desc[UR4][R236.64], R109 ;  /* 0x0000006dec007986 */ /* 0x0001e2000c101504 */
[----:B------:R-:W-:Y:S01]  /*3c3d0*/  IMAD R238, R108, 0x258, R188 ;  /* 0x000002586cee7824 */ /* 0x000fe200078e02bc */
[----:B------:R-:W-:Y:S02]  /*3c3e0*/  PRMT R108, R102, 0x7632, R108 ;  /* 0x00007632666c7816 */ /* 0x000fe4000000006c */
[----:B0-----:R-:W4:Y:S01]  /*3c3f0*/  LDL.LU.64 R236, [R1+0x40] ;  /* 0x0000400001ec7983 */ /* 0x001f220000300a00 */
[----:B------:R-:W0:Y:S03]  /*3c400*/  LDC R109, c[0x0][0x278] ;  /* 0x00009e00ff6d7b82 */ /* 0x000e260000000800 */
[----:B------:R1:W-:Y:S01]  /*3c410*/  STG.E.U16 desc[UR4][R238.64], R102 ;  /* 0x00000066ee007986 */ /* 0x0003e2000c101504 */
[----:B------:R-:W-:-:S03]  /*3c420*/  IMAD R240, R107, 0x25a, R188 ;  /* 0x0000025a6bf07824 */ /* 0x000fc600078e02bc */
[----:B-1----:R-:W4:Y:S01]  /*3c430*/  LDL.LU.64 R238, [R1+0x38] ;  /* 0x0000380001ee7983 */ /* 0x002f220000300a00 */
[----:B------:R-:W1:Y:S03]  /*3c440*/  LDC R107, c[0x0][0x278] ;  /* 0x00009e00ff6b7b82 */ /* 0x000e660000000800 */
[----:B------:R0:W-:Y:S04]  /*3c450*/  STG.E.U16 desc[UR4][R240.64], R108 ;  /* 0x0000006cf0007986 */ /* 0x0001e8000c101504 */
[----:B0-----:R-:W4:Y:S01]  /*3c460*/  LDL.LU.64 R240, [R1+0x30] ;  /* 0x0000300001f07983 */ /* 0x001f220000300a00 */
[--C-:B---3--:R-:W-:Y:S02]  /*3c470*/  IMAD R242, R104, 0x25c, R188.reuse ;  /* 0x0000025c68f27824 */ /* 0x108fe400078e02bc */
[----:B------:R-:W-:-:S03]  /*3c480*/  IMAD R248, R100, 0x25e, R188 ;  /* 0x0000025e64f87824 */ /* 0x000fc600078e02bc */
[----:B------:R0:W-:Y:S01]  /*3c490*/  STG.E.U16 desc[UR4][R242.64], R103 ;  /* 0x00000067f2007986 */ /* 0x0001e2000c101504 */
[----:B------:R-:W-:Y:S01]  /*3c4a0*/  PRMT R102, R96, 0x7632, R102 ;  /* 0x0000763260667816 */ /* 0x000fe20000000066 */
[----:B------:R-:W3:Y:S02]  /*3c4b0*/  LDC R100, c[0x0][0x278] ;  /* 0x00009e00ff647b82 */ /* 0x000ee40000000800 */
[----:B------:R1:W-:Y:S01]  /*3c4c0*/  STG.E.U16 desc[UR4][R248.64], R101 ;  /* 0x00000065f8007986 */ /* 0x0003e2000c101504 */
[--C-:B------:R-:W-:Y:S02]  /*3c4d0*/  IMAD R228, R106, 0x260, R188.reuse ;  /* 0x000002606ae47824 */ /* 0x100fe400078e02bc */
[----:B--2---:R-:W-:Y:S01]  /*3c4e0*/  IMAD R230, R105, 0x262, R188 ;  /* 0x0000026269e67824 */ /* 0x004fe200078e02bc */
[----:B0-----:R-:W2:Y:S02]  /*3c4f0*/  LDL.LU.64 R242, [R1+0x28] ;  /* 0x0000280001f27983 */ /* 0x001ea40000300a00 */
[----:B------:R-:W0:Y:S02]  /*3c500*/  LDC R105, c[0x0][0x278] ;  /* 0x00009e00ff697b82 */ /* 0x000e240000000800 */
[----:B-1----:R-:W2:Y:S01]  /*3c510*/  LDL.LU.64 R248, [R1+0x20] ;  /* 0x0000200001f87983 */ /* 0x002ea20000300a00 */
[----:B------:R-:W-:-:S03]  /*3c520*/  PRMT R106, R97, 0x7632, R106 ;  /* 0x00007632616a7816 */ /* 0x000fc6000000006a */
[----:B------:R1:W-:Y:S02]  /*3c530*/  STG.E.U16 desc[UR4][R228.64], R96 ;  /* 0x00000060e4007986 */ /* 0x0003e4000c101504 */
[----:B------:R-:W3:Y:S02]  /*3c540*/  LDC R103, c[0x0][0x278] ;  /* 0x00009e00ff677b82 */ /* 0x000ee40000000800 */
[----:B------:R0:W-:Y:S01]  /*3c550*/  STG.E.U16 desc[UR4][R230.64], R102 ;  /* 0x00000066e6007986 */ /* 0x0001e2000c101504 */
[--C-:B----4-:R-:W-:Y:S02]  /*3c560*/  IMAD R232, R113, 0x264, R188.reuse ;  /* 0x0000026471e87824 */ /* 0x110fe400078e02bc */
[----:B------:R-:W-:-:S03]  /*3c570*/  IMAD R234, R111, 0x266, R188 ;  /* 0x000002666fea7824 */ /* 0x000fc600078e02bc */
[----:B------:R-:W-:Y:S01]  /*3c580*/  STG.E.U16 desc[UR4][R232.64], R97 ;  /* 0x00000061e8007986 */ /* 0x000fe2000c101504 */
[----:B-1----:R-:W-:Y:S01]  /*3c590*/  PRMT R96, R98, 0x7632, R96 ;  /* 0x0000763262607816 */ /* 0x002fe20000000060 */
[----:B------:R-:W1:Y:S02]  /*3c5a0*/  LDC R104, c[0x0][0x278] ;  /* 0x00009e00ff687b82 */ /* 0x000e640000000800 */
[----:B------:R-:W-:Y:S01]  /*3c5b0*/  STG.E.U16 desc[UR4][R234.64], R106 ;  /* 0x0000006aea007986 */ /* 0x000fe2000c101504 */
[----:B------:R-:W-:-:S05]  /*3c5c0*/  PRMT R110, R92, 0x7632, R110 ;  /* 0x000076325c6e7816 */ /* 0x000fca000000006e */
[----:B------:R-:W4:Y:S01]  /*3c5d0*/  LDC R101, c[0x0][0x278] ;  /* 0x00009e00ff657b82 */ /* 0x000f220000000800 */
[----:B------:R-:W-:-:S07]  /*3c5e0*/  IMAD R236, R107, 0x268, R188 ;  /* 0x000002686bec7824 */ /* 0x000fce00078e02bc */
[----:B0-----:R-:W0:Y:S01]  /*3c5f0*/  LDC R102, c[0x0][0x278] ;  /* 0x00009e00ff667b82 */ /* 0x001e220000000800 */
[----:B------:R3:W-:Y:S01]  /*3c600*/  STG.E.U16 desc[UR4][R236.64], R98 ;  /* 0x00000062ec007986 */ /* 0x0007e2000c101504 */
[----:B------:R-:W-:Y:S01]  /*3c610*/  IMAD R238, R115, 0x26a, R188 ;  /* 0x0000026a73ee7824 */ /* 0x000fe200078e02bc */
[----:B---3--:R-:W-:-:S05]  /*3c620*/  PRMT R98, R99, 0x7632, R98 ;  /* 0x0000763263627816 */ /* 0x008fca0000000062 */
[----:B------:R-:W3:Y:S01]  /*3c630*/  LDC R108, c[0x0][0x278] ;  /* 0x00009e00ff6c7b82 */ /* 0x000ee20000000800 */
[----:B------:R1:W-:Y:S01]  /*3c640*/  STG.E.U16 desc[UR4][R238.64], R96 ;  /* 0x00000060ee007986 */ /* 0x0003e2000c101504 */
[----:B------:R-:W-:-:S06]  /*3c650*/  IMAD R240, R105, 0x26c, R188 ;  /* 0x0000026c69f07824 */ /* 0x000fcc00078e02bc */
[----:B------:R-:W3:Y:S01]  /*3c660*/  LDC R107, c[0x0][0x278] ;  /* 0x00009e00ff6b7b82 */ /* 0x000ee20000000800 */
[----:B------:R-:W-:Y:S01]  /*3c670*/  IMAD R97, R100, 0x139, RZ ;  /* 0x0000013964617824 */ /* 0x000fe200078e02ff */
[----:B------:R-:W-:Y:S01]  /*3c680*/  PRMT R112, R94, 0x7632, R112 ;  /* 0x000076325e707816 */ /* 0x000fe20000000070 */
[----:B-1----:R-:W-:Y:S01]  /*3c690*/  IMAD R96, R103, 0x272, R188 ;  /* 0x0000027267607824 */ /* 0x002fe200078e02bc */
[----:B------:R4:W-:Y:S02]  /*3c6a0*/  STG.E.U16 desc[UR4][R240.64], R99 ;  /* 0x00000063f0007986 */ /* 0x0009e4000c101504 */
[----:B------:R-:W-:Y:S01]  /*3c6b0*/  LEA.HI.X.SX32 R97, R97, R3, 0x1, P4 ;  /* 0x0000000361617211 */ /* 0x000fe200020f0eff */
[----:B------:R-:W-:Y:S01]  /*3c6c0*/  IMAD R111, R104, 0x278, RZ ;  /* 0x00000278686f7824 */ /* 0x000fe200078e02ff */
[----:B------:R-:W1:Y:S01]  /*3c6d0*/  LDC R105, c[0x0][0x278] ;  /* 0x00009e00ff697b82 */ /* 0x000e620000000800 */
[----:B------:R-:W-:Y:S01]  /*3c6e0*/  IMAD R251, R251, 0x146, RZ ;  /* 0x00000146fbfb7824 */ /* 0x000fe200078e02ff */
[----:B------:R-:W3:Y:S04]  /*3c6f0*/  LDL.LU R239, [R1+0x9ec] ;  /* 0x0009ec0001ef7983 */ /* 0x000ee80000300800 */
[----:B------:R-:W3:Y:S02]  /*3c700*/  LDL.LU R237, [R1+0x9e8] ;  /* 0x0009e80001ed7983 */ /* 0x000ee40000300800 */
[----:B------:R-:W3:Y:S01]  /*3c710*/  LDC R106, c[0x0][0x278] ;  /* 0x00009e00ff6a7b82 */ /* 0x000ee20000000800 */
[----:B----4-:R-:W-:Y:S01]  /*3c720*/  IMAD R99, R101, 0x13b, RZ ;  /* 0x0000013b65637824 */ /* 0x010fe200078e02ff */
[----:B------:R-:W4:Y:S01]  /*3c730*/  LDL.LU R238, [R1+0x9e4] ;  /* 0x0009e40001ee7983 */ /* 0x000f220000300800 */
[----:B0-----:R-:W-:-:S03]  /*3c740*/  IMAD R101, R102, 0x13d, RZ ;  /* 0x0000013d66657824 */ /* 0x001fc600078e02ff */
[----:B------:R-:W4:Y:S02]  /*3c750*/  LDL.LU R240, [R1+0x9e0] ;  /* 0x0009e00001f07983 */ /* 0x000f240000300800 */
[----:B------:R-:W0:Y:S01]  /*3c760*/  LDC R100, c[0x0][0x278] ;  /* 0x00009e00ff647b82 */ /* 0x000e220000000800 */
[----:B-1----:R-:W-:-:S07]  /*3c770*/  IMAD R105, R105, 0x27a, RZ ;  /* 0x0000027a69697824 */ /* 0x002fce00078e02ff */
[----:B------:R-:W1:Y:S08]  /*3c780*/  LDC R102, c[0x0][0x278] ;  /* 0x00009e00ff667b82 */ /* 0x000e700000000800 */
[----:B------:R-:W1:Y:S08]  /*3c790*/  LDC R104, c[0x0][0x278] ;  /* 0x00009e00ff687b82 */ /* 0x000e700000000800 */
[----:B------:R-:W1:Y:S08]  /*3c7a0*/  LDC R103, c[0x0][0x278] ;  /* 0x00009e00ff677b82 */ /* 0x000e700000000800 */
[----:B------:R-:W4:Y:S08]  /*3c7b0*/  LDC R234, c[0x0][0x278] ;  /* 0x00009e00ffea7b82 */ /* 0x000f300000000800 */
[----:B------:R-:W4:Y:S01]  /*3c7c0*/  LDC R236, c[0x0][0x278] ;  /* 0x00009e00ffec7b82 */ /* 0x000f220000000800 */
[----:B--2---:R-:W-:-:S07]  /*3c7d0*/  IMAD R242, R109, 0x26e, R188 ;  /* 0x0000026e6df27824 */ /* 0x004fce00078e02bc */
[----:B------:R-:W2:Y:S01]  /*3c7e0*/  LDC R109, c[0x0][0x278] ;  /* 0x00009e00ff6d7b82 */ /* 0x000ea20000000800 */
[----:B------:R-:W-:Y:S01]  /*3c7f0*/  IMAD R248, R117, 0x270, R188 ;  /* 0x0000027075f87824 */ /* 0x000fe200078e02bc */
[----:B------:R0:W-:Y:S04]  /*3c800*/  STG.E.U16 desc[UR4][R242.64], R98 ;  /* 0x00000062f2007986 */ /* 0x0001e8000c101504 */
[----:B------:R1:W-:Y:S04]  /*3c810*/  STG.E.U16 desc[UR4][R248.64], R92 ;  /* 0x0000005cf8007986 */ /* 0x0003e8000c101504 */
[----:B0-----:R-:W4:Y:S01]  /*3c820*/  LDL.LU R243, [R1+0xa18] ;  /* 0x000a180001f37983 */ /* 0x001f220000300800 */
[----:B-1----:R-:W0:Y:S03]  /*3c830*/  LDC R249, c[0x0][0x278] ;  /* 0x00009e00fff97b82 */ /* 0x002e260000000800 */
[----:B------:R1:W-:Y:S01]  /*3c840*/  STG.E.U16 desc[UR4][R96.64], R110 ;  /* 0x0000006e60007986 */ /* 0x0003e2000c101504 */
[----:B------:R-:W-:Y:S01]  /*3c850*/  IADD3 R92, P4, R111, R2, RZ ;  /* 0x000000026f5c7210 */ /* 0x000fe20007f9e0ff */
[----:B--2---:R-:W-:-:S02]  /*3c860*/  IMAD R109, R109, 0x282, RZ ;  /* 0x000002826d6d7824 */ /* 0x004fc400078e02ff */
[----:B------:R-:W2:Y:S01]  /*3c870*/  LDL.LU R241, [R1+0xa14] ;  /* 0x000a140001f17983 */ /* 0x000ea20000300800 */
[----:B0-----:R-:W-:Y:S01]  /*3c880*/  IMAD R249, R249, 0x13a, RZ ;  /* 0x0000013af9f97824 */ /* 0x001fe200078e02ff */
[----:B-1----:R-:W-:Y:S01]  /*3c890*/  PRMT R110, R93, 0x7632, R110 ;  /* 0x000076325d6e7816 */ /* 0x002fe2000000006e */
[--C-:B---3--:R-:W-:Y:S01]  /*3c8a0*/  IMAD R96, R107, 0x274, R188.reuse ;  /* 0x000002746b607824 */ /* 0x108fe200078e02bc */
[----:B------:R-:W3:Y:S02]  /*3c8b0*/  LDL.LU R242, [R1+0xa10] ;  /* 0x000a100001f27983 */ /* 0x000ee40000300800 */
[-C--:B------:R-:W-:Y:S01]  /*3c8c0*/  LEA.HI.X.SX32 R97, R249, R3.reuse, 0x1, P5 ;  /* 0x00000003f9617211 */ /* 0x080fe200028f0eff */
[----:B------:R-:W-:Y:S01]  /*3c8d0*/  IMAD R111, R106, 0x27c, RZ ;  /* 0x0000027c6a6f7824 */ /* 0x000fe200078e02ff */
[----:B------:R-:W0:Y:S01]  /*3c8e0*/  LDC R249, c[0x0][0x278] ;  /* 0x00009e00fff97b82 */ /* 0x000e220000000800 */
[----:B------:R-:W-:Y:S01]  /*3c8f0*/  IMAD R188, R189, 0x276, R188 ;  /* 0x00000276bdbc7824 */ /* 0x000fe200078e02bc */
[----:B------:R-:W3:Y:S04]  /*3c900*/  LDL.LU R248, [R1+0xa08] ;  /* 0x000a080001f87983 */ /* 0x000ee80000300800 */
[----:B------:R1:W-:Y:S01]  /*3c910*/  STG.E.U16 desc[UR4][R96.64], R93 ;  /* 0x0000005d60007986 */ /* 0x0003e2000c101504 */
[----:B------:R-:W-:Y:S01]  /*3c920*/  IADD3 R98, P5, R105, R2, RZ ;  /* 0x0000000269627210 */ /* 0x000fe20007fbe0ff */
[----:B------:R-:W1:Y:S08]  /*3c930*/  LDC R107, c[0x0][0x278] ;  /* 0x00009e00ff6b7b82 */ /* 0x000e700000000800 */
[----:B------:R-:W4:Y:S01]  /*3c940*/  LDC R106, c[0x0][0x278] ;  /* 0x00009e00ff6a7b82 */ /* 0x000f220000000800 */
[----:B0-----:R-:W-:Y:S01]  /*3c950*/  IMAD R249, R249, 0x13c, RZ ;  /* 0x0000013cf9f97824 */ /* 0x001fe200078e02ff */
[----:B------:R-:W-:Y:S01]  /*3c960*/  LEA.HI.X.SX32 R189, R99, R3, 0x1, P6 ;  /* 0x0000000363bd7211 */ /* 0x000fe200030f0eff */
[----:B-1----:R-:W-:-:S05]  /*3c970*/  IMAD R97, R100, 0x13f, RZ ;  /* 0x0000013f64617824 */ /* 0x002fca00078e02ff */
[----:B------:R-:W0:Y:S01]  /*3c980*/  LDC R105, c[0x0][0x278] ;  /* 0x00009e00ff697b82 */ /* 0x000e220000000800 */
[----:B------:R-:W-:-:S07]  /*3c990*/  LEA.HI.X.SX32 R93, R249, R3, 0x1, P4 ;  /* 0x00000003f95d7211 */ /* 0x000fce00020f0eff */
[----:B------:R-:W1:Y:S01]  /*3c9a0*/  LDC R249, c[0x0][0x278] ;  /* 0x00009e00fff97b82 */ /* 0x000e620000000800 */
[----:B------:R-:W-:Y:S01]  /*3c9b0*/  STG.E.U16 desc[UR4][R188.64], R110 ;  /* 0x0000006ebc007986 */ /* 0x000fe2000c101504 */
[----:B------:R-:W-:-:S03]  /*3c9c0*/  LEA.HI.X.SX32 R99, R101, R3, 0x1, P5 ;  /* 0x0000000365637211 */ /* 0x000fc600028f0eff */
[----:B------:R0:W-:Y:S01]  /*3c9d0*/  STG.E.U16 desc[UR4][R92.64], R94 ;  /* 0x0000005e5c007986 */ /* 0x0001e2000c101504 */
[----:B------:R-:W-:Y:S02]  /*3c9e0*/  IMAD R107, R107, 0x27e, RZ ;  /* 0x0000027e6b6b7824 */ /* 0x000fe400078e02ff */
[----:B------:R-:W4:Y:S08]  /*3c9f0*/  LDC R101, c[0x0][0x278] ;  /* 0x00009e00ff657b82 */ /* 0x000f300000000800 */
[----:B------:R-:W4:Y:S01]  /*3ca00*/  LDC R100, c[0x0][0x278] ;  /* 0x00009e00ff647b82 */ /* 0x000f220000000800 */
[----:B0-----:R-:W-:Y:S01]  /*3ca10*/  IADD3 R92, P5, R111, R2, RZ ;  /* 0x000000026f5c7210 */ /* 0x001fe20007fbe0ff */
[----:B-1----:R-:W-:-:S05]  /*3ca20*/  IMAD R249, R249, 0x13e, RZ ;  /* 0x0000013ef9f97824 */ /* 0x002fca00078e02ff */
[----:B------:R-:W-:Y:S02]  /*3ca30*/  LEA.HI.X.SX32 R93, R249, R3, 0x1, P5 ;  /* 0x00000003f95d7211 */ /* 0x000fe400028f0eff */
[----:B------:R-:W0:Y:S01]  /*3ca40*/  LDC R249, c[0x0][0x278] ;  /* 0x00009e00fff97b82 */ /* 0x000e220000000800 */
[----:B------:R-:W-:Y:S01]  /*3ca50*/  IMAD R111, R108, 0x280, RZ ;  /* 0x000002806c6f7824 */ /* 0x000fe200078e02ff */
[----:B------:R-:W-:Y:S01]  /*3ca60*/  STG.E.U16 desc[UR4][R98.64], R112 ;  /* 0x0000007062007986 */ /* 0x000fe2000c101504 */
[----:B------:R-:W-:-:S03]  /*3ca70*/  PRMT R108, R95, 0x7632, R108 ;  /* 0x000076325f6c7816 */ /* 0x000fc6000000006c */
[----:B------:R-:W-:Y:S01]  /*3ca80*/  IADD3 R94, P5, R111, R2, RZ ;  /* 0x000000026f5e7210 */ /* 0x000fe20007fbe0ff */
[----:B------:R1:W-:Y:S01]  /*3ca90*/  STG.E.U16 desc[UR4][R92.64], R95 ;  /* 0x0000005f5c007986 */ /* 0x0003e2000c101504 */
[----:B0-----:R-:W-:-:S05]  /*3caa0*/  IMAD R249, R249, 0x140, RZ ;  /* 0x00000140f9f97824 */ /* 0x001fca00078e02ff */
[----:B-1----:R-:W-:Y:S02]  /*3cab0*/  LEA.HI.X.SX32 R95, R249, R3, 0x1, P5 ;  /* 0x00000003f95f7211 */ /* 0x002fe400028f0eff */
[----:B------:R-:W0:Y:S01]  /*3cac0*/  LDC R249, c[0x0][0x278] ;  /* 0x00009e00fff97b82 */ /* 0x000e220000000800 */
[----:B------:R-:W-:Y:S01]  /*3cad0*/  IADD3 R96, P4, R107, R2, RZ ;  /* 0x000000026b607210 */ /* 0x000fe20007f9e0ff */
[----:B------:R-:W-:-:S03]  /*3cae0*/  IMAD R107, R102, 0x284, RZ ;  /* 0x00000284666b7824 */ /* 0x000fc600078e02ff */
[----:B------:R-:W-:Y:S01]  /*3caf0*/  LEA.HI.X.SX32 R97, R97, R3, 0x1, P4 ;  /* 0x0000000361617211 */ /* 0x000fe200020f0eff */
[----:B------:R-:W-:Y:S01]  /*3cb00*/  IMAD R93, R104, 0x286, RZ ;  /* 0x00000286685d7824 */ /* 0x000fe200078e02ff */
[-C--:B------:R-:W-:Y:S01]  /*3cb10*/  IADD3 R92, P4, R107, R2.reuse, RZ ;  /* 0x000000026b5c7210 */ /* 0x080fe20007f9e0ff */
[----:B------:R-:W-:Y:S01]  /*3cb20*/  IMAD R99, R103, 0x141, RZ ;  /* 0x0000014167637824 */ /* 0x000fe200078e02ff */
[-C--:B------:R-:W-:Y:S01]  /*3cb30*/  IADD3 R98, P6, R109, R2.reuse, RZ ;  /* 0x000000026d627210 */ /* 0x080fe20007fde0ff */
[----:B------:R-:W-:Y:S01]  /*3cb40*/  STG.E.U16 desc[UR4][R96.64], R108 ;  /* 0x0000006c60007986 */ /* 0x000fe2000c101504 */
[----:B------:R-:W-:Y:S01]  /*3cb50*/  IMAD R105, R105, 0x288, RZ ;  /* 0x0000028869697824 */ /* 0x000fe200078e02ff */
[----:B------:R-:W1:Y:S02]  /*3cb60*/  LDC R104, c[0x0][0x278] ;  /* 0x00009e00ff687b82 */ /* 0x000e640000000800 */
[----:B------:R0:W-:Y:S06]  /*3cb70*/  STG.E.U16 desc[UR4][R94.64], R88 ;  /* 0x000000585e007986 */ /* 0x0001ec000c101504 */
[----:B------:R-:W1:Y:S01]  /*3cb80*/  LDC R103, c[0x0][0x278] ;  /* 0x00009e00ff677b82 */ /* 0x000e620000000800 */
[----:B0-----:R-:W-:Y:S01]  /*3cb90*/  IMAD R249, R249, 0x142, RZ ;  /* 0x00000142f9f97824 */ /* 0x001fe200078e02ff */
[----:B------:R-:W-:-:S06]  /*3cba0*/  IADD3 R94, P5, R93, R2, RZ ;  /* 0x000000025d5e7210 */ /* 0x000fcc0007fbe0ff */
[----:B------:R-:W0:Y:S01]  /*3cbb0*/  LDC R102, c[0x0][0x278] ;  /* 0x00009e00ff667b82 */ /* 0x000e220000000800 */
[----:B------:R-:W-:-:S07]  /*3cbc0*/  LEA.HI.X.SX32 R93, R249, R3, 0x1, P4 ;  /* 0x00000003f95d7211 */ /* 0x000fce00020f0eff */
[----:B------:R-:W1:Y:S01]  /*3cbd0*/  LDC R249, c[0x0][0x278] ;  /* 0x00009e00fff97b82 */ /* 0x000e620000000800 */
[----:B------:R-:W-:Y:S02]  /*3cbe0*/  LEA.HI.X.SX32 R99, R99, R3, 0x1, P6 ;  /* 0x0000000363637211 */ /* 0x000fe400030f0eff */
[----:B------:R-:W-:Y:S01]  /*3cbf0*/  IADD3 R96, P6, R105, R2, RZ ;  /* 0x0000000269607210 */ /* 0x000fe20007fde0ff */
[----:B----4-:R-:W-:Y:S01]  /*3cc00*/  IMAD R95, R101, 0x143, RZ ;  /* 0x00000143655f7824 */ /* 0x010fe200078e02ff */
[----:B------:R-:W-:-:S03]  /*3cc10*/  PRMT R109, R88, 0x7632, R109 ;  /* 0x00007632586d7816 */ /* 0x000fc6000000006d */
[----:B------:R-:W4:Y:S01]  /*3cc20*/  LDC R107, c[0x0][0x278] ;  /* 0x00009e00ff6b7b82 */ /* 0x000f220000000800 */
[----:B-1----:R-:W-:-:S07]  /*3cc30*/  IMAD R249, R249, 0x144, RZ ;  /* 0x00000144f9f97824 */ /* 0x002fce00078e02ff */
[----:B------:R-:W1:Y:S01]  /*3cc40*/  LDC R105, c[0x0][0x278] ;  /* 0x00009e00ff697b82 */ /* 0x000e620000000800 */
[----:B------:R-:W-:-:S07]  /*3cc50*/  LEA.HI.X.SX32 R97, R249, R3, 0x1, P6 ;  /* 0x00000003f9617211 */ /* 0x000fce00030f0eff */
[----:B------:R-:W0:Y:S01]  /*3cc60*/  LDC R249, c[0x0][0x278] ;  /* 0x00009e00fff97b82 */ /* 0x000e220000000800 */
[----:B------:R-:W-:Y:S02]  /*3cc70*/  LEA.HI.X.SX32 R95, R95, R3, 0x1, P5 ;  /* 0x000000035f5f7211 */ /* 0x000fe400028f0eff */
[----:B------:R-:W-:Y:S01]  /*3cc80*/  PRMT R88, R89, 0x7632, R88 ;  /* 0x0000763259587816 */ /* 0x000fe20000000058 */
[----:B------:R2:W-:Y:S04]  /*3cc90*/  STG.E.U16 desc[UR4][R98.64], R109 ;  /* 0x0000006d62007986 */ /* 0x0005e8000c101504 */
[----:B------:R-:W-:Y:S01]  /*3cca0*/  STG.E.U16 desc[UR4][R92.64], R89 ;  /* 0x000000595c007986 */ /* 0x000fe2000c101504 */
[----:B------:R-:W-:Y:S01]  /*3ccb0*/  IMAD R111, R106, 0x28c, RZ ;  /* 0x0000028c6a6f7824 */ /* 0x000fe200078e02ff */
[----:B------:R-:W-:Y:S01]  /*3ccc0*/  PRMT R108, R90, 0x7632, R108 ;  /* 0x000076325a6c7816 */ /* 0x000fe2000000006c */
[----:B------:R-:W3:Y:S01]  /*3ccd0*/  LDC R101, c[0x0][0x278] ;  /* 0x00009e00ff657b82 */ /* 0x000ee20000000800 */
[----:B------:R-:W-:Y:S04]  /*3cce0*/  STG.E.U16 desc[UR4][R94.64], R88 ;  /* 0x000000585e007986 */ /* 0x000fe8000c101504 */
[----:B------:R4:W-:Y:S03]  /*3ccf0*/  STG.E.U16 desc[UR4][R96.64], R90 ;  /* 0x0000005a60007986 */ /* 0x0009e6000c101504 */
[----:B--2---:R-:W2:Y:S01]  /*3cd00*/  LDC R98, c[0x0][0x278] ;  /* 0x00009e00ff627b82 */ /* 0x004ea20000000800 */
[----:B0-----:R-:W-:-:S02]  /*3cd10*/  IMAD R249, R249, 0x148, RZ ;  /* 0x00000148f9f97824 */ /* 0x001fc400078e02ff */
[----:B------:R-:W-:-:S05]  /*3cd20*/  IMAD R109, R103, 0x28a, RZ ;  /* 0x0000028a676d7824 */ /* 0x000fca00078e02ff */
[----:B------:R-:W0:Y:S01]  /*3cd30*/  LDC R99, c[0x0][0x278] ;  /* 0x00009e00ff637b82 */ /* 0x000e220000000800 */
[----:B----4-:R-:W-:-:S05]  /*3cd40*/  IMAD R97, R104, 0x290, RZ ;  /* 0x0000029068617824 */ /* 0x010fca00078e02ff */
[-C--:B------:R-:W-:Y:S01]  /*3cd50*/  IADD3 R96, P6, R97, R2.reuse, RZ ;  /* 0x0000000261607210 */ /* 0x080fe20007fde0ff */
[----:B------:R-:W-:Y:S01]  /*3cd60*/  IMAD R89, R100, 0x145, RZ ;  /* 0x0000014564597824 */ /* 0x000fe200078e02ff */
[-C--:B------:R-:W-:Y:S01]  /*3cd70*/  IADD3 R88, P5, R109, R2.reuse, RZ ;  /* 0x000000026d587210 */ /* 0x080fe20007fbe0ff */
[----:B------:R-:W-:Y:S01]  /*3cd80*/  IMAD R93, R102, 0x28e, RZ ;  /* 0x0000028e665d7824 */ /* 0x000fe200078e02ff */
[-C--:B------:R-:W-:Y:S01]  /*3cd90*/  LEA.HI.X.SX32 R97, R249, R3.reuse, 0x1, P6 ;  /* 0x00000003f9617211 */ /* 0x080fe200030f0eff */
[----:B------:R-:W-:Y:S01]  /*3cda0*/  IMAD R107, R107, 0x294, RZ ;  /* 0x000002946b6b7824 */ /* 0x000fe200078e02ff */
[----:B------:R-:W4:Y:S01]  /*3cdb0*/  LDC R249, c[0x0][0x278] ;  /* 0x00009e00fff97b82 */ /* 0x000f220000000800 */
[-C--:B------:R-:W-:Y:S02]  /*3cdc0*/  IADD3 R92, P4, R111, R2.reuse, RZ ;  /* 0x000000026f5c7210 */ /* 0x080fe40007f9e0ff */
[----:B------:R-:W-:Y:S01]  /*3cdd0*/  LEA.HI.X.SX32 R89, R89, R3, 0x1, P5 ;  /* 0x0000000359597211 */ /* 0x000fe200028f0eff */
[----:B--2---:R-:W-:Y:S01]  /*3cde0*/  IMAD R95, R98, 0x147, RZ ;  /* 0x00000147625f7824 */ /* 0x004fe200078e02ff */
[----:B------:R-:W-:-:S02]  /*3cdf0*/  IADD3 R94, P5, R93, R2, RZ ;  /* 0x000000025d5e7210 */ /* 0x000fc40007fbe0ff */
[-C--:B------:R-:W-:Y:S02]  /*3ce00*/  LEA.HI.X.SX32 R93, R251, R3.reuse, 0x1, P4 ;  /* 0x00000003fb5d7211 */ /* 0x080fe400020f0eff */
[----:B------:R-:W-:Y:S01]  /*3ce10*/  PRMT R90, R91, 0x7632, R90 ;  /* 0x000076325b5a7816 */ /* 0x000fe2000000005a */
[----:B------:R-:W-:Y:S01]  /*3ce20*/  STG.E.U16 desc[UR4][R88.64], R108 ;  /* 0x0000006c58007986 */ /* 0x000fe2000c101504 */
[----:B------:R-:W-:Y:S01]  /*3ce30*/  LEA.HI.X.SX32 R95, R95, R3, 0x1, P5 ;  /* 0x000000035f5f7211 */ /* 0x000fe200028f0eff */
[----:B------:R-:W2:Y:S02]  /*3ce40*/  LDC R100, c[0x0][0x278] ;  /* 0x00009e00ff647b82 */ /* 0x000ea40000000800 */
[----:B------:R-:W-:Y:S04]  /*3ce50*/  STG.E.U16 desc[UR4][R92.64], R91 ;  /* 0x0000005b5c007986 */ /* 0x000fe8000c101504 */
[----:B------:R3:W-:Y:S01]  /*3ce60*/  STG.E.U16 desc[UR4][R94.64], R90 ;  /* 0x0000005a5e007986 */ /* 0x0007e2000c101504 */
[----:B-1----:R-:W-:Y:S01]  /*3ce70*/  IMAD R109, R105, 0x292, RZ ;  /* 0x00000292696d7824 */ /* 0x002fe200078e02ff */
[----:B------:R-:W1:Y:S01]  /*3ce80*/  LDC R104, c[0x0][0x278] ;  /* 0x00009e00ff687b82 */ /* 0x000e620000000800 */
[----:B----4-:R-:W-:-:S07]  /*3ce90*/  IMAD R249, R249, 0x14a, RZ ;  /* 0x0000014af9f97824 */ /* 0x010fce00078e02ff */
[----:B------:R-:W4:Y:S01]  /*3cea0*/  LDC R103, c[0x0][0x278] ;  /* 0x00009e00ff677b82 */ /* 0x000f220000000800 */
[----:B---3--:R-:W-:-:S04]  /*3ceb0*/  IADD3 R90, P5, R107, R2, RZ ;  /* 0x000000026b5a7210 */ /* 0x008fc80007fbe0ff */
[----:B------:R-:W-:-:S03]  /*3cec0*/  LEA.HI.X.SX32 R91, R249, R3, 0x1, P5 ;  /* 0x00000003f95b7211 */ /* 0x000fc600028f0eff */
[----:B------:R-:W3:Y:S01]  /*3ced0*/  LDC R249, c[0x0][0x278] ;  /* 0x00009e00fff97b82 */ /* 0x000ee20000000800 */
[----:B0-----:R-:W-:Y:S01]  /*3cee0*/  IMAD R89, R99, 0x149, RZ ;  /* 0x0000014963597824 */ /* 0x001fe200078e02ff */
[----:B------:R-:W-:Y:S01]  /*3cef0*/  IADD3 R88, P4, R109, R2, RZ ;  /* 0x000000026d587210 */ /* 0x000fe20007f9e0ff */
[----:B------:R0:W-:Y:S01]  /*3cf00*/  STG.E.U16 desc[UR4][R96.64], R84 ;  /* 0x0000005460007986 */ /* 0x0001e2000c101504 */
[----:B--2---:R-:W-:Y:S02]  /*3cf10*/  IMAD R107, R100, 0x298, RZ ;  /* 0x00000298646b7824 */ /* 0x004fe400078e02ff */
[----:B------:R-:W-:Y:S02]  /*3cf20*/  LEA.HI.X.SX32 R89, R89, R3, 0x1, P4 ;  /* 0x0000000359597211 */ /* 0x000fe400020f0eff */
[----:B------:R-:W2:Y:S01]  /*3cf30*/  LDC R102, c[0x0][0x278] ;  /* 0x00009e00ff667b82 */ /* 0x000ea20000000800 */
[----:B0-----:R-:W-:-:S07]  /*3cf40*/  PRMT R84, R84, 0x7632, R84 ;  /* 0x0000763254547816 */ /* 0x001fce0000000054 */
[----:B------:R-:W0:Y:S01]  /*3cf50*/  LDC R105, c[0x0][0x278] ;  /* 0x00009e00ff697b82 */ /* 0x000e220000000800 */
[----:B------:R1:W-:Y:S01]  /*3cf60*/  STG.E.U16 desc[UR4][R88.64], R84 ;  /* 0x0000005458007986 */ /* 0x0003e2000c101504 */
[----:B---3--:R-:W-:-:S06]  /*3cf70*/  IMAD R249, R249, 0x14c, RZ ;  /* 0x0000014cf9f97824 */ /* 0x008fcc00078e02ff */
[----:B------:R-:W3:Y:S01]  /*3cf80*/  LDC R98, c[0x0][0x278] ;  /* 0x00009e00ff627b82 */ /* 0x000ee20000000800 */
[----:B-1----:R-:W-:-:S07]  /*3cf90*/  IADD3 R88, P5, R107, R2, RZ ;  /* 0x000000026b587210 */ /* 0x002fce0007fbe0ff */
[----:B------:R-:W1:Y:S01]  /*3cfa0*/  LDC R99, c[0x0][0x278] ;  /* 0x00009e00ff637b82 */ /* 0x000e620000000800 */
[----:B------:R-:W-:-:S07]  /*3cfb0*/  LEA.HI.X.SX32 R89, R249, R3, 0x1, P5 ;  /* 0x00000003f9597211 */ /* 0x000fce00028f0eff */
[----:B------:R-:W2:Y:S01]  /*3cfc0*/  LDC R249, c[0x0][0x278] ;  /* 0x00009e00fff97b82 */ /* 0x000ea20000000800 */
[----:B------:R0:W-:Y:S01]  /*3cfd0*/  STG.E.U16 desc[UR4][R90.64], R85 ;  /* 0x000000555a007986 */ /* 0x0001e2000c101504 */
[----:B----4-:R-:W-:Y:S02]  /*3cfe0*/  IMAD R103, R103, 0x296, RZ ;  /* 0x0000029667677824 */ /* 0x010fe400078e02ff */
[----:B------:R-:W-:Y:S01]  /*3cff0*/  IMAD R93, R101, 0x14b, RZ ;  /* 0x0000014b655d7824 */ /* 0x000fe200078e02ff */
[----:B------:R-:W-:-:S03]  /*3d000*/  PRMT R106, R85, 0x7632, R106 ;  /* 0x00007632556a7816 */ /* 0x000fc6000000006a */
[----:B------:R-:W4:Y:S01]  /*3d010*/  LDC R94, c[0x0][0x278] ;  /* 0x00009e00ff5e7b82 */ /* 0x000f220000000800 */
[----:B0-----:R-:W-:-:S07]  /*3d020*/  IMAD R91, R104, 0x29c, RZ ;  /* 0x0000029c685b7824 */ /* 0x001fce00078e02ff */
[----:B------:R-:W0:Y:S01]  /*3d030*/  LDC R100, c[0x0][0x278] ;  /* 0x00009e00ff647b82 */ /* 0x000e220000000800 */
[-C--:B------:R-:W-:Y:S01]  /*3d040*/  IADD3 R90, P5, R91, R2.reuse, RZ ;  /* 0x000000025b5a7210 */ /* 0x080fe20007fbe0ff */
[----:B--2---:R-:W-:Y:S01]  /*3d050*/  IMAD R249, R249, 0x14e, RZ ;  /* 0x0000014ef9f97824 */ /* 0x004fe200078e02ff */
[----:B------:R-:W-:Y:S01]  /*3d060*/  IADD3 R92, P6, R103, R2, RZ ;  /* 0x00000002675c7210 */ /* 0x000fe20007fde0ff */
[----:B------:R-:W-:-:S04]  /*3d070*/  IMAD R109, R102, 0x29a, RZ ;  /* 0x0000029a666d7824 */ /* 0x000fc800078e02ff */
[----:B------:R-:W2:Y:S01]  /*3d080*/  LDC R101, c[0x0][0x278] ;  /* 0x00009e00ff657b82 */ /* 0x000ea20000000800 */
[----:B------:R-:W-:-:S07]  /*3d090*/  LEA.HI.X.SX32 R91, R249, R3, 0x1, P5 ;  /* 0x00000003f95b7211 */ /* 0x000fce00028f0eff */
[----:B------:R-:W4:Y:S01]  /*3d0a0*/  LDC R249, c[0x0][0x278] ;  /* 0x00009e00fff97b82 */ /* 0x000f220000000800 */
[-C--:B------:R-:W-:Y:S01]  /*3d0b0*/  LEA.HI.X.SX32 R93, R93, R3.reuse, 0x1, P6 ;  /* 0x000000035d5d7211 */ /* 0x080fe200030f0eff */
[----:B------:R-:W-:Y:S01]  /*3d0c0*/  IMAD R105, R105, 0x29e, RZ ;  /* 0x0000029e69697824 */ /* 0x000fe200078e02ff */
[----:B------:R-:W-:Y:S01]  /*3d0d0*/  IADD3 R84, P4, R109, R2, RZ ;  /* 0x000000026d547210 */ /* 0x000fe20007f9e0ff */
[----:B---3--:R-:W-:Y:S02]  /*3d0e0*/  IMAD R95, R98, 0x14d, RZ ;  /* 0x0000014d625f7824 */ /* 0x008fe400078e02ff */
[----:B------:R3:W-:Y:S01]  /*3d0f0*/  STG.E.U16 desc[UR4][R92.64], R106 ;  /* 0x0000006a5c007986 */ /* 0x0007e2000c101504 */
[----:B------:R-:W-:Y:S01]  /*3d100*/  PRMT R102, R86, 0x7632, R102 ;  /* 0x0000763256667816 */ /* 0x000fe20000000066 */
[----:B------:R-:W0:Y:S01]  /*3d110*/  LDC R103, c[0x0][0x278] ;  /* 0x00009e00ff677b82 */ /* 0x000e220000000800 */
[----:B------:R-:W-:Y:S01]  /*3d120*/  LEA.HI.X.SX32 R85, R95, R3, 0x1, P4 ;  /* 0x000000035f557211 */ /* 0x000fe200020f0eff */
[----:B------:R4:W-:Y:S01]  /*3d130*/  STG.E.U16 desc[UR4][R88.64], R86 ;  /* 0x0000005658007986 */ /* 0x0009e2000c101504 */
[----:B------:R-:W-:-:S05]  /*3d140*/  PRMT R104, R87, 0x7632, R104 ;  /* 0x0000763257687816 */ /* 0x000fca0000000068 */
[----:B------:R-:W0:Y:S01]  /*3d150*/  LDC R96, c[0x0][0x278] ;  /* 0x00009e00ff607b82 */ /* 0x000e220000000800 */
[----:B---3--:R-:W-:Y:S01]  /*3d160*/  IADD3 R92, P6, R105, R2, RZ ;  /* 0x00000002695c7210 */ /* 0x008fe20007fde0ff */
[----:B-1----:R-:W-:Y:S01]  /*3d170*/  IMAD R105, R99, 0x2a0, RZ ;  /* 0x000002a063697824 */ /* 0x002fe200078e02ff */
[----:B------:R-:W-:Y:S01]  /*3d180*/  STG.E.U16 desc[UR4][R84.64], R102 ;  /* 0x0000006654007986 */ /* 0x000fe2000c101504 */
[----:B----4-:R-:W-:-:S03]  /*3d190*/  IMAD R249, R249, 0x150, RZ ;  /* 0x00000150f9f97824 */ /* 0x010fc600078e02ff */
[----:B------:R-:W-:Y:S01]  /*3d1a0*/  IADD3 R86, P5, R105, R2, RZ ;  /* 0x0000000269567210 */ /* 0x000fe20007fbe0ff */
[----:B------:R1:W-:Y:S01]  /*3d1b0*/  STG.E.U16 desc[UR4][R90.64], R87 ;  /* 0x000000575a007986 */ /* 0x0003e2000c101504 */
[----:B--2---:R-:W-:Y:S01]  /*3d1c0*/  IMAD R101, R101, 0x2a2, RZ ;  /* 0x000002a265657824 */ /* 0x004fe200078e02ff */
[----:B------:R-:W2:Y:S01]  /*3d1d0*/  LDC R97, c[0x0][0x278] ;  /* 0x00009e00ff617b82 */ /* 0x000ea20000000800 */
[----:B------:R-:W-:Y:S02]  /*3d1e0*/  IMAD R93, R94, 0x14f, RZ ;  /* 0x0000014f5e5d7824 */ /* 0x000fe400078e02ff */
[----:B0-----:R-:W-:-:S05]  /*3d1f0*/  IMAD R103, R103, 0x2a4, RZ ;  /* 0x000002a467677824 */ /* 0x001fca00078e02ff */
[----:B------:R-:W0:Y:S01]  /*3d200*/  LDC R99, c[0x0][0x278] ;  /* 0x00009e00ff637b82 */ /* 0x000e220000000800 */
[----:B-1----:R-:W-:-:S07]  /*3d210*/  LEA.HI.X.SX32 R87, R249, R3, 0x1, P5 ;  /* 0x00000003f9577211 */ /* 0x002fce00028f0eff */
[----:B------:R-:W1:Y:S01]  /*3d220*/  LDC R249, c[0x0][0x278] ;  /* 0x00009e00fff97b82 */ /* 0x000e620000000800 */
[----:B------:R-:W-:Y:S01]  /*3d230*/  IMAD R85, R100, 0x2a6, RZ ;  /* 0x000002a664557824 */ /* 0x000fe200078e02ff */
[-C--:B------:R-:W-:Y:S01]  /*3d240*/  IADD3 R84, P4, R101, R2.reuse, RZ ;  /* 0x0000000265547210 */ /* 0x080fe20007f9e0ff */
[----:B------:R-:W-:Y:S01]  /*3d250*/  IMAD R89, R96, 0x151, RZ ;  /* 0x0000015160597824 */ /* 0x000fe200078e02ff */
[-C--:B------:R-:W-:Y:S02]  /*3d260*/  IADD3 R88, P5, R103, R2.reuse, RZ ;  /* 0x0000000267587210 */ /* 0x080fe40007fbe0ff */
[-C--:B------:R-:W-:Y:S02]  /*3d270*/  LEA.HI.X.SX32 R93, R93, R3.reuse, 0x1, P6 ;  /* 0x000000035d5d7211 */ /* 0x080fe400030f0eff */
[----:B------:R-:W-:Y:S01]  /*3d280*/  IADD3 R90, P6, R85, R2, RZ ;  /* 0x00000002555a7210 */ /* 0x000fe20007fde0ff */
[----:B------:R-:W3:Y:S01]  /*3d290*/  LDC R95, c[0x0][0x278] ;  /* 0x00009e00ff5f7b82 */ /* 0x000ee20000000800 */
[----:B------:R-:W-:Y:S01]  /*3d2a0*/  LEA.HI.X.SX32 R85, R89, R3, 0x1, P4 ;  /* 0x0000000359557211 */ /* 0x000fe200020f0eff */
[----:B--2---:R-:W-:-:S06]  /*3d2b0*/  IMAD R91, R97, 0x153, RZ ;  /* 0x00000153615b7824 */ /* 0x004fcc00078e02ff */
[----:B------:R-:W2:Y:S01]  /*3d2c0*/  LDC R98, c[0x0][0x278] ;  /* 0x00009e00ff627b82 */ /* 0x000ea20000000800 */
[----:B-1----:R-:W-:Y:S01]  /*3d2d0*/  IMAD R249, R249, 0x152, RZ ;  /* 0x00000152f9f97824 */ /* 0x002fe200078e02ff */
[----:B------:R1:W-:Y:S01]  /*3d2e0*/  STG.E.U16 desc[UR4][R92.64], R104 ;  /* 0x000000685c007986 */ /* 0x0003e2000c101504 */
[----:B0-----:R-:W-:Y:S01]  /*3d2f0*/  IMAD R99, R99, 0x2ac, RZ ;  /* 0x000002ac63637824 */ /* 0x001fe200078e02ff */
[----:B------:R-:W-:-:S04]  /*3d300*/  PRMT R100, R76, 0x7632, R100 ;  /* 0x000076324c647816 */ /* 0x000fc80000000064 */
[----:B------:R-:W0:Y:S01]  /*3d310*/  LDC R94, c[0x0][0x278] ;  /* 0x00009e00ff5e7b82 */ /* 0x000e220000000800 */
[----:B------:R-:W-:-:S07]  /*3d320*/  LEA.HI.X.SX32 R89, R249, R3, 0x1, P5 ;  /* 0x00000003f9597211 */ /* 0x000fce00028f0eff */
[----:B------:R-:W4:Y:S01]  /*3d330*/  LDC R249, c[0x0][0x278] ;  /* 0x00009e00fff97b82 */ /* 0x000f220000000800 */
[----:B------:R3:W-:Y:S01]  /*3d340*/  STG.E.U16 desc[UR4][R86.64], R76 ;  /* 0x0000004c56007986 */ /* 0x0007e2000c101504 */
[----:B------:R-:W-:Y:S02]  /*3d350*/  LEA.HI.X.SX32 R91, R91, R3, 0x1, P6 ;  /* 0x000000035b5b7211 */ /* 0x000fe400030f0eff */
[----:B------:R-:W-:-:S04]  /*3d360*/  PRMT R102, R77, 0x7632, R102 ;  /* 0x000076324d667816 */ /* 0x000fc80000000066 */
[----:B------:R-:W0:Y:S08]  /*3d370*/  LDC R97, c[0x0][0x278] ;  /* 0x00009e00ff617b82 */ /* 0x000e300000000800 */
[----:B-1----:R-:W1:Y:S01]  /*3d380*/  LDC R93, c[0x0][0x278] ;  /* 0x00009e00ff5d7b82 */ /* 0x002e620000000800 */
[----:B----4-:R-:W-:-:S07]  /*3d390*/  IMAD R251, R249, 0x154, RZ ;  /* 0x00000154f9fb7824 */ /* 0x010fce00078e02ff */
[----:B------:R-:W4:Y:S08]  /*3d3a0*/  LDC R96, c[0x0][0x278] ;  /* 0x00009e00ff607b82 */ /* 0x000f300000000800 */
[----:B------:R-:W0:Y:S01]  /*3d3b0*/  LDC R249, c[0x0][0x278] ;  /* 0x00009e00fff97b82 */ /* 0x000e220000000800 */
[----:B---3--:R-:W-:Y:S01]  /*3d3c0*/  IMAD R87, R95, 0x2a8, RZ ;  /* 0x000002a85f577824 */ /* 0x008fe200078e02ff */
[----:B------:R-:W-:-:S04]  /*3d3d0*/  IADD3 R86, P6, R99, R2, RZ ;  /* 0x0000000263567210 */ /* 0x000fc80007fde0ff */
[----:B------:R-:W-:Y:S01]  /*3d3e0*/  IADD3 R76, P4, R87, R2, RZ ;  /* 0x00000002574c7210 */ /* 0x000fe20007f9e0ff */
[----:B------:R-:W-:Y:S01]  /*3d3f0*/  STG.E.U16 desc[UR4][R84.64], R100 ;  /* 0x0000006454007986 */ /* 0x000fe2000c101504 */
[----:B--2---:R-:W-:Y:S01]  /*3d400*/  IMAD R101, R98, 0x2aa, RZ ;  /* 0x000002aa62657824 */ /* 0x004fe200078e02ff */
[----:B------:R-:W2:Y:S01]  /*3d410*/  LDC R92, c[0x0][0x278] ;  /* 0x00009e00ff5c7b82 */ /* 0x000ea20000000800 */
[----:B0-----:R-:W-:-:S07]  /*3d420*/  IMAD R249, R249, 0x156, RZ ;  /* 0x00000156f9f97824 */ /* 0x001fce00078e02ff */
[----:B------:R-:W0:Y:S01]  /*3d430*/  LDC R95, c[0x0][0x278] ;  /* 0x00009e00ff5f7b82 */ /* 0x000e220000000800 */
[----:B------:R-:W-:-:S07]  /*3d440*/  LEA.HI.X.SX32 R87, R249, R3, 0x1, P6 ;  /* 0x00000003f9577211 */ /* 0x000fce00030f0eff */
[----:B------:R-:W3:Y:S01]  /*3d450*/  LDC R249, c[0x0][0x278] ;  /* 0x00009e00fff97b82 */ /* 0x000ee20000000800 */
[----:B------:R1:W-:Y:S02]  /*3d460*/  STG.E.U16 desc[UR4][R88.64], R77 ;  /* 0x0000004d58007986 */ /* 0x0003e4000c101504 */
[----:B-1----:R-:W-:Y:S01]  /*3d470*/  LEA.HI.X.SX32 R77, R251, R3, 0x1, P4 ;  /* 0x00000003fb4d7211 */ /* 0x002fe200020f0eff */
[----:B------:R-:W-:Y:S01]  /*3d480*/  IMAD R85, R94, 0x155, RZ ;  /* 0x000001555e557824 */ /* 0x000fe200078e02ff */
[----:B------:R-:W-:Y:S02]  /*3d490*/  IADD3 R84, P5, R101, R2, RZ ;  /* 0x0000000265547210 */ /* 0x000fe40007fbe0ff */
[----:B------:R-:W-:Y:S01]  /*3d4a0*/  PRMT R98, R78, 0x7632, R98 ;  /* 0x000076324e627816 */ /* 0x000fe20000000062 */
[----:B------:R-:W-:Y:S01]  /*3d4b0*/  IMAD R97, R97, 0x2b4, RZ ;  /* 0x000002b461617824 */ /* 0x000fe200078e02ff */
[----:B------:R-:W1:Y:S01]  /*3d4c0*/  LDC R88, c[0x0][0x278] ;  /* 0x00009e00ff587b82 */ /* 0x000e620000000800 */
[----:B---3--:R-:W-:-:S07]  /*3d4d0*/  IMAD R251, R249, 0x158, RZ ;  /* 0x00000158f9fb7824 */ /* 0x008fce00078e02ff */
[----:B------:R-:W3:Y:S01]  /*3d4e0*/  LDC R249, c[0x0][0x278] ;  /* 0x00009e00fff97b82 */ /* 0x000ee20000000800 */
[----:B------:R-:W-:Y:S01]  /*3d4f0*/  LEA.HI.X.SX32 R85, R85, R3, 0x1, P5 ;  /* 0x0000000355557211 */ /* 0x000fe200028f0eff */
[----:B------:R2:W-:Y:S01]  /*3d500*/  STG.E.U16 desc[UR4][R90.64], R102 ;  /* 0x000000665a007986 */ /* 0x0005e2000c101504 */
[----:B------:R-:W-:-:S03]  /*3d510*/  IMAD R99, R93, 0x2ae, RZ ;  /* 0x000002ae5d637824 */ /* 0x000fc600078e02ff */
[----:B------:R0:W-:Y:S02]  /*3d520*/  STG.E.U16 desc[UR4][R76.64], R78 ;  /* 0x0000004e4c007986 */ /* 0x0001e4000c101504 */
[----:B------:R-:W1:Y:S02]  /*3d530*/  LDC R93, c[0x0][0x278] ;  /* 0x00009e00ff5d7b82 */ /* 0x000e640000000800 */
[----:B------:R-:W-:Y:S04]  /*3d540*/  STG.E.U16 desc[UR4][R84.64], R98 ;  /* 0x0000006254007986 */ /* 0x000fe8000c101504 */
[----:B------:R0:W-:Y:S01]  /*3d550*/  STG.E.U16 desc[UR4][R86.64], R79 ;  /* 0x0000004f56007986 */ /* 0x0001e2000c101504 */
[----:B----4-:R-:W-:Y:S01]  /*3d560*/  IMAD R101, R96, 0x2b0, RZ ;  /* 0x000002b060657824 */ /* 0x010fe200078e02ff */
[----:B--2---:R-:W2:Y:S01]  /*3d570*/  LDC R91, c[0x0][0x278] ;  /* 0x00009e00ff5b7b82 */ /* 0x004ea20000000800 */
[----:B---3--:R-:W-:Y:S01]  /*3d580*/  IMAD R249, R249, 0x15a, RZ ;  /* 0x0000015af9f97824 */ /* 0x008fe200078e02ff */
[----:B------:R-:W-:Y:S01]  /*3d590*/  PRMT R100, R79, 0x7632, R100 ;  /* 0x000076324f647816 */ /* 0x000fe20000000064 */
[----:B0-----:R-:W-:Y:S01]  /*3d5a0*/  IMAD R77, R92, 0x157, RZ ;  /* 0x000001575c4d7824 */ /* 0x001fe200078e02ff */
[-C--:B------:R-:W-:Y:S01]  /*3d5b0*/  IADD3 R86, P6, R97, R2.reuse, RZ ;  /* 0x0000000261567210 */ /* 0x080fe20007fde0ff */
[----:B------:R-:W-:Y:S01]  /*3d5c0*/  IMAD R95, R95, 0x2b2, RZ ;  /* 0x000002b25f5f7824 */ /* 0x000fe200078e02ff */
[----:B------:R-:W-:-:S02]  /*3d5d0*/  IADD3 R76, P5, R99, R2, RZ ;  /* 0x00000002634c7210 */ /* 0x000fc40007fbe0ff */
[----:B------:R-:W0:Y:S01]  /*3d5e0*/  LDC R89, c[0x0][0x278] ;  /* 0x00009e00ff597b82 */ /* 0x000e220000000800 */
[----:B------:R-:W-:-:S07]  /*3d5f0*/  LEA.HI.X.SX32 R87, R249, R3, 0x1, P6 ;  /* 0x00000003f9577211 */ /* 0x000fce00030f0eff */
[----:B------:R-:W3:Y:S01]  /*3d600*/  LDC R249, c[0x0][0x278] ;  /* 0x00009e00fff97b82 */ /* 0x000ee20000000800 */
[-C--:B------:R-:W-:Y:S01]  /*3d610*/  IADD3 R78, P4, R101, R2.reuse, RZ ;  /* 0x00000002654e7210 */ /* 0x080fe20007f9e0ff */
[----:B-1----:R-:W-:Y:S01]  /*3d620*/  IMAD R85, R88, 0x159, RZ ;  /* 0x0000015958557824 */ /* 0x002fe200078e02ff */
[-C--:B------:R-:W-:Y:S01]  /*3d630*/  LEA.HI.X.SX32 R77, R77, R3.reuse, 0x1, P5 ;  /* 0x000000034d4d7211 */ /* 0x080fe200028f0eff */
[----:B------:R-:W-:Y:S01]  /*3d640*/  IMAD R93, R93, 0x2b8, RZ ;  /* 0x000002b85d5d7824 */ /* 0x000fe200078e02ff */
[-C--:B------:R-:W-:Y:S02]  /*3d650*/  LEA.HI.X.SX32 R79, R251, R3.reuse, 0x1, P4 ;  /* 0x00000003fb4f7211 */ /* 0x080fe400020f0eff */
[----:B------:R-:W-:Y:S01]  /*3d660*/  IADD3 R84, P5, R95, R2, RZ ;  /* 0x000000025f547210 */ /* 0x000fe20007fbe0ff */
[----:B------:R-:W-:Y:S01]  /*3d670*/  STG.E.U16 desc[UR4][R76.64], R100 ;  /* 0x000000644c007986 */ /* 0x000fe2000c101504 */
[----:B------:R-:W1:Y:S02]  /*3d680*/  LDC R92, c[0x0][0x278] ;  /* 0x00009e00ff5c7b82 */ /* 0x000e640000000800 */
[----:B------:R-:W-:Y:S01]  /*3d690*/  LEA.HI.X.SX32 R85, R85, R3, 0x1, P5 ;  /* 0x0000000355557211 */ /* 0x000fe200028f0eff */
[----:B------:R4:W-:Y:S01]  /*3d6a0*/  STG.E.U16 desc[UR4][R78.64], R80 ;  /* 0x000000504e007986 */ /* 0x0009e2000c101504 */
[----:B--2---:R-:W-:Y:S01]  /*3d6b0*/  IMAD R97, R91, 0x2b6, RZ ;  /* 0x000002b65b617824 */ /* 0x004fe200078e02ff */
[----:B------:R-:W-:-:S03]  /*3d6c0*/  PRMT R98, R80, 0x7632, R98 ;  /* 0x0000763250627816 */ /* 0x000fc60000000062 */
[----:B------:R-:W2:Y:S01]  /*3d6d0*/  LDC R94, c[0x0][0x278] ;  /* 0x00009e00ff5e7b82 */ /* 0x000ea20000000800 */
[----:B---3--:R-:W-:Y:S01]  /*3d6e0*/  IMAD R249, R249, 0x15c, RZ ;  /* 0x0000015cf9f97824 */ /* 0x008fe200078e02ff */
[-C--:B----4-:R-:W-:Y:S01]  /*3d6f0*/  IADD3 R78, P5, R93, R2.reuse, RZ ;  /* 0x000000025d4e7210 */ /* 0x090fe20007fbe0ff */
[----:B0-----:R-:W-:Y:S01]  /*3d700*/  IMAD R77, R89, 0x15b, RZ ;  /* 0x0000015b594d7824 */ /* 0x001fe200078e02ff */
[----:B------:R-:W-:Y:S01]  /*3d710*/  IADD3 R76, P4, R97, R2, RZ ;  /* 0x00000002614c7210 */ /* 0x000fe20007f9e0ff */
[----:B------:R-:W-:Y:S01]  /*3d720*/  STG.E.U16 desc[UR4][R84.64], R98 ;  /* 0x0000006254007986 */ /* 0x000fe2000c101504 */
[-C--:B------:R-:W-:Y:S02]  /*3d730*/  LEA.HI.X.SX32 R79, R249, R3.reuse, 0x1, P5 ;  /* 0x00000003f94f7211 */ /* 0x080fe400028f0eff */
[----:B------:R-:W0:Y:S08]  /*3d740*/  LDC R90, c[0x0][0x278] ;  /* 0x00009e00ff5a7b82 */ /* 0x000e300000000800 */
[----:B------:R-:W3:Y:S01]  /*3d750*/  LDC R249, c[0x0][0x278] ;  /* 0x00009e00fff97b82 */ /* 0x000ee20000000800 */
[----:B------:R4:W-:Y:S01]  /*3d760*/  STG.E.U16 desc[UR4][R86.64], R81 ;  /* 0x0000005156007986 */ /* 0x0009e2000c101504 */
[----:B------:R-:W-:Y:S01]  /*3d770*/  LEA.HI.X.SX32 R77, R77, R3, 0x1, P4 ;  /* 0x000000034d4d7211 */ /* 0x000fe200020f0eff */
[----:B-1----:R-:W-:-:S05]  /*3d780*/  IMAD R97, R92, 0x2bc, RZ ;  /* 0x000002bc5c617824 */ /* 0x002fca00078e02ff */
[----:B------:R-:W1:Y:S01]  /*3d790*/  LDC R96, c[0x0][0x278] ;  /* 0x00009e00ff607b82 */ /* 0x000e620000000800 */
[----:B----4-:R-:W-:Y:S01]  /*3d7a0*/  PRMT R86, R81, 0x7632, R86 ;  /* 0x0000763251567816 */ /* 0x010fe20000000056 */
[----:B--2---:R-:W-:Y:S02]  /*3d7b0*/  IMAD R99, R94, 0x2ba, RZ ;  /* 0x000002ba5e637824 */ /* 0x004fe400078e02ff */
[----:B0-----:R-:W-:-:S04]  /*3d7c0*/  IMAD R85, R90, 0x15d, RZ ;  /* 0x0000015d5a557824 */ /* 0x001fc800078e02ff */
[----:B------:R-:W0:Y:S01]  /*3d7d0*/  LDC R89, c[0x0][0x278] ;  /* 0x00009e00ff597b82 */ /* 0x000e220000000800 */
[----:B------:R-:W-:Y:S04]  /*3d7e0*/  STG.E.U16 desc[UR4][R76.64], R86 ;  /* 0x000000564c007986 */ /* 0x000fe8000c101504 */
[----:B------:R2:W-:Y:S01]  /*3d7f0*/  STG.E.U16 desc[UR4][R78.64], R82 ;  /* 0x000000524e007986 */ /* 0x0005e2000c101504 */
[----:B---3--:R-:W-:Y:S01]  /*3d800*/  IMAD R249, R249, 0x15e, RZ ;  /* 0x0000015ef9f97824 */ /* 0x008fe200078e02ff */
[-C--:B------:R-:W-:Y:S01]  /*3d810*/  IADD3 R80, P6, R99, R2.reuse, RZ ;  /* 0x0000000263507210 */ /* 0x080fe20007fde0ff */
[----:B------:R-:W3:Y:S01]  /*3d820*/  LDC R95, c[0x0][0x278] ;  /* 0x00009e00ff5f7b82 */ /* 0x000ee20000000800 */
[----:B--2---:R-:W-:-:S07]  /*3d830*/  IADD3 R78, P5, R97, R2, RZ ;  /* 0x00000002614e7210 */ /* 0x004fce0007fbe0ff */
[----:B------:R-:W2:Y:S01]  /*3d840*/  LDC R91, c[0x0][0x278] ;  /* 0x00009e00ff5b7b82 */ /* 0x000ea20000000800 */
[----:B------:R-:W-:-:S07]  /*3d850*/  LEA.HI.X.SX32 R79, R249, R3, 0x1, P5 ;  /* 0x00000003f94f7211 */ /* 0x000fce00028f0eff */
[----:B------:R-:W4:Y:S01]  /*3d860*/  LDC R249, c[0x0][0x278] ;  /* 0x00009e00fff97b82 */ /* 0x000f220000000800 */
[----:B------:R-:W-:Y:S01]  /*3d870*/  LEA.HI.X.SX32 R81, R85, R3, 0x1, P6 ;  /* 0x0000000355517211 */ /* 0x000fe200030f0eff */
[----:B-1----:R-:W-:Y:S01]  /*3d880*/  IMAD R77, R96, 0x2c0, RZ ;  /* 0x000002c0604d7824 */ /* 0x002fe200078e02ff */
[----:B------:R-:W-:-:S05]  /*3d890*/  PRMT R94, R82, 0x7632, R94 ;  /* 0x00007632525e7816 */ /* 0x000fca000000005e */
[----:B------:R1:W-:Y:S01]  /*3d8a0*/  STG.E.U16 desc[UR4][R80.64], R94 ;  /* 0x0000005e50007986 */ /* 0x0003e2000c101504 */
[----:B------:R-:W0:Y:S08]  /*3d8b0*/  LDC R88, c[0x0][0x278] ;  /* 0x00009e00ff587b82 */ /* 0x000e300000000800 */
[----:B------:R-:W0:Y:S01]  /*3d8c0*/  LDC R87, c[0x0][0x278] ;  /* 0x00009e00ff577b82 */ /* 0x000e220000000800 */
[----:B-1----:R-:W-:Y:S01]  /*3d8d0*/  IADD3 R80, P5, R77, R2, RZ ;  /* 0x000000024d507210 */ /* 0x002fe20007fbe0ff */
[----:B----4-:R-:W-:-:S06]  /*3d8e0*/  IMAD R249, R249, 0x160, RZ ;  /* 0x00000160f9f97824 */ /* 0x010fcc00078e02ff */
[----:B------:R-:W1:Y:S01]  /*3d8f0*/  LDC R92, c[0x0][0x278] ;  /* 0x00009e00ff5c7b82 */ /* 0x000e620000000800 */
[----:B------:R-:W-:-:S07]  /*3d900*/  LEA.HI.X.SX32 R81, R249, R3, 0x1, P5 ;  /* 0x00000003f9517211 */ /* 0x000fce00028f0eff */
[----:B------:R-:W4:Y:S01]  /*3d910*/  LDC R249, c[0x0][0x278] ;  /* 0x00009e00fff97b82 */ /* 0x000f220000000800 */
[----:B------:R0:W-:Y:S01]  /*3d920*/  STG.E.U16 desc[UR4][R78.64], R83 ;  /* 0x000000534e007986 */ /* 0x0001e2000c101504 */
[----:B---3--:R-:W-:Y:S02]  /*3d930*/  IMAD R95, R95, 0x2be, RZ ;  /* 0x000002be5f5f7824 */ /* 0x008fe400078e02ff */
[----:B--2---:R-:W-:-:S04]  /*3d940*/  IMAD R91, R91, 0x2c2, RZ ;  /* 0x000002c25b5b7824 */ /* 0x004fc800078e02ff */
[----:B------:R-:W2:Y:S01]  /*3d950*/  LDC R90, c[0x0][0x278] ;  /* 0x00009e00ff5a7b82 */ /* 0x000ea20000000800 */
[----:B0-----:R-:W-:Y:S01]  /*3d960*/  IMAD R79, R89, 0x2c4, RZ ;  /* 0x000002c4594f7824 */ /* 0x001fe200078e02ff */
[----:B------:R-:W-:Y:S02]  /*3d970*/  PRMT R96, R83, 0x7632, R96 ;  /* 0x0000763253607816 */ /* 0x000fe40000000060 */
[----:B------:R-:W-:Y:S01]  /*3d980*/  PRMT R97, R72, 0x7632, R97 ;  /* 0x0000763248617816 */ /* 0x000fe20000000061 */
[----:B------:R-:W-:Y:S01]  /*3d990*/  IMAD R85, R88, 0x15f, RZ ;  /* 0x0000015f58557824 */ /* 0x000fe200078e02ff */
[-C--:B------:R-:W-:Y:S01]  /*3d9a0*/  IADD3 R78, P5, R79, R2.reuse, RZ ;  /* 0x000000024f4e7210 */ /* 0x080fe20007fbe0ff */
[----:B------:R-:W-:Y:S01]  /*3d9b0*/  IMAD R87, R87, 0x161, RZ ;  /* 0x0000016157577824 */ /* 0x000fe200078e02ff */
[----:B------:R-:W0:Y:S01]  /*3d9c0*/  LDC R84, c[0x0][0x278] ;  /* 0x00009e00ff547b82 */ /* 0x000e220000000800 */
[----:B----4-:R-:W-:Y:S01]  /*3d9d0*/  IMAD R249, R249, 0x162, RZ ;  /* 0x00000162f9f97824 */ /* 0x010fe200078e02ff */
[----:B------:R-:W-:-:S02]  /*3d9e0*/  IADD3 R76, P4, R95, R2, RZ ;  /* 0x000000025f4c7210 */ /* 0x000fc40007f9e0ff */
[----:B------:R-:W-:-:S04]  /*3d9f0*/  IADD3 R82, P6, R91, R2, RZ ;  /* 0x000000025b527210 */ /* 0x000fc80007fde0ff */
[----:B------:R-:W3:Y:S01]  /*3da00*/  LDC R93, c[0x0][0x278] ;  /* 0x00009e00ff5d7b82 */ /* 0x000ee20000000800 */
[----:B------:R-:W-:-:S07]  /*3da10*/  LEA.HI.X.SX32 R79, R249, R3, 0x1, P5 ;  /* 0x00000003f94f7211 */ /* 0x000fce00028f0eff */
[----:B------:R-:W4:Y:S01]  /*3da20*/  LDC R249, c[0x0][0x278] ;  /* 0x00009e00fff97b82 */ /* 0x000f220000000800 */
[-C--:B------:R-:W-:Y:S02]  /*3da30*/  LEA.HI.X.SX32 R77, R85, R3.reuse, 0x1, P4 ;  /* 0x00000003554d7211 */ /* 0x080fe400020f0eff */
[----:B------:R-:W-:-:S03]  /*3da40*/  LEA.HI.X.SX32 R83, R87, R3, 0x1, P6 ;  /* 0x0000000357537211 */ /* 0x000fc600030f0eff */
[----:B------:R-:W-:Y:S01]  /*3da50*/  STG.E.U16 desc[UR4][R76.64], R96 ;  /* 0x000000604c007986 */ /* 0x000fe2000c101504 */
[----:B--2---:R-:W-:Y:S01]  /*3da60*/  IMAD R95, R90, 0x2c6, RZ ;  /* 0x000002c65a5f7824 */ /* 0x004fe200078e02ff */
[----:B------:R-:W2:Y:S02]  /*3da70*/  LDC R88, c[0x0][0x278] ;  /* 0x00009e00ff587b82 */ /* 0x000ea40000000800 */
[----:B------:R-:W-:Y:S04]  /*3da80*/  STG.E.U16 desc[UR4][R80.64], R72 ;  /* 0x0000004850007986 */ /* 0x000fe8000c101504 */
[----:B------:R1:W-:Y:S01]  /*3da90*/  STG.E.U16 desc[UR4][R82.64], R97 ;  /* 0x0000006152007986 */ /* 0x0003e2000c101504 */
[----:B------:R-:W-:Y:S01]  /*3daa0*/  PRMT R90, R73, 0x7632, R90 ;  /* 0x00007632495a7816 */ /* 0x000fe2000000005a */
[----:B---3--:R-:W-:Y:S01]  /*3dab0*/  IMAD R93, R93, 0x2ca, RZ ;  /* 0x000002ca5d5d7824 */ /* 0x008fe200078e02ff */
[----:B------:R-:W3:Y:S01]  /*3dac0*/  LDC R85, c[0x0][0x278] ;  /* 0x00009e00ff557b82 */ /* 0x000ee20000000800 */
[----:B------:R2:W-:Y:S01]  /*3dad0*/  STG.E.U16 desc[UR4][R78.64], R73 ;  /* 0x000000494e007986 */ /* 0x0005e2000c101504 */
[----:B----4-:R-:W-:-:S06]  /*3dae0*/  IMAD R249, R249, 0x164, RZ ;  /* 0x00000164f9f97824 */ /* 0x010fcc00078e02ff */
[----:B------:R-:W4:Y:S01]  /*3daf0*/  LDC R89, c[0x0][0x278] ;  /* 0x00009e00ff597b82 */ /* 0x000f220000000800 */
[----:B-1----:R-:W-:-:S05]  /*3db00*/  IMAD R83, R92, 0x2c8, RZ ;  /* 0x000002c85c537824 */ /* 0x002fca00078e02ff */
[-C--:B------:R-:W-:Y:S01]  /*3db10*/  IADD3 R72, P5, R83, R2.reuse, RZ ;  /* 0x0000000253487210 */ /* 0x080fe20007fbe0ff */
[----:B0-----:R-:W-:Y:S01]  /*3db20*/  IMAD R77, R84, 0x163, RZ ;  /* 0x00000163544d7824 */ /* 0x001fe200078e02ff */
[----:B------:R-:W-:Y:S01]  /*3db30*/  IADD3 R76, P4, R95, R2, RZ ;  /* 0x000000025f4c7210 */ /* 0x000fe20007f9e0ff */
[----:B------:R-:W0:Y:S01]  /*3db40*/  LDC R91, c[0x0][0x278] ;  /* 0x00009e00ff5b7b82 */ /* 0x000e220000000800 */
[----:B--2---:R-:W-:-:S07]  /*3db50*/  LEA.HI.X.SX32 R73, R249, R3, 0x1, P5 ;  /* 0x00000003f9497211 */ /* 0x004fce00028f0eff */
[----:B------:R-:W1:Y:S01]  /*3db60*/  LDC R249, c[0x0][0x278] ;  /* 0x00009e00fff97b82 */ /* 0x000e620000000800 */
[----:B------:R-:W-:Y:S01]  /*3db70*/  IADD3 R80, P6, R93, R2, RZ ;  /* 0x000000025d507210 */ /* 0x000fe20007fde0ff */
[----:B------:R-:W-:Y:S01]  /*3db80*/  IMAD R93, R88, 0x2cc, RZ ;  /* 0x000002cc585d7824 */ /* 0x000fe200078e02ff */
[----:B------:R-:W-:-:S05]  /*3db90*/  LEA.HI.X.SX32 R77, R77, R3, 0x1, P4 ;  /* 0x000000034d4d7211 */ /* 0x000fca00020f0eff */
[----:B------:R2:W-:Y:S01]  /*3dba0*/  STG.E.U16 desc[UR4][R76.64], R90 ;  /* 0x0000005a4c007986 */ /* 0x0005e2000c101504 */
[----:B---3--:R-:W-:Y:S01]  /*3dbb0*/  IMAD R81, R85, 0x165, RZ ;  /* 0x0000016555517824 */ /* 0x008fe200078e02ff */
[----:B------:R-:W3:Y:S01]  /*3dbc0*/  LDC R94, c[0x0][0x278] ;  /* 0x00009e00ff5e7b82 */ /* 0x000ee20000000800 */
[----:B----4-:R-:W-:Y:S01]  /*3dbd0*/  IMAD R89, R89, 0x2d0, RZ ;  /* 0x000002d059597824 */ /* 0x010fe200078e02ff */
[----:B------:R-:W-:-:S06]  /*3dbe0*/  PRMT R92, R74, 0x7632, R92 ;  /* 0x000076324a5c7816 */ /* 0x000fcc000000005c */
[----:B------:R-:W4:Y:S01]  /*3dbf0*/  LDC R86, c[0x0][0x278] ;  /* 0x00009e00ff567b82 */ /* 0x000f220000000800 */
[----:B--2---:R-:W-:Y:S01]  /*3dc00*/  IADD3 R76, P5, R93, R2, RZ ;  /* 0x000000025d4c7210 */ /* 0x004fe20007fbe0ff */
[----:B-1----:R-:W-:Y:S01]  /*3dc10*/  IMAD R249, R249, 0x166, RZ ;  /* 0x00000166f9f97824 */ /* 0x002fe200078e02ff */
[----:B------:R1:W-:Y:S01]  /*3dc20*/  STG.E.U16 desc[UR4][R72.64], R74 ;  /* 0x0000004a48007986 */ /* 0x0003e2000c101504 */
[----:B------:R-:W-:-:S04]  /*3dc30*/  PRMT R88, R75, 0x7632, R88 ;  /* 0x000076324b587816 */ /* 0x000fc80000000058 */
[----:B------:R-:W2:Y:S01]  /*3dc40*/  LDC R87, c[0x0][0x278] ;  /* 0x00009e00ff577b82 */ /* 0x000ea20000000800 */
[----:B------:R-:W-:-:S07]  /*3dc50*/  LEA.HI.X.SX32 R77, R249, R3, 0x1, P5 ;  /* 0x00000003f94d7211 */ /* 0x000fce00028f0eff */
[----:B------:R-:W0:Y:S01]  /*3dc60*/  LDC R249, c[0x0][0x278] ;  /* 0x00009e00fff97b82 */ /* 0x000e220000000800 */
[----:B------:R-:W-:Y:S02]  /*3dc70*/  LEA.HI.X.SX32 R81, R81, R3, 0x1, P6 ;  /* 0x0000000351517211 */ /* 0x000fe400030f0eff */
[----:B-1----:R-:W-:-:S03]  /*3dc80*/  IADD3 R74, P5, R89, R2, RZ ;  /* 0x00000002594a7210 */ /* 0x002fc60007fbe0ff */
[----:B------:R-:W-:Y:S02]  /*3dc90*/  STG.E.U16 desc[UR4][R80.64], R92 ;  /* 0x0000005c50007986 */ /* 0x000fe4000c101504 */
[----:B------:R-:W1:Y:S02]  /*3dca0*/  LDC R85, c[0x0][0x278] ;  /* 0x00009e00ff557b82 */ /* 0x000e640000000800 */
[----:B------:R3:W-:Y:S06]  /*3dcb0*/  STG.E.U16 desc[UR4][R76.64], R75 ;  /* 0x0000004b4c007986 */ /* 0x0007ec000c101504 */
[----:B------:R-:W1:Y:S01]  /*3dcc0*/  LDC R84, c[0x0][0x278] ;  /* 0x00009e00ff547b82 */ /* 0x000e620000000800 */
[----:B0-----:R-:W-:-:S07]  /*3dcd0*/  IMAD R249, R249, 0x168, RZ ;  /* 0x00000168f9f97824 */ /* 0x001fce00078e02ff */
[----:B------:R-:W0:Y:S01]  /*3dce0*/  LDC R83, c[0x0][0x278] ;  /* 0x00009e00ff537b82 */ /* 0x000e220000000800 */
[----:B---3--:R-:W-:-:S07]  /*3dcf0*/  LEA.HI.X.SX32 R75, R249, R3, 0x1, P5 ;  /* 0x00000003f94b7211 */ /* 0x008fce00028f0eff */
[----:B------:R-:W3:Y:S01]  /*3dd00*/  LDC R249, c[0x0][0x278] ;  /* 0x00009e00fff97b82 */ /* 0x000ee20000000800 */
[----:B------:R-:W-:Y:S02]  /*3dd10*/  IMAD R91, R91, 0x2ce, RZ ;  /* 0x000002ce5b5b7824 */ /* 0x000fe400078e02ff */
[----:B------:R-:W-:Y:S02]  /*3dd20*/  IMAD R73, R94, 0x2d2, RZ ;  /* 0x000002d25e497824 */ /* 0x000fe400078e02ff */
[----:B----4-:R-:W-:Y:S01]  /*3dd30*/  IMAD R79, R86, 0x167, RZ ;  /* 0x00000167564f7824 */ /* 0x010fe200078e02ff */
[----:B------:R-:W-:Y:S01]  /*3dd40*/  IADD3 R72, P4, R91, R2, RZ ;  /* 0x000000025b487210 */ /* 0x000fe20007f9e0ff */
[----:B--2---:R-:W-:Y:S01]  /*3dd50*/  IMAD R81, R87, 0x169, RZ ;  /* 0x0000016957517824 */ /* 0x004fe200078e02ff */
[----:B------:R-:W2:Y:S01]  /*3dd60*/  LDC R82, c[0x0][0x278] ;  /* 0x00009e00ff527b82 */ /* 0x000ea20000000800 */
[----:B------:R-:W-:-:S07]  /*3dd70*/  PRMT R89, R68, 0x7632, R89 ;  /* 0x0000763244597816 */ /* 0x000fce0000000059 */
[----:B------:R-:W4:Y:S01]  /*3dd80*/  LDC R80, c[0x0][0x278] ;  /* 0x00009e00ff507b82 */ /* 0x000f220000000800 */
[----:B---3--:R-:W-:Y:S01]  /*3dd90*/  IMAD R251, R249, 0x16a, RZ ;  /* 0x0000016af9fb7824 */ /* 0x008fe200078e02ff */
[----:B------:R-:W-:-:S06]  /*3dda0*/  IADD3 R78, P6, R73, R2, RZ ;  /* 0x00000002494e7210 */ /* 0x000fcc0007fde0ff */
[----:B------:R-:W3:Y:S01]  /*3ddb0*/  LDC R249, c[0x0][0x278] ;  /* 0x00009e00fff97b82 */ /* 0x000ee20000000800 */
[----:B-1----:R-:W-:Y:S01]  /*3ddc0*/  IMAD R85, R85, 0x2d8, RZ ;  /* 0x000002d855557824 */ /* 0x002fe200078e02ff */
[-C--:B------:R-:W-:Y:S01]  /*3ddd0*/  LEA.HI.X.SX32 R73, R79, R3.reuse, 0x1, P4 ;  /* 0x000000034f497211 */ /* 0x080fe200020f0eff */
[----:B------:R-:W-:Y:S01]  /*3dde0*/  IMAD R77, R84, 0x2d6, RZ ;  /* 0x000002d6544d7824 */ /* 0x000fe200078e02ff */
[----:B------:R-:W-:Y:S02]  /*3ddf0*/  LEA.HI.X.SX32 R79, R81, R3, 0x1, P6 ;  /* 0x00000003514f7211 */ /* 0x000fe400030f0eff */
[-C--:B------:R-:W-:Y:S01]  /*3de00*/  IADD3 R76, P6, R85, R2.reuse, RZ ;  /* 0x00000002554c7210 */ /* 0x080fe20007fde0ff */
[----:B------:R-:W-:Y:S01]  /*3de10*/  STG.E.U16 desc[UR4][R72.64], R88 ;  /* 0x0000005848007986 */ /* 0x000fe2000c101504 */
[----:B------:R-:W1:Y:S03]  /*3de20*/  LDC R86, c[0x0][0x278] ;  /* 0x00009e00ff567b82 */ /* 0x000e660000000800 */
[----:B------:R0:W-:Y:S05]  /*3de30*/  STG.E.U16 desc[UR4][R74.64], R68 ;  /* 0x000000444a007986 */ /* 0x0001ea000c101504 */
[----:B------:R-:W4:Y:S01]  /*3de40*/  LDC R87, c[0x0][0x278] ;  /* 0x00009e00ff577b82 */ /* 0x000f220000000800 */
[----:B---3--:R-:W-:Y:S01]  /*3de50*/  IMAD R249, R249, 0x16c, RZ ;  /* 0x0000016cf9f97824 */ /* 0x008fe200078e02ff */
[----:B0-----:R-:W-:Y:S01]  /*3de60*/  IADD3 R74, P5, R77, R2, RZ ;  /* 0x000000024d4a7210 */ /* 0x001fe20007fbe0ff */
[----:B------:R-:W-:-:S05]  /*3de70*/  IMAD R81, R83, 0x2d4, RZ ;  /* 0x000002d453517824 */ /* 0x000fca00078e02ff */
[----:B------:R-:W0:Y:S01]  /*3de80*/  LDC R84, c[0x0][0x278] ;  /* 0x00009e00ff547b82 */ /* 0x000e220000000800 */
[----:B------:R-:W-:-:S07]  /*3de90*/  LEA.HI.X.SX32 R77, R249, R3, 0x1, P6 ;  /* 0x00000003f94d7211 */ /* 0x000fce00030f0eff */
[----:B------:R-:W3:Y:S01]  /*3dea0*/  LDC R249, c[0x0][0x278] ;  /* 0x00009e00fff97b82 */ /* 0x000ee20000000800 */
[----:B------:R-:W-:-:S04]  /*3deb0*/  IADD3 R72, P4, R81, R2, RZ ;  /* 0x0000000251487210 */ /* 0x000fc80007f9e0ff */
[-C--:B------:R-:W-:Y:S01]  /*3dec0*/  LEA.HI.X.SX32 R73, R251, R3.reuse, 0x1, P4 ;  /* 0x00000003fb497211 */ /* 0x080fe200020f0eff */
[----:B--2---:R-:W-:Y:S01]  /*3ded0*/  IMAD R75, R82, 0x16b, RZ ;  /* 0x0000016b524b7824 */ /* 0x004fe200078e02ff */
[----:B------:R-:W-:Y:S01]  /*3dee0*/  PRMT R68, R69, 0x7632, R68 ;  /* 0x0000763245447816 */ /* 0x000fe20000000044 */
[----:B------:R2:W-:Y:S01]  /*3def0*/  STG.E.U16 desc[UR4][R78.64], R89 ;  /* 0x000000594e007986 */ /* 0x0005e2000c101504 */
[----:B------:R-:W0:Y:S08]  /*3df00*/  LDC R83, c[0x0][0x278] ;  /* 0x00009e00ff537b82 */ /* 0x000e300000000800 */
[----:B------:R-:W0:Y:S01]  /*3df10*/  LDC R85, c[0x0][0x278] ;  /* 0x00009e00ff557b82 */ /* 0x000e220000000800 */
[----:B---3--:R-:W-:Y:S01]  /*3df20*/  IMAD R251, R249, 0x16e, RZ ;  /* 0x0000016ef9fb7824 */ /* 0x008fe200078e02ff */
[----:B------:R-:W-:-:S06]  /*3df30*/  LEA.HI.X.SX32 R75, R75, R3, 0x1, P5 ;  /* 0x000000034b4b7211 */ /* 0x000fcc00028f0eff */
[----:B------:R-:W3:Y:S01]  /*3df40*/  LDC R249, c[0x0][0x278] ;  /* 0x00009e00fff97b82 */ /* 0x000ee20000000800 */
[----:B------:R-:W-:Y:S04]  /*3df50*/  STG.E.U16 desc[UR4][R72.64], R69 ;  /* 0x0000004548007986 */ /* 0x000fe8000c101504 */
[----:B------:R-:W-:Y:S03]  /*3df60*/  STG.E.U16 desc[UR4][R74.64], R68 ;  /* 0x000000444a007986 */ /* 0x000fe6000c101504 */
[----:B--2---:R-:W2:Y:S01]  /*3df70*/  LDC R78, c[0x0][0x278] ;  /* 0x00009e00ff4e7b82 */ /* 0x004ea20000000800 */
[----:B------:R0:W-:Y:S01]  /*3df80*/  STG.E.U16 desc[UR4][R76.64], R70 ;  /* 0x000000464c007986 */ /* 0x0001e2000c101504 */
[----:B-1----:R-:W-:-:S02]  /*3df90*/  IMAD R89, R86, 0x2da, RZ ;  /* 0x000002da56597824 */ /* 0x002fc400078e02ff */
[----:B----4-:R-:W-:Y:S01]  /*3dfa0*/  IMAD R87, R87, 0x2dc, RZ ;  /* 0x000002dc57577824 */ /* 0x010fe200078e02ff */
[----:B------:R-:W-:-:S03]  /*3dfb0*/  PRMT R88, R70, 0x7632, R88 ;  /* 0x0000763246587816 */ /* 0x000fc60000000058 */
[----:B------:R-:W1:Y:S01]  /*3dfc0*/  LDC R82, c[0x0][0x278] ;  /* 0x00009e00ff527b82 */ /* 0x000e620000000800 */
[----:B0-----:R-:W-:Y:S02]  /*3dfd0*/  IMAD R77, R84, 0x2e0, RZ ;  /* 0x000002e0544d7824 */ /* 0x001fe400078e02ff */
[----:B---3--:R-:W-:Y:S01]  /*3dfe0*/  IMAD R249, R249, 0x170, RZ ;  /* 0x00000170f9f97824 */ /* 0x008fe200078e02ff */
[-C--:B------:R-:W-:Y:S01]  /*3dff0*/  IADD3 R68, P5, R89, R2.reuse, RZ ;  /* 0x0000000259447210 */ /* 0x080fe20007fbe0ff */
[----:B------:R-:W-:Y:S01]  /*3e000*/  IMAD R69, R80, 0x16d, RZ ;  /* 0x0000016d50457824 */ /* 0x000fe200078e02ff */
[-C--:B------:R-:W-:Y:S01]  /*3e010*/  IADD3 R76, P6, R77, R2.reuse, RZ ;  /* 0x000000024d4c7210 */ /* 0x080fe20007fde0ff */
[----:B------:R-:W-:Y:S01]  /*3e020*/  IMAD R83, R83, 0x2de, RZ ;  /* 0x000002de53537824 */ /* 0x000fe200078e02ff */
[----:B------:R-:W-:Y:S01]  /*3e030*/  IADD3 R72, P4, R87, R2, RZ ;  /* 0x0000000257487210 */ /* 0x000fe20007f9e0ff */
[----:B------:R-:W0:Y:S01]  /*3e040*/  LDC R79, c[0x0][0x278] ;  /* 0x00009e00ff4f7b82 */ /* 0x000e220000000800 */
[----:B------:R-:W-:-:S07]  /*3e050*/  LEA.HI.X.SX32 R77, R249, R3, 0x1, P6 ;  /* 0x00000003f94d7211 */ /* 0x000fce00030f0eff */
[----:B------:R-:W3:Y:S01]  /*3e060*/  LDC R249, c[0x0][0x278] ;  /* 0x00009e00fff97b82 */ /* 0x000ee20000000800 */
[-C--:B------:R-:W-:Y:S01]  /*3e070*/  LEA.HI.X.SX32 R69, R69, R3.reuse, 0x1, P5 ;  /* 0x0000000345457211 */ /* 0x080fe200028f0eff */
[----:B--2---:R-:W-:Y:S01]  /*3e080*/  IMAD R75, R78, 0x16f, RZ ;  /* 0x0000016f4e4b7824 */ /* 0x004fe200078e02ff */
[-C--:B------:R-:W-:Y:S01]  /*3e090*/  LEA.HI.X.SX32 R73, R251, R3.reuse, 0x1, P4 ;  /* 0x00000003fb497211 */ /* 0x080fe200020f0eff */
[----:B------:R-:W-:Y:S01]  /*3e0a0*/  IMAD R85, R85, 0x2e4, RZ ;  /* 0x000002e455557824 */ /* 0x000fe200078e02ff */
[-C--:B------:R-:W-:Y:S01]  /*3e0b0*/  IADD3 R74, P5, R83, R2.reuse, RZ ;  /* 0x00000002534a7210 */ /* 0x080fe20007fbe0ff */
[----:B------:R-:W-:Y:S02]  /*3e0c0*/  STG.E.U16 desc[UR4][R68.64], R88 ;  /* 0x0000005844007986 */ /* 0x000fe4000c101504 */
[----:B------:R-:W2:Y:S01]  /*3e0d0*/  LDC R80, c[0x0][0x278] ;  /* 0x00009e00ff507b82 */ /* 0x000ea20000000800 */
[----:B------:R-:W-:Y:S01]  /*3e0e0*/  LEA.HI.X.SX32 R75, R75, R3, 0x1, P5 ;  /* 0x000000034b4b7211 */ /* 0x000fe200028f0eff */
[----:B------:R4:W-:Y:S06]  /*3e0f0*/  STG.E.U16 desc[UR4][R72.64], R71 ;  /* 0x0000004748007986 */ /* 0x0009ec000c101504 */
[----:B------:R-:W2:Y:S01]  /*3e100*/  LDC R86, c[0x0][0x278] ;  /* 0x00009e00ff567b82 */ /* 0x000ea20000000800 */
[----:B----4-:R-:W-:Y:S01]  /*3e110*/  IADD3 R72, P5, R85, R2, RZ ;  /* 0x0000000255487210 */ /* 0x010fe20007fbe0ff */
[----:B---3--:R-:W-:Y:S01]  /*3e120*/  IMAD R249, R249, 0x172, RZ ;  /* 0x00000172f9f97824 */ /* 0x008fe200078e02ff */
[----:B------:R-:W-:Y:S01]  /*3e130*/  PRMT R70, R71, 0x7632, R70 ;  /* 0x0000763247467816 */ /* 0x000fe20000000046 */
[----:B-1----:R-:W-:-:S04]  /*3e140*/  IMAD R87, R82, 0x2e2, RZ ;  /* 0x000002e252577824 */ /* 0x002fc800078e02ff */
[----:B------:R-:W1:Y:S01]  /*3e150*/  LDC R81, c[0x0][0x278] ;  /* 0x00009e00ff517b82 */ /* 0x000e620000000800 */
[----:B------:R-:W-:-:S07]  /*3e160*/  LEA.HI.X.SX32 R73, R249, R3, 0x1, P5 ;  /* 0x00000003f9497211 */ /* 0x000fce00028f0eff */
[----:B------:R-:W3:Y:S01]  /*3e170*/  LDC R249, c[0x0][0x278] ;  /* 0x00009e00fff97b82 */ /* 0x000ee20000000800 */
[----:B0-----:R-:W-:Y:S01]  /*3e180*/  IMAD R69, R79, 0x171, RZ ;  /* 0x000001714f457824 */ /* 0x001fe200078e02ff */
[----:B------:R-:W-:Y:S01]  /*3e190*/  IADD3 R68, P4, R87, R2, RZ ;  /* 0x0000000257447210 */ /* 0x000fe20007f9e0ff */
[----:B------:R-:W-:Y:S01]  /*3e1a0*/  STG.E.U16 desc[UR4][R74.64], R70 ;  /* 0x000000464a007986 */ /* 0x000fe2000c101504 */
[----:B--2---:R-:W-:Y:S02]  /*3e1b0*/  IMAD R85, R80, 0x2e8, RZ ;  /* 0x000002e850557824 */ /* 0x004fe400078e02ff */
[----:B------:R-:W-:Y:S01]  /*3e1c0*/  LEA.HI.X.SX32 R69, R69, R3, 0x1, P4 ;  /* 0x0000000345457211 */ /* 0x000fe200020f0eff */
[----:B------:R0:W-:Y:S01]  /*3e1d0*/  STG.E.U16 desc[UR4][R76.64], R64 ;  /* 0x000000404c007986 */ /* 0x0001e2000c101504 */
[----:B------:R-:W2:Y:S01]  /*3e1e0*/  LDC R84, c[0x0][0x278] ;  /* 0x00009e00ff547b82 */ /* 0x000ea20000000800 */
[----:B------:R-:W-:Y:S01]  /*3e1f0*/  IMAD R89, R86, 0x2e6, RZ ;  /* 0x000002e656597824 */ /* 0x000fe200078e02ff */
[----:B------:R-:W-:Y:S01]  /*3e200*/  PRMT R86, R65, 0x7632, R86 ;  /* 0x0000763241567816 */ /* 0x000fe20000000056 */
[----:B-1----:R-:W-:-:S05]  /*3e210*/  IMAD R71, R81, 0x173, RZ ;  /* 0x0000017351477824 */ /* 0x002fca00078e02ff */
[----:B------:R-:W1:Y:S01]  /*3e220*/  LDC R83, c[0x0][0x278] ;  /* 0x00009e00ff537b82 */ /* 0x000e620000000800 */
[----:B0-----:R-:W-:-:S05]  /*3e230*/  PRMT R64, R64, 0x7632, R64 ;  /* 0x0000763240407816 */ /* 0x001fca0000000040 */
[----:B------:R0:W-:Y:S01]  /*3e240*/  STG.E.U16 desc[UR4][R68.64], R64 ;  /* 0x0000004044007986 */ /* 0x0001e2000c101504 */
[----:B---3--:R-:W-:Y:S01]  /*3e250*/  IMAD R249, R249, 0x174, RZ ;  /* 0x00000174f9f97824 */ /* 0x008fe200078e02ff */
[-C--:B------:R-:W-:Y:S01]  /*3e260*/  IADD3 R70, P6, R89, R2.reuse, RZ ;  /* 0x0000000259467210 */ /* 0x080fe20007fde0ff */
[----:B------:R-:W3:Y:S01]  /*3e270*/  LDC R78, c[0x0][0x278] ;  /* 0x00009e00ff4e7b82 */ /* 0x000ee20000000800 */
[----:B------:R4:W-:Y:S07]  /*3e280*/  STG.E.U16 desc[UR4][R72.64], R65 ;  /* 0x0000004148007986 */ /* 0x0009ee000c101504 */
[----:B------:R-:W3:Y:S01]  /*3e290*/  LDC R77, c[0x0][0x278] ;  /* 0x00009e00ff4d7b82 */ /* 0x000ee20000000800 */
[----:B0-----:R-:W-:-:S04]  /*3e2a0*/  IADD3 R64, P5, R85, R2, RZ ;  /* 0x0000000255407210 */ /* 0x001fc80007fbe0ff */
[----:B----4-:R-:W-:-:S03]  /*3e2b0*/  LEA.HI.X.SX32 R65, R249, R3, 0x1, P5 ;  /* 0x00000003f9417211 */ /* 0x010fc600028f0eff */
[----:B------:R-:W0:Y:S01]  /*3e2c0*/  LDC R249, c[0x0][0x278] ;  /* 0x00009e00fff97b82 */ /* 0x000e220000000800 */
[----:B------:R-:W-:-:S05]  /*3e2d0*/  LEA.HI.X.SX32 R71, R71, R3, 0x1, P6 ;  /* 0x0000000347477211 */ /* 0x000fca00030f0eff */
[----:B------:R2:W-:Y:S02]  /*3e2e0*/  STG.E.U16 desc[UR4][R70.64], R86 ;  /* 0x0000005646007986 */ /* 0x0005e4000c101504 */
[----:B------:R-:W4:Y:S08]  /*3e2f0*/  LDC R80, c[0x0][0x278] ;  /* 0x00009e00ff507b82 */ /* 0x000f300000000800 */
[----:B------:R-:W4:Y:S01]  /*3e300*/  LDC R82, c[0x0][0x278] ;  /* 0x00009e00ff527b82 */ /* 0x000f220000000800 */
[----:B--2---:R-:W-:-:S05]  /*3e310*/  IMAD R71, R84, 0x2ec, RZ ;  /* 0x000002ec54477824 */ /* 0x004fca00078e02ff */
[----:B------:R-:W-:Y:S01]  /*3e320*/  IADD3 R70, P5, R71, R2, RZ ;  /* 0x0000000247467210 */ /* 0x000fe20007fbe0ff */
[----:B0-----:R-:W-:Y:S01]  /*3e330*/  IMAD R249, R249, 0x176, RZ ;  /* 0x00000176f9f97824 */ /* 0x001fe200078e02ff */
[----:B------:R-:W0:Y:S04]  /*3e340*/  LDC R79, c[0x0][0x278] ;  /* 0x00009e00ff4f7b82 */ /* 0x000e280000000800 */
[----:B------:R-:W-:-:S04]  /*3e350*/  LEA.HI.X.SX32 R71, R249, R3, 0x1, P5 ;  /* 0x00000003f9477211 */ /* 0x000fc800028f0eff */
[----:B------:R-:W2:Y:S01]  /*3e360*/  LDC R249, c[0x0][0x278] ;  /* 0x00009e00fff97b82 */ /* 0x000ea20000000800 */
[----:B-1----:R-:W-:Y:S02]  /*3e370*/  IMAD R83, R83, 0x2ea, RZ ;  /* 0x000002ea53537824 */ /* 0x002fe400078e02ff */
[----:B---3--:R-:W-:-:S03]  /*3e380*/  IMAD R69, R78, 0x175, RZ ;  /* 0x000001754e457824 */ /* 0x008fc600078e02ff */
[----:B------:R-:W-:Y:S01]  /*3e390*/  IADD3 R68, P4, R83, R2, RZ ;  /* 0x0000000253447210 */ /* 0x000fe20007f9e0ff */
[----:B------:R-:W-:Y:S01]  /*3e3a0*/  IMAD R83, R77, 0x2f0, RZ ;  /* 0x000002f04d537824 */ /* 0x000fe200078e02ff */
[----:B------:R1:W-:Y:S01]  /*3e3b0*/  STG.E.U16 desc[UR4][R64.64], R66 ;  /* 0x0000004240007986 */ /* 0x0003e2000c101504 */
[----:B------:R-:W3:Y:S01]  /*3e3c0*/  LDC R74, c[0x0][0x278] ;  /* 0x00009e00ff4a7b82 */ /* 0x000ee20000000800 */
[----:B------:R-:W-:Y:S01]  /*3e3d0*/  LEA.HI.X.SX32 R69, R69, R3, 0x1, P4 ;  /* 0x0000000345457211 */ /* 0x000fe200020f0eff */
[----:B----4-:R-:W-:-:S06]  /*3e3e0*/  IMAD R85, R82, 0x2ee, RZ ;  /* 0x000002ee52557824 */ /* 0x010fcc00078e02ff */
[----:B------:R-:W4:Y:S01]  /*3e3f0*/  LDC R75, c[0x0][0x278] ;  /* 0x00009e00ff4b7b82 */ /* 0x000f220000000800 */
[----:B-1----:R-:W-:Y:S02]  /*3e400*/  PRMT R65, R66, 0x7632, R65 ;  /* 0x0000763242417816 */ /* 0x002fe40000000041 */
[----:B------:R-:W-:Y:S01]  /*3e410*/  IADD3 R64, P5, R83, R2, RZ ;  /* 0x0000000253407210 */ /* 0x000fe20007fbe0ff */
[----:B--2---:R-:W-:Y:S02]  /*3e420*/  IMAD R249, R249, 0x178, RZ ;  /* 0x00000178f9f97824 */ /* 0x004fe400078e02ff */
[----:B------:R1:W-:Y:S02]  /*3e430*/  STG.E.U16 desc[UR4][R68.64], R65 ;  /* 0x0000004144007986 */ /* 0x0003e4000c101504 */
[----:B------:R-:W2:Y:S08]  /*3e440*/  LDC R81, c[0x0][0x278] ;  /* 0x00009e00ff517b82 */ /* 0x000eb00000000800 */
[----:B------:R-:W2:Y:S01]  /*3e450*/  LDC R76, c[0x0][0x278] ;  /* 0x00009e00ff4c7b82 */ /* 0x000ea20000000800 */
[----:B-1----:R-:W-:-:S07]  /*3e460*/  LEA.HI.X.SX32 R65, R249, R3, 0x1, P5 ;  /* 0x00000003f9417211 */ /* 0x002fce00028f0eff */
[----:B------:R-:W1:Y:S01]  /*3e470*/  LDC R249, c[0x0][0x278] ;  /* 0x00009e00fff97b82 */ /* 0x000e620000000800 */
[----:B------:R-:W-:-:S05]  /*3e480*/  IMAD R69, R80, 0x2f4, RZ ;  /* 0x000002f450457824 */ /* 0x000fca00078e02ff */
[----:B------:R-:W-:Y:S02]  /*3e490*/  IADD3 R68, P5, R69, R2, RZ ;  /* 0x0000000245447210 */ /* 0x000fe40007fbe0ff */
[----:B------:R-:W2:Y:S01]  /*3e4a0*/  LDC R82, c[0x0][0x278] ;  /* 0x00009e00ff527b82 */ /* 0x000ea20000000800 */
[----:B0-----:R-:W-:Y:S01]  /*3e4b0*/  IMAD R79, R79, 0x2f2, RZ ;  /* 0x000002f24f4f7824 */ /* 0x001fe200078e02ff */
[----:B------:R-:W-:-:S06]  /*3e4c0*/  PRMT R84, R67, 0x7632, R84 ;  /* 0x0000763243547816 */ /* 0x000fcc0000000054 */
[----:B------:R-:W0:Y:S01]  /*3e4d0*/  LDC R78, c[0x0][0x278] ;  /* 0x00009e00ff4e7b82 */ /* 0x000e220000000800 */
[----:B-1----:R-:W-:-:S07]  /*3e4e0*/  IMAD R249, R249, 0x17a, RZ ;  /* 0x0000017af9f97824 */ /* 0x002fce00078e02ff */
[----:B------:R-:W1:Y:S01]  /*3e4f0*/  LDC R77, c[0x0][0x278] ;  /* 0x00009e00ff4d7b82 */ /* 0x000e620000000800 */
[----:B------:R-:W-:-:S07]  /*3e500*/  LEA.HI.X.SX32 R69, R249, R3, 0x1, P5 ;  /* 0x00000003f9457211 */ /* 0x000fce00028f0eff */
[----:B------:R-:W0:Y:S01]  /*3e510*/  LDC R249, c[0x0][0x278] ;  /* 0x00009e00fff97b82 */ /* 0x000e220000000800 */
[----:B---3--:R-:W-:Y:S01]  /*3e520*/  IMAD R73, R74, 0x177, RZ ;  /* 0x000001774a497824 */ /* 0x008fe200078e02ff */
[-C--:B------:R-:W-:Y:S01]  /*3e530*/  IADD3 R72, P6, R85, R2.reuse, RZ ;  /* 0x0000000255487210 */ /* 0x080fe20007fde0ff */
[----:B----4-:R-:W-:Y:S01]  /*3e540*/  IMAD R75, R75, 0x179, RZ ;  /* 0x000001794b4b7824 */ /* 0x010fe200078e02ff */
[----:B------:R-:W-:Y:S01]  /*3e550*/  IADD3 R66, P4, R79, R2, RZ ;  /* 0x000000024f427210 */ /* 0x000fe20007f9e0ff */
[----:B--2---:R-:W-:Y:S01]  /*3e560*/  IMAD R81, R81, 0x2f6, RZ ;  /* 0x000002f651517824 */ /* 0x004fe200078e02ff */
[----:B------:R-:W-:Y:S01]  /*3e570*/  LEA.HI.X.SX32 R73, R73, R3, 0x1, P6 ;  /* 0x0000000349497211 */ /* 0x000fe200030f0eff */
[----:B------:R2:W-:Y:S01]  /*3e580*/  STG.E.U16 desc[UR4][R70.64], R67 ;  /* 0x0000004346007986 */ /* 0x0005e2000c101504 */
[----:B------:R-:W-:Y:S01]  /*3e590*/  PRMT R80, R52, 0x7632, R80 ;  /* 0x0000763234507816 */ /* 0x000fe20000000050 */
[----:B------:R-:W3:Y:S01]  /*3e5a0*/  LDC R74, c[0x0][0x278] ;  /* 0x00009e00ff4a7b82 */ /* 0x000ee20000000800 */
[----:B0-----:R-:W-:-:S07]  /*3e5b0*/  IMAD R251, R249, 0x17c, RZ ;  /* 0x0000017cf9fb7824 */ /* 0x001fce00078e02ff */
[----:B------:R-:W0:Y:S01]  /*3e5c0*/  LDC R249, c[0x0][0x278] ;  /* 0x00009e00fff97b82 */ /* 0x000e220000000800 */
[----:B--2---:R-:W-:Y:S01]  /*3e5d0*/  IMAD R71, R76, 0x17b, RZ ;  /* 0x0000017b4c477824 */ /* 0x004fe200078e02ff */
[-C--:B------:R-:W-:Y:S01]  /*3e5e0*/  IADD3 R70, P6, R81, R2.reuse, RZ ;  /* 0x0000000251467210 */ /* 0x080fe20007fde0ff */
[----:B------:R-:W-:Y:S01]  /*3e5f0*/  IMAD R81, R82, 0x2fc, RZ ;  /* 0x000002fc52517824 */ /* 0x000fe200078e02ff */
[-C--:B------:R-:W-:Y:S01]  /*3e600*/  LEA.HI.X.SX32 R67, R75, R3.reuse, 0x1, P4 ;  /* 0x000000034b437211 */ /* 0x080fe200020f0eff */
[----:B------:R2:W-:Y:S01]  /*3e610*/  STG.E.U16 desc[UR4][R72.64], R84 ;  /* 0x0000005448007986 */ /* 0x0005e2000c101504 */
[----:B------:R-:W-:Y:S01]  /*3e620*/  LEA.HI.X.SX32 R71, R71, R3, 0x1, P6 ;  /* 0x0000000347477211 */ /* 0x000fe200030f0eff */
[----:B-1----:R-:W-:Y:S01]  /*3e630*/  IMAD R79, R77, 0x2fa, RZ ;  /* 0x000002fa4d4f7824 */ /* 0x002fe200078e02ff */
[----:B------:R-:W-:Y:S01]  /*3e640*/  PRMT R83, R53, 0x7632, R83 ;  /* 0x0000763235537816 */ /* 0x000fe20000000053 */
[----:B------:R-:W-:Y:S01]  /*3e650*/  STG.E.U16 desc[UR4][R64.64], R52 ;  /* 0x0000003440007986 */ /* 0x000fe2000c101504 */
[----:B------:R-:W1:Y:S03]  /*3e660*/  LDC R77, c[0x0][0x278] ;  /* 0x00009e00ff4d7b82 */ /* 0x000e660000000800 */
[----:B------:R4:W-:Y:S05]  /*3e670*/  STG.E.U16 desc[UR4][R66.64], R80 ;  /* 0x0000005042007986 */ /* 0x0009ea000c101504 */
[----:B--2---:R-:W2:Y:S01]  /*3e680*/  LDC R73, c[0x0][0x278] ;  /* 0x00009e00ff497b82 */ /* 0x004ea20000000800 */
[----:B0-----:R-:W-:Y:S01]  /*3e690*/  IMAD R249, R249, 0x17e, RZ ;  /* 0x0000017ef9f97824 */ /* 0x001fe200078e02ff */
[----:B----4-:R-:W-:-:S06]  /*3e6a0*/  IADD3 R66, P6, R81, R2, RZ ;  /* 0x0000000251427210 */ /* 0x010fcc0007fde0ff */
[----:B------:R-:W0:Y:S01]  /*3e6b0*/  LDC R75, c[0x0][0x278] ;  /* 0x00009e00ff4b7b82 */ /* 0x000e220000000800 */
[----:B------:R-:W-:-:S07]  /*3e6c0*/  LEA.HI.X.SX32 R67, R249, R3, 0x1, P6 ;  /* 0x00000003f9437211 */ /* 0x000fce00030f0eff */
[----:B------:R-:W4:Y:S01]  /*3e6d0*/  LDC R249, c[0x0][0x278] ;  /* 0x00009e00fff97b82 */ /* 0x000f220000000800 */
[----:B------:R-:W-:-:S05]  /*3e6e0*/  IMAD R65, R78, 0x2f8, RZ ;  /* 0x000002f84e417824 */ /* 0x000fca00078e02ff */
[-C--:B------:R-:W-:Y:S02]  /*3e6f0*/  IADD3 R64, P4, R65, R2.reuse, RZ ;  /* 0x0000000241407210 */ /* 0x080fe40007f9e0ff */
[----:B------:R-:W0:Y:S02]  /*3e700*/  LDC R72, c[0x0][0x278] ;  /* 0x00009e00ff487b82 */ /* 0x000e240000000800 */
[----:B------:R-:W-:Y:S01]  /*3e710*/  LEA.HI.X.SX32 R65, R251, R3, 0x1, P4 ;  /* 0x00000003fb417211 */ /* 0x000fe200020f0eff */
[----:B------:R3:W-:Y:S05]  /*3e720*/  STG.E.U16 desc[UR4][R68.64], R53 ;  /* 0x0000003544007986 */ /* 0x0007ea000c101504 */
[----:B------:R-:W0:Y:S01]  /*3e730*/  LDC R76, c[0x0][0x278] ;  /* 0x00009e00ff4c7b82 */ /* 0x000e220000000800 */
[----:B----4-:R-:W-:Y:S01]  /*3e740*/  IMAD R251, R249, 0x180, RZ ;  /* 0x00000180f9fb7824 */ /* 0x010fe200078e02ff */
[----:B------:R-:W-:-:S06]  /*3e750*/  IADD3 R52, P5, R79, R2, RZ ;  /* 0x000000024f347210 */ /* 0x000fcc0007fbe0ff */
[----:B------:R-:W4:Y:S01]  /*3e760*/  LDC R249, c[0x0][0x278] ;  /* 0x00009e00fff97b82 */ /* 0x000f220000000800 */
[----:B---3--:R-:W-:Y:S01]  /*3e770*/  IMAD R53, R74, 0x17d, RZ ;  /* 0x0000017d4a357824 */ /* 0x008fe200078e02ff */
[----:B------:R-:W-:Y:S01]  /*3e780*/  PRMT R78, R54, 0x7632, R78 ;  /* 0x00007632364e7816 */ /* 0x000fe2000000004e */
[----:B-1----:R-:W-:-:S03]  /*3e790*/  IMAD R77, R77, 0x304, RZ ;  /* 0x000003044d4d7824 */ /* 0x002fc600078e02ff */
[----:B------:R-:W-:Y:S01]  /*3e7a0*/  LEA.HI.X.SX32 R53, R53, R3, 0x1, P5 ;  /* 0x0000000335357211 */ /* 0x000fe200028f0eff */
[----:B------:R1:W-:Y:S01]  /*3e7b0*/  STG.E.U16 desc[UR4][R70.64], R83 ;  /* 0x0000005346007986 */ /* 0x0003e2000c101504 */
[----:B------:R-:W3:Y:S03]  /*3e7c0*/  LDC R68, c[0x0][0x278] ;  /* 0x00009e00ff447b82 */ /* 0x000ee60000000800 */
[----:B------:R-:W-:Y:S01]  /*3e7d0*/  STG.E.U16 desc[UR4][R64.64], R54 ;  /* 0x0000003640007986 */ /* 0x000fe2000c101504 */
[----:B--2---:R-:W-:-:S03]  /*3e7e0*/  IMAD R79, R73, 0x2fe, RZ ;  /* 0x000002fe494f7824 */ /* 0x004fc600078e02ff */
[----:B------:R-:W-:Y:S01]  /*3e7f0*/  STG.E.U16 desc[UR4][R52.64], R78 ;  /* 0x0000004e34007986 */ /* 0x000fe2000c101504 */
[----:B------:R-:W2:Y:S03]  /*3e800*/  LDC R73, c[0x0][0x278] ;  /* 0x00009e00ff497b82 */ /* 0x000ea60000000800 */
[----:B------:R0:W-:Y:S01]  /*3e810*/  STG.E.U16 desc[UR4][R66.64], R55 ;  /* 0x0000003742007986 */ /* 0x0001e2000c101504 */
[----:B----4-:R-:W-:-:S04]  /*3e820*/  IMAD R249, R249, 0x182, RZ ;  /* 0x00000182f9f97824 */ /* 0x010fc800078e02ff */
[----:B-1----:R-:W1:Y:S01]  /*3e830*/  LDC R71, c[0x0][0x278] ;  /* 0x00009e00ff477b82 */ /* 0x002e620000000800 */
[----:B0-----:R-:W-:Y:S01]  /*3e840*/  IADD3 R66, P6, R77, R2, RZ ;  /* 0x000000024d427210 */ /* 0x001fe20007fde0ff */
[----:B------:R-:W-:Y:S01]  /*3e850*/  IMAD R75, R75, 0x300, RZ ;  /* 0x000003004b4b7824 */ /* 0x000fe200078e02ff */
[----:B------:R-:W-:-:S05]  /*3e860*/  PRMT R80, R55, 0x7632, R80 ;  /* 0x0000763237507816 */ /* 0x000fca0000000050 */
[----:B------:R-:W0:Y:S01]  /*3e870*/  LDC R69, c[0x0][0x278] ;  /* 0x00009e00ff457b82 */ /* 0x000e220000000800 */
[----:B------:R-:W-:-:S07]  /*3e880*/  LEA.HI.X.SX32 R67, R249, R3, 0x1, P6 ;  /* 0x00000003f9437211 */ /* 0x000fce00030f0eff */
[----:B------:R-:W4:Y:S01]  /*3e890*/  LDC R249, c[0x0][0x278] ;  /* 0x00009e00fff97b82 */ /* 0x000f220000000800 */
[----:B------:R-:W-:Y:S01]  /*3e8a0*/  IMAD R65, R72, 0x17f, RZ ;  /* 0x0000017f48417824 */ /* 0x000fe200078e02ff */
[-C--:B------:R-:W-:Y:S01]  /*3e8b0*/  IADD3 R52, P5, R79, R2.reuse, RZ ;  /* 0x000000024f347210 */ /* 0x080fe20007fbe0ff */
[----:B------:R-:W-:Y:S01]  /*3e8c0*/  IMAD R79, R76, 0x302, RZ ;  /* 0x000003024c4f7824 */ /* 0x000fe200078e02ff */
[-C--:B------:R-:W-:Y:S02]  /*3e8d0*/  IADD3 R54, P4, R75, R2.reuse, RZ ;  /* 0x000000024b367210 */ /* 0x080fe40007f9e0ff */
[-C--:B------:R-:W-:Y:S01]  /*3e8e0*/  LEA.HI.X.SX32 R53, R65, R3.reuse, 0x1, P5 ;  /* 0x0000000341357211 */ /* 0x080fe200028f0eff */
[----:B---3--:R-:W-:Y:S01]  /*3e8f0*/  IMAD R65, R68, 0x181, RZ ;  /* 0x0000018144417824 */ /* 0x008fe200078e02ff */
[-C--:B------:R-:W-:Y:S01]  /*3e900*/  LEA.HI.X.SX32 R55, R251, R3.reuse, 0x1, P4 ;  /* 0x00000003fb377211 */ /* 0x080fe200020f0eff */
[----:B--2---:R-:W-:Y:S01]  /*3e910*/  IMAD R73, R73, 0x308, RZ ;  /* 0x0000030849497824 */ /* 0x004fe200078e02ff */
[----:B------:R-:W-:Y:S01]  /*3e920*/  IADD3 R64, P5, R79, R2, RZ ;  /* 0x000000024f407210 */ /* 0x000fe20007fbe0ff */
[----:B------:R-:W-:Y:S01]  /*3e930*/  STG.E.U16 desc[UR4][R52.64], R80 ;  /* 0x0000005034007986 */ /* 0x000fe2000c101504 */
[----:B------:R-:W2:Y:S02]  /*3e940*/  LDC R72, c[0x0][0x278] ;  /* 0x00009e00ff487b82 */ /* 0x000ea40000000800 */
[----:B------:R-:W-:Y:S01]  /*3e950*/  LEA.HI.X.SX32 R65, R65, R3, 0x1, P5 ;  /* 0x0000000341417211 */ /* 0x000fe200028f0eff */
[----:B------:R3:W-:Y:S01]  /*3e960*/  STG.E.U16 desc[UR4][R54.64], R60 ;  /* 0x0000003c36007986 */ /* 0x0007e2000c101504 */
[----:B-1----:R-:W-:Y:S01]  /*3e970*/  IMAD R77, R71, 0x306, RZ ;  /* 0x00000306474d7824 */ /* 0x002fe200078e02ff */
[----:B------:R-:W-:-:S03]  /*3e980*/  PRMT R78, R60, 0x7632, R78 ;  /* 0x000076323c4e7816 */ /* 0x000fc6000000004e */
[----:B------:R-:W1:Y:S01]  /*3e990*/  LDC R74, c[0x0][0x278] ;  /* 0x00009e00ff4a7b82 */ /* 0x000e620000000800 */
[----:B----4-:R-:W-:Y:S01]  /*3e9a0*/  IMAD R249, R249, 0x184, RZ ;  /* 0x00000184f9f97824 */ /* 0x010fe200078e02ff */
[-C--:B---3--:R-:W-:Y:S01]  /*3e9b0*/  IADD3 R54, P5, R73, R2.reuse, RZ ;  /* 0x0000000249367210 */ /* 0x088fe20007fbe0ff */
[----:B0-----:R-:W-:Y:S01]  /*3e9c0*/  IMAD R53, R69, 0x183, RZ ;  /* 0x0000018345357824 */ /* 0x001fe200078e02ff */
[----:B------:R-:W-:Y:S01]  /*3e9d0*/  IADD3 R52, P4, R77, R2, RZ ;  /* 0x000000024d347210 */ /* 0x000fe20007f9e0ff */
[----:B------:R0:W-:Y:S01]  /*3e9e0*/  STG.E.U16 desc[UR4][R64.64], R78 ;  /* 0x0000004e40007986 */ /* 0x0001e2000c101504 */
[-C--:B------:R-:W-:Y:S02]  /*3e9f0*/  LEA.HI.X.SX32 R55, R249, R3.reuse, 0x1, P5 ;  /* 0x00000003f9377211 */ /* 0x080fe400028f0eff */
[----:B------:R-:W3:Y:S08]  /*3ea00*/  LDC R70, c[0x0][0x278] ;  /* 0x00009e00ff467b82 */ /* 0x000ef00000000800 */
[----:B------:R-:W4:Y:S01]  /*3ea10*/  LDC R249, c[0x0][0x278] ;  /* 0x00009e00fff97b82 */ /* 0x000f220000000800 */
[----:B------:R-:W-:Y:S01]  /*3ea20*/  LEA.HI.X.SX32 R53, R53, R3, 0x1, P4 ;  /* 0x0000000335357211 */ /* 0x000fe200020f0eff */
[----:B--2---:R-:W-:Y:S01]  /*3ea30*/  IMAD R77, R72, 0x30c, RZ ;  /* 0x0000030c484d7824 */ /* 0x004fe200078e02ff */
[----:B0-----:R-:W-:Y:S01]  /*3ea40*/  PRMT R64, R61, 0x7632, R64 ;  /* 0x000076323d407816 */ /* 0x001fe20000000040 */
[----:B------:R-:W-:Y:S04]  /*3ea50*/  STG.E.U16 desc[UR4][R66.64], R61 ;  /* 0x0000003d42007986 */ /* 0x000fe8000c101504 */
[----:B------:R0:W-:Y:S01]  /*3ea60*/  STG.E.U16 desc[UR4][R52.64], R64 ;  /* 0x0000004034007986 */ /* 0x0001e2000c101504 */
[----:B------:R-:W2:Y:S01]  /*3ea70*/  LDC R76, c[0x0][0x278] ;  /* 0x00009e00ff4c7b82 */ /* 0x000ea20000000800 */
[----:B-1----:R-:W-:-:S02]  /*3ea80*/  IMAD R79, R74, 0x30a, RZ ;  /* 0x0000030a4a4f7824 */ /* 0x002fc400078e02ff */
[----:B---3--:R-:W-:-:S05]  /*3ea90*/  IMAD R65, R70, 0x185, RZ ;  /* 0x0000018546417824 */ /* 0x008fca00078e02ff */
[----:B------:R-:W1:Y:S01]  /*3eaa0*/  LDC R69, c[0x0][0x278] ;  /* 0x00009e00ff457b82 */ /* 0x000e620000000800 */
[-C--:B0-----:R-:W-:Y:S01]  /*3eab0*/  IADD3 R52, P5, R77, R2.reuse, RZ ;  /* 0x000000024d347210 */ /* 0x081fe20007fbe0ff */
[----:B----4-:R-:W-:Y:S01]  /*3eac0*/  IMAD R249, R249, 0x186, RZ ;  /* 0x00000186f9f97824 */ /* 0x010fe200078e02ff */
[----:B------:R-:W-:Y:S01]  /*3ead0*/  IADD3 R60, P6, R79, R2, RZ ;  /* 0x000000024f3c7210 */ /* 0x000fe20007fde0ff */
[----:B------:R2:W-:Y:S01]  /*3eae0*/  STG.E.U16 desc[UR4][R54.64], R62 ;  /* 0x0000003e36007986 */ /* 0x0005e2000c101504 */
[----:B------:R-:W-:-:S03]  /*3eaf0*/  PRMT R74, R62, 0x7632, R74 ;  /* 0x000076323e4a7816 */ /* 0x000fc6000000004a */
[----:B------:R-:W0:Y:S01]  /*3eb00*/  LDC R75, c[0x0][0x278] ;  /* 0x00009e00ff4b7b82 */ /* 0x000e220000000800 */
[----:B------:R-:W-:-:S07]  /*3eb10*/  LEA.HI.X.SX32 R53, R249, R3, 0x1, P5 ;  /* 0x00000003f9357211 */ /* 0x000fce00028f0eff */
[----:B------:R-:W3:Y:S01]  /*3eb20*/  LDC R249, c[0x0][0x278] ;  /* 0x00009e00fff97b82 */ /* 0x000ee20000000800 */
[----:B------:R-:W-:Y:S01]  /*3eb30*/  LEA.HI.X.SX32 R61, R65, R3, 0x1, P6 ;  /* 0x00000003413d7211 */ /* 0x000fe200030f0eff */
[----:B--2---:R-:W-:-:S04]  /*3eb40*/  IMAD R55, R76, 0x310, RZ ;  /* 0x000003104c377824 */ /* 0x004fc800078e02ff */
[----:B------:R2:W-:Y:S02]  /*3eb50*/  STG.E.U16 desc[UR4][R60.64], R74 ;  /* 0x0000004a3c007986 */ /* 0x0005e4000c101504 */
[----:B------:R-:W4:Y:S08]  /*3eb60*/  LDC R68, c[0x0][0x278] ;  /* 0x00009e00ff447b82 */ /* 0x000f300000000800 */
[----:B------:R-:W4:Y:S01]  /*3eb70*/  LDC R71, c[0x0][0x278] ;  /* 0x00009e00ff477b82 */ /* 0x000f220000000800 */
[----:B--2---:R-:W-:Y:S01]  /*3eb80*/  IADD3 R60, P5, R55, R2, RZ ;  /* 0x00000002373c7210 */ /* 0x004fe20007fbe0ff */
[----:B---3--:R-:W-:-:S06]  /*3eb90*/  IMAD R249, R249, 0x188, RZ ;  /* 0x00000188f9f97824 */ /* 0x008fcc00078e02ff */
[----:B------:R-:W2:Y:S01]  /*3eba0*/  LDC R72, c[0x0][0x278] ;  /* 0x00009e00ff487b82 */ /* 0x000ea20000000800 */
[----:B------:R-:W-:-:S07]  /*3ebb0*/  LEA.HI.X.SX32 R61, R249, R3, 0x1, P5 ;  /* 0x00000003f93d7211 */ /* 0x000fce00028f0eff */
[----:B------:R-:W3:Y:S01]  /*3ebc0*/  LDC R249, c[0x0][0x278] ;  /* 0x00009e00fff97b82 */ /* 0x000ee20000000800 */
[----:B------:R1:W-:Y:S01]  /*3ebd0*/  STG.E.U16 desc[UR4][R52.64], R63 ;  /* 0x0000003f34007986 */ /* 0x0003e2000c101504 */
[----:B0-----:R-:W-:Y:S01]  /*3ebe0*/  IMAD R75, R75, 0x30e, RZ ;  /* 0x0000030e4b4b7824 */ /* 0x001fe200078e02ff */
[----:B------:R-:W-:-:S05]  /*3ebf0*/  PRMT R76, R63, 0x7632, R76 ;  /* 0x000076323f4c7816 */ /* 0x000fca000000004c */
[----:B------:R-:W0:Y:S01]  /*3ec00*/  LDC R67, c[0x0][0x278] ;  /* 0x00009e00ff437b82 */ /* 0x000e220000000800 */
[----:B-1----:R-:W-:-:S07]  /*3ec10*/  IMAD R53, R69, 0x314, RZ ;  /* 0x0000031445357824 */ /* 0x002fce00078e02ff */
[----:B------:R-:W1:Y:S01]  /*3ec20*/  LDC R70, c[0x0][0x278] ;  /* 0x00009e00ff467b82 */ /* 0x000e620000000800 */
[-C--:B------:R-:W-:Y:S01]  /*3ec30*/  IADD3 R52, P5, R53, R2.reuse, RZ ;  /* 0x0000000235347210 */ /* 0x080fe20007fbe0ff */
[----:B---3--:R-:W-:Y:S01]  /*3ec40*/  IMAD R249, R249, 0x18a, RZ ;  /* 0x0000018af9f97824 */ /* 0x008fe200078e02ff */
[----:B------:R-:W-:Y:S01]  /*3ec50*/  IADD3 R54, P4, R75, R2, RZ ;  /* 0x000000024b367210 */ /* 0x000fe20007f9e0ff */
[----:B----4-:R-:W-:-:S04]  /*3ec60*/  IMAD R65, R68, 0x187, RZ ;  /* 0x0000018744417824 */ /* 0x010fc800078e02ff */
[----:B------:R-:W3:Y:S01]  /*3ec70*/  LDC R66, c[0x0][0x278] ;  /* 0x00009e00ff427b82 */ /* 0x000ee20000000800 */
[----:B------:R-:W-:-:S07]  /*3ec80*/  LEA.HI.X.SX32 R53, R249, R3, 0x1, P5 ;  /* 0x00000003f9357211 */ /* 0x000fce00028f0eff */
[----:B------:R-:W4:Y:S01]  /*3ec90*/  LDC R249, c[0x0][0x278] ;  /* 0x00009e00fff97b82 */ /* 0x000f220000000800 */
[----:B------:R-:W-:Y:S01]  /*3eca0*/  LEA.HI.X.SX32 R55, R65, R3, 0x1, P4 ;  /* 0x0000000341377211 */ /* 0x000fe200020f0eff */
[----:B------:R-:W-:-:S04]  /*3ecb0*/  IMAD R71, R71, 0x312, RZ ;  /* 0x0000031247477824 */ /* 0x000fc800078e02ff */
[----:B------:R-:W-:Y:S02]  /*3ecc0*/  STG.E.U16 desc[UR4][R54.64], R76 ;  /* 0x0000004c36007986 */ /* 0x000fe4000c101504 */
[----:B------:R-:W3:Y:S02]  /*3ecd0*/  LDC R74, c[0x0][0x278] ;  /* 0x00009e00ff4a7b82 */ /* 0x000ee40000000800 */
[----:B------:R2:W-:Y:S01]  /*3ece0*/  STG.E.U16 desc[UR4][R60.64], R56 ;  /* 0x000000383c007986 */ /* 0x0005e2000c101504 */
[----:B------:R-:W-:-:S05]  /*3ecf0*/  IADD3 R64, P6, R71, R2, RZ ;  /* 0x0000000247407210 */ /* 0x000fca0007fde0ff */
[----:B------:R-:W3:Y:S01]  /*3ed00*/  LDC R71, c[0x0][0x278] ;  /* 0x00009e00ff477b82 */ /* 0x000ee20000000800 */
[----:B--2---:R-:W-:Y:S02]  /*3ed10*/  IMAD R61, R72, 0x318, RZ ;  /* 0x00000318483d7824 */ /* 0x004fe400078e02ff */
[----:B----4-:R-:W-:Y:S01]  /*3ed20*/  IMAD R249, R249, 0x18c, RZ ;  /* 0x0000018cf9f97824 */ /* 0x010fe200078e02ff */
[----:B------:R-:W-:Y:S01]  /*3ed30*/  PRMT R77, R56, 0x7632, R77 ;  /* 0x00007632384d7816 */ /* 0x000fe2000000004d */
[----:B0-----:R-:W-:Y:S01]  /*3ed40*/  IMAD R67, R67, 0x189, RZ ;  /* 0x0000018943437824 */ /* 0x001fe200078e02ff */
[----:B------:R-:W-:Y:S01]  /*3ed50*/  IADD3 R60, P5, R61, R2, RZ ;  /* 0x000000023d3c7210 */ /* 0x000fe20007fbe0ff */
[----:B-1----:R-:W-:Y:S01]  /*3ed60*/  IMAD R63, R70, 0x316, RZ ;  /* 0x00000316463f7824 */ /* 0x002fe200078e02ff */
[----:B------:R-:W0:Y:S02]  /*3ed70*/  LDC R69, c[0x0][0x278] ;  /* 0x00009e00ff457b82 */ /* 0x000e240000000800 */
[----:B------:R-:W-:-:S06]  /*3ed80*/  LEA.HI.X.SX32 R61, R249, R3, 0x1, P5 ;  /* 0x00000003f93d7211 */ /* 0x000fcc00028f0eff */
[----:B------:R-:W1:Y:S01]  /*3ed90*/  LDC R249, c[0x0][0x278] ;  /* 0x00009e00fff97b82 */ /* 0x000e620000000800 */
[-C--:B------:R-:W-:Y:S01]  /*3eda0*/  LEA.HI.X.SX32 R65, R67, R3.reuse, 0x1, P6 ;  /* 0x0000000343417211 */ /* 0x080fe200030f0eff */
[----:B---3--:R-:W-:Y:S01]  /*3edb0*/  IMAD R55, R66, 0x18b, RZ ;  /* 0x0000018b42377824 */ /* 0x008fe200078e02ff */
[-C--:B------:R-:W-:Y:S01]  /*3edc0*/  IADD3 R54, P4, R63, R2.reuse, RZ ;  /* 0x000000023f367210 */ /* 0x080fe20007f9e0ff */
[----:B------:R-:W-:Y:S01]  /*3edd0*/  IMAD R71, R71, 0x31c, RZ ;  /* 0x0000031c47477824 */ /* 0x000fe200078e02ff */
[----:B------:R-:W-:Y:S01]  /*3ede0*/  PRMT R56, R57, 0x7632, R56 ;  /* 0x0000763239387816 */ /* 0x000fe20000000038 */
[----:B------:R-:W-:Y:S01]  /*3edf0*/  STG.E.U16 desc[UR4][R64.64], R77 ;  /* 0x0000004d40007986 */ /* 0x000fe2000c101504 */
[----:B------:R-:W-:Y:S01]  /*3ee00*/  LEA.HI.X.SX32 R55, R55, R3, 0x1, P4 ;  /* 0x0000000337377211 */ /* 0x000fe200020f0eff */
[----:B------:R-:W2:Y:S02]  /*3ee10*/  LDC R67, c[0x0][0x278] ;  /* 0x00009e00ff437b82 */ /* 0x000ea40000000800 */
[----:B------:R3:W-:Y:S04]  /*3ee20*/  STG.E.U16 desc[UR4][R52.64], R57 ;  /* 0x0000003934007986 */ /* 0x0007e8000c101504 */
[----:B------:R4:W-:Y:S01]  /*3ee30*/  STG.E.U16 desc[UR4][R54.64], R56 ;  /* 0x0000003836007986 */ /* 0x0009e2000c101504 */
[----:B0-----:R-:W-:Y:S01]  /*3ee40*/  IMAD R69, R69, 0x320, RZ ;  /* 0x0000032045457824 */ /* 0x001fe200078e02ff */
[----:B------:R-:W0:Y:S01]  /*3ee50*/  LDC R73, c[0x0][0x278] ;  /* 0x00009e00ff497b82 */ /* 0x000e220000000800 */
[----:B---3--:R-:W-:Y:S01]  /*3ee60*/  IMAD R53, R74, 0x31e, RZ ;  /* 0x0000031e4a357824 */ /* 0x008fe200078e02ff */
[----:B------:R-:W-:Y:S01]  /*3ee70*/  IADD3 R52, P5, R71, R2, RZ ;  /* 0x0000000247347210 */ /* 0x000fe20007fbe0ff */
[----:B-1----:R-:W-:-:S05]  /*3ee80*/  IMAD R249, R249, 0x18e, RZ ;  /* 0x0000018ef9f97824 */ /* 0x002fca00078e02ff */
[----:B------:R-:W1:Y:S01]  /*3ee90*/  LDC R62, c[0x0][0x278] ;  /* 0x00009e00ff3e7b82 */ /* 0x000e620000000800 */
[----:B----4-:R-:W-:Y:S02]  /*3eea0*/  IADD3 R54, P4, R53, R2, RZ ;  /* 0x0000000235367210 */ /* 0x010fe40007f9e0ff */
[----:B------:R-:W-:-:S05]  /*3eeb0*/  LEA.HI.X.SX32 R53, R249, R3, 0x1, P5 ;  /* 0x00000003f9357211 */ /* 0x000fca00028f0eff */
[----:B------:R-:W3:Y:S01]  /*3eec0*/  LDC R249, c[0x0][0x278] ;  /* 0x00009e00fff97b82 */ /* 0x000ee20000000800 */
[----:B--2---:R-:W-:Y:S01]  /*3eed0*/  IMAD R57, R67, 0x18f, RZ ;  /* 0x0000018f43397824 */ /* 0x004fe200078e02ff */
[----:B------:R-:W-:-:S04]  /*3eee0*/  IADD3 R56, P5, R69, R2, RZ ;  /* 0x0000000245387210 */ /* 0x000fc80007fbe0ff */
[----:B------:R-:W-:Y:S02]  /*3eef0*/  LEA.HI.X.SX32 R55, R57, R3, 0x1, P4 ;  /* 0x0000000339377211 */ /* 0x000fe400020f0eff */
[----:B------:R-:W2:Y:S08]  /*3ef00*/  LDC R75, c[0x0][0x278] ;  /* 0x00009e00ff4b7b82 */ /* 0x000eb00000000800 */
[----:B------:R-:W4:Y:S01]  /*3ef10*/  LDC R68, c[0x0][0x278] ;  /* 0x00009e00ff447b82 */ /* 0x000f220000000800 */
[----:B---3--:R-:W-:-:S07]  /*3ef20*/  IMAD R249, R249, 0x190, RZ ;  /* 0x00000190f9f97824 */ /* 0x008fce00078e02ff */
[----:B------:R-:W3:Y:S01]  /*3ef30*/  LDC R70, c[0x0][0x278] ;  /* 0x00009e00ff467b82 */ /* 0x000ee20000000800 */
[----:B------:R-:W-:-:S07]  /*3ef40*/  LEA.HI.X.SX32 R57, R249, R3, 0x1, P5 ;  /* 0x00000003f9397211 */ /* 0x000fce00028f0eff */
[----:B------:R-:W2:Y:S01]  /*3ef50*/  LDC R249, c[0x0][0x278] ;  /* 0x00009e00fff97b82 */ /* 0x000ea20000000800 */
[----:B0-----:R-:W-:Y:S02]  /*3ef60*/  IMAD R73, R73, 0x31a, RZ ;  /* 0x0000031a49497824 */ /* 0x001fe400078e02ff */
[----:B-1----:R-:W-:-:S03]  /*3ef70*/  IMAD R63, R62, 0x18d, RZ ;  /* 0x0000018d3e3f7824 */ /* 0x002fc600078e02ff */
[----:B------:R-:W-:Y:S02]  /*3ef80*/  IADD3 R62, P6, R73, R2, RZ ;  /* 0x00000002493e7210 */ /* 0x000fe40007fde0ff */
[----:B------:R-:W-:Y:S01]  /*3ef90*/  PRMT R72, R58, 0x7632, R72 ;  /* 0x000076323a487816 */ /* 0x000fe20000000048 */
[----:B------:R-:W0:Y:S01]  /*3efa0*/  LDC R65, c[0x0][0x278] ;  /* 0x00009e00ff417b82 */ /* 0x000e220000000800 */
[----:B------:R-:W-:-:S07]  /*3efb0*/  LEA.HI.X.SX32 R63, R63, R3, 0x1, P6 ;  /* 0x000000033f3f7211 */ /* 0x000fce00030f0eff */
[----:B------:R-:W1:Y:S01]  /*3efc0*/  LDC R66, c[0x0][0x278] ;  /* 0x00009e00ff427b82 */ /* 0x000e620000000800 */
[----:B--2---:R-:W-:-:S07]  /*3efd0*/  IMAD R251, R249, 0x192, RZ ;  /* 0x00000192f9fb7824 */ /* 0x004fce00078e02ff */
[----:B------:R-:W2:Y:S08]  /*3efe0*/  LDC R64, c[0x0][0x278] ;  /* 0x00009e00ff407b82 */ /* 0x000eb00000000800 */
[----:B------:R-:W1:Y:S01]  /*3eff0*/  LDC R249, c[0x0][0x278] ;  /* 0x00009e00fff97b82 */ /* 0x000e620000000800 */
[----:B------:R-:W-:Y:S01]  /*3f000*/  IMAD R75, R75, 0x322, RZ ;  /* 0x000003224b4b7824 */ /* 0x000fe200078e02ff */
[----:B------:R4:W-:Y:S04]  /*3f010*/  STG.E.U16 desc[UR4][R60.64], R58 ;  /* 0x0000003a3c007986 */ /* 0x0009e8000c101504 */
[----:B------:R3:W-:Y:S04]  /*3f020*/  STG.E.U16 desc[UR4][R62.64], R72 ;  /* 0x000000483e007986 */ /* 0x0007e8000c101504 */
[----:B------:R3:W-:Y:S01]  /*3f030*/  STG.E.U16 desc[UR4][R52.64], R59 ;  /* 0x0000003b34007986 */ /* 0x0007e2000c101504 */
[----:B----4-:R-:W-:Y:S01]  /*3f040*/  IMAD R61, R68, 0x191, RZ ;  /* 0x00000191443d7824 */ /* 0x010fe200078e02ff */
[----:B------:R-:W-:Y:S01]  /*3f050*/  PRMT R68, R59, 0x7632, R68 ;  /* 0x000076323b447816 */ /* 0x000fe20000000044 */
[----:B0-----:R-:W-:Y:S01]  /*3f060*/  IMAD R67, R65, 0x324, RZ ;  /* 0x0000032441437824 */ /* 0x001fe200078e02ff */
[-C--:B------:R-:W-:Y:S01]  /*3f070*/  IADD3 R60, P6, R75, R2.reuse, RZ ;  /* 0x000000024b3c7210 */ /* 0x080fe20007fde0ff */
[----:B---3--:R-:W0:Y:S01]  /*3f080*/  LDC R62, c[0x0][0x278] ;  /* 0x00009e00ff3e7b82 */ /* 0x008e220000000800 */
[----:B------:R-:W-:Y:S01]  /*3f090*/  IMAD R59, R70, 0x328, RZ ;  /* 0x00000328463b7824 */ /* 0x000fe200078e02ff */
[----:B------:R-:W-:Y:S01]  /*3f0a0*/  STG.E.U16 desc[UR4][R54.64], R68 ;  /* 0x0000004436007986 */ /* 0x000fe2000c101504 */
[----:B------:R-:W-:Y:S01]  /*3f0b0*/  LEA.HI.X.SX32 R61, R61, R3, 0x1, P6 ;  /* 0x000000033d3d7211 */ /* 0x000fe200030f0eff */
[----:B-1----:R-:W-:Y:S01]  /*3f0c0*/  IMAD R249, R249, 0x194, RZ ;  /* 0x00000194f9f97824 */ /* 0x002fe200078e02ff */
[----:B------:R-:W-:Y:S01]  /*3f0d0*/  PRMT R69, R48, 0x7632, R69 ;  /* 0x0000763230457816 */ /* 0x000fe20000000045 */
[----:B------:R1:W-:Y:S01]  /*3f0e0*/  STG.E.U16 desc[UR4][R56.64], R48 ;  /* 0x0000003038007986 */ /* 0x0003e2000c101504 */
[----:B------:R-:W-:Y:S01]  /*3f0f0*/  IMAD R53, R66, 0x326, RZ ;  /* 0x0000032642357824 */ /* 0x000fe200078e02ff */
[-C--:B------:R-:W-:Y:S01]  /*3f100*/  IADD3 R52, P4, R67, R2.reuse, RZ ;  /* 0x0000000243347210 */ /* 0x080fe20007f9e0ff */
[----:B------:R-:W3:Y:S08]  /*3f110*/  LDC R66, c[0x0][0x278] ;  /* 0x00009e00ff427b82 */ /* 0x000ef00000000800 */
[----:B------:R-:W4:Y:S01]  /*3f120*/  LDC R58, c[0x0][0x278] ;  /* 0x00009e00ff3a7b82 */ /* 0x000f220000000800 */
[----:B-1----:R-:W-:-:S04]  /*3f130*/  IADD3 R56, P6, R59, R2, RZ ;  /* 0x000000023b387210 */ /* 0x002fc80007fde0ff */
[----:B------:R-:W-:-:S03]  /*3f140*/  LEA.HI.X.SX32 R57, R249, R3, 0x1, P6 ;  /* 0x00000003f9397211 */ /* 0x000fc600030f0eff */
[----:B------:R-:W1:Y:S01]  /*3f150*/  LDC R249, c[0x0][0x278] ;  /* 0x00009e00fff97b82 */ /* 0x000e620000000800 */
[----:B------:R-:W-:Y:S02]  /*3f160*/  IADD3 R54, P5, R53, R2, RZ ;  /* 0x0000000235367210 */ /* 0x000fe40007fbe0ff */
[-C--:B------:R-:W-:Y:S01]  /*3f170*/  LEA.HI.X.SX32 R53, R251, R3.reuse, 0x1, P4 ;  /* 0x00000003fb357211 */ /* 0x080fe200020f0eff */
[----:B--2---:R-:W-:Y:S01]  /*3f180*/  IMAD R55, R64, 0x193, RZ ;  /* 0x0000019340377824 */ /* 0x004fe200078e02ff */
[----:B------:R-:W-:Y:S01]  /*3f190*/  PRMT R48, R49, 0x7632, R48 ;  /* 0x0000763231307816 */ /* 0x000fe20000000030 */
[----:B------:R0:W-:Y:S02]  /*3f1a0*/  STG.E.U16 desc[UR4][R60.64], R69 ;  /* 0x000000453c007986 */ /* 0x0001e4000c101504 */
[----:B------:R-:W2:Y:S01]  /*3f1b0*/  LDC R63, c[0x0][0x278] ;  /* 0x00009e00ff3f7b82 */ /* 0x000ea20000000800 */
[----:B------:R-:W-:-:S07]  /*3f1c0*/  LEA.HI.X.SX32 R55, R55, R3, 0x1, P5 ;  /* 0x0000000337377211 */ /* 0x000fce00028f0eff */
[----:B------:R-:W4:Y:S01]  /*3f1d0*/  LDC R65, c[0x0][0x278] ;  /* 0x00009e00ff417b82 */ /* 0x000f220000000800 */
[----:B-1----:R-:W-:-:S07]  /*3f1e0*/  IMAD R251, R249, 0x196, RZ ;  /* 0x00000196f9fb7824 */ /* 0x002fce00078e02ff */
[----:B------:R-:W1:Y:S08]  /*3f1f0*/  LDC R59, c[0x0][0x278] ;  /* 0x00009e00ff3b7b82 */ /* 0x000e700000000800 */
[----:B------:R-:W2:Y:S01]  /*3f200*/  LDC R249, c[0x0][0x278] ;  /* 0x00009e00fff97b82 */ /* 0x000ea20000000800 */
[----:B------:R-:W-:Y:S04]  /*3f210*/  STG.E.U16 desc[UR4][R52.64], R49 ;  /* 0x0000003134007986 */ /* 0x000fe8000c101504 */
[----:B------:R-:W-:Y:S01]  /*3f220*/  STG.E.U16 desc[UR4][R54.64], R48 ;  /* 0x0000003036007986 */ /* 0x000fe2000c101504 */
[----:B0-----:R-:W-:-:S02]  /*3f230*/  IMAD R69, R62, 0x32a, RZ ;  /* 0x0000032a3e457824 */ /* 0x001fc400078e02ff */
[----:B------:R-:W0:Y:S01]  /*3f240*/  LDC R62, c[0x0][0x278] ;  /* 0x00009e00ff3e7b82 */ /* 0x000e220000000800 */
[----:B------:R3:W-:Y:S01]  /*3f250*/  STG.E.U16 desc[UR4][R56.64], R50 ;  /* 0x0000003238007986 */ /* 0x0007e2000c101504 */
[----:B------:R-:W-:-:S06]  /*3f260*/  PRMT R68, R50, 0x7632, R68 ;  /* 0x0000763232447816 */ /* 0x000fcc0000000044 */
[----:B------:R-:W0:Y:S01]  /*3f270*/  LDC R64, c[0x0][0x278] ;  /* 0x00009e00ff407b82 */ /* 0x000e220000000800 */
[----:B---3--:R-:W-:Y:S02]  /*3f280*/  IMAD R57, R66, 0x330, RZ ;  /* 0x0000033042397824 */ /* 0x008fe400078e02ff */
[----:B--2---:R-:W-:-:S05]  /*3f290*/  IMAD R249, R249, 0x198, RZ ;  /* 0x00000198f9f97824 */ /* 0x004fca00078e02ff */
[----:B------:R-:W2:Y:S01]  /*3f2a0*/  LDC R60, c[0x0][0x278] ;  /* 0x00009e00ff3c7b82 */ /* 0x000ea20000000800 */
[----:B------:R-:W-:-:S04]  /*3f2b0*/  IADD3 R56, P6, R57, R2, RZ ;  /* 0x0000000239387210 */ /* 0x000fc80007fde0ff */
[----:B------:R-:W-:-:S03]  /*3f2c0*/  LEA.HI.X.SX32 R57, R249, R3, 0x1, P6 ;  /* 0x00000003f9397211 */ /* 0x000fc600030f0eff */
[----:B------:R-:W3:Y:S01]  /*3f2d0*/  LDC R249, c[0x0][0x278] ;  /* 0x00009e00fff97b82 */ /* 0x000ee20000000800 */
[----:B------:R-:W-:Y:S01]  /*3f2e0*/  IMAD R63, R63, 0x32c, RZ ;  /* 0x0000032c3f3f7824 */ /* 0x000fe200078e02ff */
[-C--:B------:R-:W-:Y:S01]  /*3f2f0*/  IADD3 R48, P5, R69, R2.reuse, RZ ;  /* 0x0000000245307210 */ /* 0x080fe20007fbe0ff */
[----:B----4-:R-:W-:Y:S02]  /*3f300*/  IMAD R49, R58, 0x195, RZ ;  /* 0x000001953a317824 */ /* 0x010fe400078e02ff */
[----:B------:R-:W-:Y:S01]  /*3f310*/  IMAD R65, R65, 0x32e, RZ ;  /* 0x0000032e41417824 */ /* 0x000fe200078e02ff */
[-C--:B------:R-:W-:Y:S01]  /*3f320*/  IADD3 R52, P4, R63, R2.reuse, RZ ;  /* 0x000000023f347210 */ /* 0x080fe20007f9e0ff */
[----:B-1----:R-:W-:Y:S01]  /*3f330*/  IMAD R55, R59, 0x197, RZ ;  /* 0x000001973b377824 */ /* 0x002fe200078e02ff */
[----:B------:R-:W-:Y:S01]  /*3f340*/  LEA.HI.X.SX32 R49, R49, R3, 0x1, P5 ;  /* 0x0000000331317211 */ /* 0x000fe200028f0eff */
[----:B------:R-:W1:Y:S01]  /*3f350*/  LDC R67, c[0x0][0x278] ;  /* 0x00009e00ff437b82 */ /* 0x000e620000000800 */
[----:B------:R-:W-:-:S02]  /*3f360*/  IADD3 R54, P5, R65, R2, RZ ;  /* 0x0000000241367210 */ /* 0x000fc40007fbe0ff */
[-C--:B------:R-:W-:Y:S01]  /*3f370*/  LEA.HI.X.SX32 R53, R251, R3.reuse, 0x1, P4 ;  /* 0x00000003fb357211 */ /* 0x080fe200020f0eff */
[----:B0-----:R-:W-:Y:S01]  /*3f380*/  IMAD R71, R62, 0x334, RZ ;  /* 0x000003343e477824 */ /* 0x001fe200078e02ff */
[----:B------:R-:W-:Y:S02]  /*3f390*/  LEA.HI.X.SX32 R55, R55, R3, 0x1, P5 ;  /* 0x0000000337377211 */ /* 0x000fe400028f0eff */
[----:B------:R-:W-:Y:S01]  /*3f3a0*/  PRMT R50, R51, 0x7632, R50 ;  /* 0x0000763233327816 */ /* 0x000fe20000000032 */
[----:B------:R-:W-:Y:S01]  /*3f3b0*/  STG.E.U16 desc[UR4][R48.64], R68 ;  /* 0x0000004430007986 */ /* 0x000fe2000c101504 */
[----:B------:R-:W0:Y:S03]  /*3f3c0*/  LDC R59, c[0x0][0x278] ;  /* 0x00009e00ff3b7b82 */ /* 0x000e260000000800 */
[----:B------:R-:W-:Y:S01]  /*3f3d0*/  STG.E.U16 desc[UR4][R52.64], R51 ;  /* 0x0000003334007986 */ /* 0x000fe2000c101504 */
[----:B---3--:R-:W-:-:S03]  /*3f3e0*/  IMAD R249, R249, 0x19a, RZ ;  /* 0x0000019af9f97824 */ /* 0x008fc600078e02ff */
[----:B------:R3:W-:Y:S01]  /*3f3f0*/  STG.E.U16 desc[UR4][R54.64], R50 ;  /* 0x0000003236007986 */ /* 0x0007e2000c101504 */
[----:B------:R-:W-:Y:S01]  /*3f400*/  IMAD R69, R64, 0x332, RZ ;  /* 0x0000033240457824 */ /* 0x000fe200078e02ff */
[----:B------:R-:W4:Y:S01]  /*3f410*/  LDC R61, c[0x0][0x278] ;  /* 0x00009e00ff3d7b82 */ /* 0x000f220000000800 */
[----:B-1----:R-:W-:-:S07]  /*3f420*/  IMAD R67, R67, 0x336, RZ ;  /* 0x0000033643437824 */ /* 0x002fce00078e02ff */
[----:B------:R-:W1:Y:S01]  /*3f430*/  LDC R65, c[0x0][0x278] ;  /* 0x00009e00ff417b82 */ /* 0x000e620000000800 */
[----:B---3--:R-:W-:-:S04]  /*3f440*/  IADD3 R50, P5, R71, R2, RZ ;  /* 0x0000000247327210 */ /* 0x008fc80007fbe0ff */
[----:B------:R-:W-:-:S03]  /*3f450*/  LEA.HI.X.SX32 R51, R249, R3, 0x1, P5 ;  /* 0x00000003f9337211 */ /* 0x000fc600028f0eff */
[----:B------:R-:W3:Y:S01]  /*3f460*/  LDC R249, c[0x0][0x278] ;  /* 0x00009e00fff97b82 */ /* 0x000ee20000000800 */
[----:B--2---:R-:W-:Y:S01]  /*3f470*/  IMAD R49, R60, 0x199, RZ ;  /* 0x000001993c317824 */ /* 0x004fe200078e02ff */
[-C--:B------:R-:W-:Y:S01]  /*3f480*/  IADD3 R48, P4, R69, R2.reuse, RZ ;  /* 0x0000000245307210 */ /* 0x080fe20007f9e0ff */
[----:B------:R2:W-:Y:S01]  /*3f490*/  STG.E.U16 desc[UR4][R56.64], R44 ;  /* 0x0000002c38007986 */ /* 0x0005e2000c101504 */
[----:B------:R-:W-:Y:S01]  /*3f4a0*/  IADD3 R52, P6, R67, R2, RZ ;  /* 0x0000000243347210 */ /* 0x000fe20007fde0ff */
[----:B0-----:R-:W-:Y:S01]  /*3f4b0*/  IMAD R67, R59, 0x338, RZ ;  /* 0x000003383b437824 */ /* 0x001fe200078e02ff */
[----:B------:R-:W-:Y:S02]  /*3f4c0*/  LEA.HI.X.SX32 R49, R49, R3, 0x1, P4 ;  /* 0x0000000331317211 */ /* 0x000fe400020f0eff */
[----:B------:R-:W-:Y:S01]  /*3f4d0*/  PRMT R62, R45, 0x7632, R62 ;  /* 0x000076322d3e7816 */ /* 0x000fe2000000003e */
[----:B------:R-:W0:Y:S01]  /*3f4e0*/  LDC R64, c[0x0][0x278] ;  /* 0x00009e00ff407b82 */ /* 0x000e220000000800 */
[----:B--2---:R-:W-:Y:S01]  /*3f4f0*/  PRMT R44, R44, 0x7632, R44 ;  /* 0x000076322c2c7816 */ /* 0x004fe2000000002c */
[----:B----4-:R-:W-:-:S06]  /*3f500*/  IMAD R53, R61, 0x19b, RZ ;  /* 0x0000019b3d357824 */ /* 0x010fcc00078e02ff */
[----:B------:R-:W2:Y:S01]  /*3f510*/  LDC R63, c[0x0][0x278] ;  /* 0x00009e00ff3f7b82 */ /* 0x000ea20000000800 */
[----:B------:R4:W-:Y:S01]  /*3f520*/  STG.E.U16 desc[UR4][R48.64], R44 ;  /* 0x0000002c30007986 */ /* 0x0009e2000c101504 */
[----:B---3--:R-:W-:-:S03]  /*3f530*/  IMAD R249, R249, 0x19c, RZ ;  /* 0x0000019cf9f97824 */ /* 0x008fc600078e02ff */
[----:B------:R3:W-:Y:S01]  /*3f540*/  STG.E.U16 desc[UR4][R50.64], R45 ;  /* 0x0000002d32007986 */ /* 0x0007e2000c101504 */
[----:B-1----:R-:W-:Y:S02]  /*3f550*/  IMAD R65, R65, 0x33c, RZ ;  /* 0x0000033c41417824 */ /* 0x002fe400078e02ff */
[----:B------:R-:W1:Y:S01]  /*3f560*/  LDC R57, c[0x0][0x278] ;  /* 0x00009e00ff397b82 */ /* 0x000e620000000800 */
[----:B----4-:R-:W-:-:S07]  /*3f570*/  IADD3 R44, P5, R67, R2, RZ ;  /* 0x00000002432c7210 */ /* 0x010fce0007fbe0ff */
[----:B------:R-:W4:Y:S01]  /*3f580*/  LDC R58, c[0x0][0x278] ;  /* 0x00009e00ff3a7b82 */ /* 0x000f220000000800 */
[----:B---3--:R-:W-:-:S07]  /*3f590*/  LEA.HI.X.SX32 R45, R249, R3, 0x1, P5 ;  /* 0x00000003f92d7211 */ /* 0x008fce00028f0eff */
[----:B------:R-:W3:Y:S01]  /*3f5a0*/  LDC R249, c[0x0][0x278] ;  /* 0x00009e00fff97b82 */ /* 0x000ee20000000800 */
[----:B------:R-:W-:Y:S01]  /*3f5b0*/  LEA.HI.X.SX32 R53, R53, R3, 0x1, P6 ;  /* 0x0000000335357211 */ /* 0x000fe200030f0eff */
[----:B0-----:R-:W-:Y:S01]  /*3f5c0*/  IMAD R51, R64, 0x33e, RZ ;  /* 0x0000033e40337824 */ /* 0x001fe200078e02ff */
[----:B------:R-:W-:-:S03]  /*3f5d0*/  IADD3 R50, P5, R65, R2, RZ ;  /* 0x0000000241327210 */ /* 0x000fc60007fbe0ff */
[----:B------:R0:W-:Y:S02]  /*3f5e0*/  STG.E.U16 desc[UR4][R52.64], R62 ;  /* 0x0000003e34007986 */ /* 0x0001e4000c101504 */
[----:B------:R-:W1:Y:S08]  /*3f5f0*/  LDC R60, c[0x0][0x278] ;  /* 0x00009e00ff3c7b82 */ /* 0x000e700000000800 */
[----:B------:R-:W1:Y:S01]  /*3f600*/  LDC R59, c[0x0][0x278] ;  /* 0x00009e00ff3b7b82 */ /* 0x000e620000000800 */
[----:B0-----:R-:W-:Y:S01]  /*3f610*/  IADD3 R52, P6, R51, R2, RZ ;  /* 0x0000000233347210 */ /* 0x001fe20007fde0ff */
[----:B---3--:R-:W-:-:S06]  /*3f620*/  IMAD R249, R249, 0x19e, RZ ;  /* 0x0000019ef9f97824 */ /* 0x008fcc00078e02ff */
[----:B------:R-:W0:Y:S01]  /*3f630*/  LDC R54, c[0x0][0x278] ;  /* 0x00009e00ff367b82 */ /* 0x000e220000000800 */
[----:B------:R-:W-:-:S07]  /*3f640*/  LEA.HI.X.SX32 R51, R249, R3, 0x1, P5 ;  /* 0x00000003f9337211 */ /* 0x000fce00028f0eff */
[----:B------:R-:W3:Y:S01]  /*3f650*/  LDC R249, c[0x0][0x278] ;  /* 0x00009e00fff97b82 */ /* 0x000ee20000000800 */
[----:B--2---:R-:W-:Y:S01]  /*3f660*/  IMAD R63, R63, 0x33a, RZ ;  /* 0x0000033a3f3f7824 */ /* 0x004fe200078e02ff */
[----:B------:R2:W-:Y:S01]  /*3f670*/  STG.E.U16 desc[UR4][R44.64], R46 ;  /* 0x0000002e2c007986 */ /* 0x0005e2000c101504 */
[----:B----4-:R-:W-:-:S03]  /*3f680*/  IMAD R49, R58, 0x19d, RZ ;  /* 0x0000019d3a317824 */ /* 0x010fc600078e02ff */
[-C--:B------:R-:W-:Y:S01]  /*3f690*/  IADD3 R48, P4, R63, R2.reuse, RZ ;  /* 0x000000023f307210 */ /* 0x080fe20007f9e0ff */
[----:B-1----:R-:W-:Y:S01]  /*3f6a0*/  IMAD R63, R57, 0x340, RZ ;  /* 0x00000340393f7824 */ /* 0x002fe200078e02ff */
[----:B------:R-:W-:Y:S01]  /*3f6b0*/  PRMT R64, R46, 0x7632, R64 ;  /* 0x000076322e407816 */ /* 0x000fe20000000040 */
[----:B------:R-:W-:Y:S01]  /*3f6c0*/  IMAD R59, R59, 0x344, RZ ;  /* 0x000003443b3b7824 */ /* 0x000fe200078e02ff */
[----:B------:R-:W-:Y:S01]  /*3f6d0*/  LEA.HI.X.SX32 R49, R49, R3, 0x1, P4 ;  /* 0x0000000331317211 */ /* 0x000fe200020f0eff */
[----:B------:R-:W1:Y:S01]  /*3f6e0*/  LDC R55, c[0x0][0x278] ;  /* 0x00009e00ff377b82 */ /* 0x000e620000000800 */
[----:B--2---:R-:W-:Y:S01]  /*3f6f0*/  IMAD R45, R60, 0x342, RZ ;  /* 0x000003423c2d7824 */ /* 0x004fe200078e02ff */
[----:B------:R-:W-:-:S04]  /*3f700*/  IADD3 R44, P5, R63, R2, RZ ;  /* 0x000000023f2c7210 */ /* 0x000fc80007fbe0ff */
[----:B------:R-:W-:Y:S02]  /*3f710*/  IADD3 R46, P4, R45, R2, RZ ;  /* 0x000000022d2e7210 */ /* 0x000fe40007f9e0ff */
[----:B------:R-:W2:Y:S01]  /*3f720*/  LDC R61, c[0x0][0x278] ;  /* 0x00009e00ff3d7b82 */ /* 0x000ea20000000800 */
[----:B---3--:R-:W-:-:S07]  /*3f730*/  IMAD R249, R249, 0x1a0, RZ ;  /* 0x000001a0f9f97824 */ /* 0x008fce00078e02ff */
[----:B------:R-:W3:Y:S01]  /*3f740*/  LDC R56, c[0x0][0x278] ;  /* 0x00009e00ff387b82 */ /* 0x000ee20000000800 */
[----:B------:R-:W-:-:S07]  /*3f750*/  LEA.HI.X.SX32 R45, R249, R3, 0x1, P5 ;  /* 0x00000003f92d7211 */ /* 0x000fce00028f0eff */
[----:B------:R-:W4:Y:S01]  /*3f760*/  LDC R249, c[0x0][0x278] ;  /* 0x00009e00fff97b82 */ /* 0x000f220000000800 */
[----:B------:R0:W-:Y:S07]  /*3f770*/  STG.E.U16 desc[UR4][R48.64], R64 ;  /* 0x0000004030007986 */ /* 0x0001ee000c101504 */
[----:B------:R-:W3:Y:S01]  /*3f780*/  LDC R62, c[0x0][0x278] ;  /* 0x00009e00ff3e7b82 */ /* 0x000ee20000000800 */
[----:B0-----:R-:W-:Y:S01]  /*3f790*/  IADD3 R48, P5, R59, R2, RZ ;  /* 0x000000023b307210 */ /* 0x001fe20007fbe0ff */
[----:B------:R-:W-:Y:S01]  /*3f7a0*/  IMAD R53, R54, 0x19f, RZ ;  /* 0x0000019f36357824 */ /* 0x000fe200078e02ff */
[----:B------:R-:W-:-:S05]  /*3f7b0*/  PRMT R65, R47, 0x7632, R65 ;  /* 0x000076322f417816 */ /* 0x000fca0000000041 */
[----:B------:R-:W0:Y:S01]  /*3f7c0*/  LDC R58, c[0x0][0x278] ;  /* 0x00009e00ff3a7b82 */ /* 0x000e220000000800 */
[----:B----4-:R-:W-:-:S07]  /*3f7d0*/  IMAD R249, R249, 0x1a2, RZ ;  /* 0x000001a2f9f97824 */ /* 0x010fce00078e02ff */
[----:B------:R-:W4:Y:S01]  /*3f7e0*/  LDC R57, c[0x0][0x278] ;  /* 0x00009e00ff397b82 */ /* 0x000f220000000800 */
[----:B------:R-:W-:-:S07]  /*3f7f0*/  LEA.HI.X.SX32 R49, R249, R3, 0x1, P5 ;  /* 0x00000003f9317211 */ /* 0x000fce00028f0eff */
[----:B------:R-:W3:Y:S01]  /*3f800*/  LDC R249, c[0x0][0x278] ;  /* 0x00009e00fff97b82 */ /* 0x000ee20000000800 */
[----:B-1----:R-:W-:Y:S02]  /*3f810*/  IMAD R55, R55, 0x1a1, RZ ;  /* 0x000001a137377824 */ /* 0x002fe400078e02ff */
[----:B--2---:R-:W-:Y:S01]  /*3f820*/  IMAD R61, R61, 0x346, RZ ;  /* 0x000003463d3d7824 */ /* 0x004fe200078e02ff */
[----:B------:R-:W-:Y:S01]  /*3f830*/  LEA.HI.X.SX32 R53, R53, R3, 0x1, P6 ;  /* 0x0000000335357211 */ /* 0x000fe200030f0eff */
[----:B------:R1:W-:Y:S01]  /*3f840*/  STG.E.U16 desc[UR4][R50.64], R47 ;  /* 0x0000002f32007986 */ /* 0x0003e2000c101504 */
[----:B------:R-:W-:Y:S02]  /*3f850*/  PRMT R60, R32, 0x7632, R60 ;  /* 0x00007632203c7816 */ /* 0x000fe4000000003c */
[----:B------:R-:W2:Y:S01]  /*3f860*/  LDC R54, c[0x0][0x278] ;  /* 0x00009e00ff367b82 */ /* 0x000ea20000000800 */
[----:B---3--:R-:W-:-:S07]  /*3f870*/  IMAD R251, R249, 0x1a4, RZ ;  /* 0x000001a4f9fb7824 */ /* 0x008fce00078e02ff */
[----:B------:R-:W3:Y:S01]  /*3f880*/  LDC R249, c[0x0][0x278] ;  /* 0x00009e00fff97b82 */ /* 0x000ee20000000800 */
[----:B-1----:R-:W-:Y:S01]  /*3f890*/  IMAD R51, R56, 0x1a3, RZ ;  /* 0x000001a338337824 */ /* 0x002fe200078e02ff */
[-C--:B------:R-:W-:Y:S01]  /*3f8a0*/  IADD3 R50, P6, R61, R2.reuse, RZ ;  /* 0x000000023d327210 */ /* 0x080fe20007fde0ff */
[----:B------:R-:W-:Y:S01]  /*3f8b0*/  IMAD R61, R62, 0x34c, RZ ;  /* 0x0000034c3e3d7824 */ /* 0x000fe200078e02ff */
[-C--:B------:R-:W-:Y:S01]  /*3f8c0*/  LEA.HI.X.SX32 R47, R55, R3.reuse, 0x1, P4 ;  /* 0x00000003372f7211 */ /* 0x080fe200020f0eff */
[----:B------:R1:W-:Y:S01]  /*3f8d0*/  STG.E.U16 desc[UR4][R52.64], R65 ;  /* 0x0000004134007986 */ /* 0x0003e2000c101504 */
[----:B------:R-:W-:Y:S01]  /*3f8e0*/  LEA.HI.X.SX32 R51, R51, R3, 0x1, P6 ;  /* 0x0000000333337211 */ /* 0x000fe200030f0eff */
[----:B----4-:R-:W-:Y:S01]  /*3f8f0*/  IMAD R59, R57, 0x34a, RZ ;  /* 0x0000034a393b7824 */ /* 0x010fe200078e02ff */
[----:B------:R-:W-:Y:S01]  /*3f900*/  PRMT R63, R33, 0x7632, R63 ;  /* 0x00007632213f7816 */ /* 0x000fe2000000003f */
[----:B------:R-:W-:Y:S01]  /*3f910*/  STG.E.U16 desc[UR4][R44.64], R32 ;  /* 0x000000202c007986 */ /* 0x000fe2000c101504 */
[----:B------:R-:W4:Y:S03]  /*3f920*/  LDC R57, c[0x0][0x278] ;  /* 0x00009e00ff397b82 */ /* 0x000f260000000800 */
[----:B------:R0:W-:Y:S05]  /*3f930*/  STG.E.U16 desc[UR4][R46.64], R60 ;  /* 0x0000003c2e007986 */ /* 0x0001ea000c101504 */
[----:B-1----:R-:W1:Y:S01]  /*3f940*/  LDC R53, c[0x0][0x278] ;  /* 0x00009e00ff357b82 */ /* 0x002e620000000800 */
[----:B---3--:R-:W-:Y:S01]  /*3f950*/  IMAD R249, R249, 0x1a6, RZ ;  /* 0x000001a6f9f97824 */ /* 0x008fe200078e02ff */
[----:B0-----:R-:W-:-:S06]  /*3f960*/  IADD3 R46, P6, R61, R2, RZ ;  /* 0x000000023d2e7210 */ /* 0x001fcc0007fde0ff */
[----:B------:R-:W0:Y:S01]  /*3f970*/  LDC R55, c[0x0][0x278] ;  /* 0x00009e00ff377b82 */ /* 0x000e220000000800 */
[----:B------:R-:W-:-:S07]  /*3f980*/  LEA.HI.X.SX32 R47, R249, R3, 0x1, P6 ;  /* 0x00000003f92f7211 */ /* 0x000fce00030f0eff */
[----:B------:R-:W3:Y:S01]  /*3f990*/  LDC R249, c[0x0][0x278] ;  /* 0x00009e00fff97b82 */ /* 0x000ee20000000800 */
[----:B------:R-:W-:-:S05]  /*3f9a0*/  IMAD R45, R58, 0x348, RZ ;  /* 0x000003483a2d7824 */ /* 0x000fca00078e02ff */
[-C--:B------:R-:W-:Y:S02]  /*3f9b0*/  IADD3 R44, P4, R45, R2.reuse, RZ ;  /* 0x000000022d2c7210 */ /* 0x080fe40007f9e0ff */
[----:B------:R-:W0:Y:S02]  /*3f9c0*/  LDC R52, c[0x0][0x278] ;  /* 0x00009e00ff347b82 */ /* 0x000e240000000800 */
[----:B------:R-:W-:Y:S01]  /*3f9d0*/  LEA.HI.X.SX32 R45, R251, R3, 0x1, P4 ;  /* 0x00000003fb2d7211 */ /* 0x000fe200020f0eff */
[----:B------:R2:W-:Y:S05]  /*3f9e0*/  STG.E.U16 desc[UR4][R48.64], R33 ;  /* 0x0000002130007986 */ /* 0x0005ea000c101504 */
[----:B------:R-:W0:Y:S01]  /*3f9f0*/  LDC R56, c[0x0][0x278] ;  /* 0x00009e00ff387b82 */ /* 0x000e220000000800 */
[----:B---3--:R-:W-:Y:S01]  /*3fa00*/  IMAD R251, R249, 0x1a8, RZ ;  /* 0x000001a8f9fb7824 */ /* 0x008fe200078e02ff */
[----:B------:R-:W-:-:S06]  /*3fa10*/  IADD3 R32, P5, R59, R2, RZ ;  /* 0x000000023b207210 */ /* 0x000fcc0007fbe0ff */
[----:B------:R-:W3:Y:S01]  /*3fa20*/  LDC R249, c[0x0][0x278] ;  /* 0x00009e00fff97b82 */ /* 0x000ee20000000800 */
[----:B--2---:R-:W-:Y:S01]  /*3fa30*/  IMAD R33, R54, 0x1a5, RZ ;  /* 0x000001a536217824 */ /* 0x004fe200078e02ff */
[----:B------:R-:W-:Y:S01]  /*3fa40*/  PRMT R58, R34, 0x7632, R58 ;  /* 0x00007632223a7816 */ /* 0x000fe2000000003a */
[----:B----4-:R-:W-:-:S03]  /*3fa50*/  IMAD R57, R57, 0x354, RZ ;  /* 0x0000035439397824 */ /* 0x010fc600078e02ff */
[----:B------:R-:W-:Y:S01]  /*3fa60*/  LEA.HI.X.SX32 R33, R33, R3, 0x1, P5 ;  /* 0x0000000321217211 */ /* 0x000fe200028f0eff */
[----:B------:R2:W-:Y:S01]  /*3fa70*/  STG.E.U16 desc[UR4][R50.64], R63 ;  /* 0x0000003f32007986 */ /* 0x0005e2000c101504 */
[----:B------:R-:W4:Y:S03]  /*3fa80*/  LDC R48, c[0x0][0x278] ;  /* 0x00009e00ff307b82 */ /* 0x000f260000000800 */
[----:B------:R-:W-:Y:S01]  /*3fa90*/  STG.E.U16 desc[UR4][R44.64], R34 ;  /* 0x000000222c007986 */ /* 0x000fe2000c101504 */
[----:B-1----:R-:W-:-:S03]  /*3faa0*/  IMAD R59, R53, 0x34e, RZ ;  /* 0x0000034e353b7824 */ /* 0x002fc600078e02ff */
[----:B------:R-:W-:Y:S01]  /*3fab0*/  STG.E.U16 desc[UR4][R32.64], R58 ;  /* 0x0000003a20007986 */ /* 0x000fe2000c101504 */
[----:B------:R-:W1:Y:S03]  /*3fac0*/  LDC R53, c[0x0][0x278] ;  /* 0x00009e00ff357b82 */ /* 0x000e660000000800 */
[----:B------:R0:W-:Y:S01]  /*3fad0*/  STG.E.U16 desc[UR4][R46.64], R35 ;  /* 0x000000232e007986 */ /* 0x0001e2000c101504 */
[----:B---3--:R-:W-:-:S04]  /*3fae0*/  IMAD R249, R249, 0x1aa, RZ ;  /* 0x000001aaf9f97824 */ /* 0x008fc800078e02ff */
[----:B--2---:R-:W2:Y:S01]  /*3faf0*/  LDC R51, c[0x0][0x278] ;  /* 0x00009e00ff337b82 */ /* 0x004ea20000000800 */
[----:B0-----:R-:W-:Y:S01]  /*3fb00*/  IADD3 R46, P6, R57, R2, RZ ;  /* 0x00000002392e7210 */ /* 0x001fe20007fde0ff */
[----:B------:R-:W-:Y:S01]  /*3fb10*/  IMAD R55, R55, 0x350, RZ ;  /* 0x0000035037377824 */ /* 0x000fe200078e02ff */
[----:B------:R-:W-:-:S05]  /*3fb20*/  PRMT R60, R35, 0x7632, R60 ;  /* 0x00007632233c7816 */ /* 0x000fca000000003c */
[----:B------:R-:W0:Y:S01]  /*3fb30*/  LDC R49, c[0x0][0x278] ;  /* 0x00009e00ff317b82 */ /* 0x000e220000000800 */
[----:B------:R-:W-:-:S07]  /*3fb40*/  LEA.HI.X.SX32 R47, R249, R3, 0x1, P6 ;  /* 0x00000003f92f7211 */ /* 0x000fce00030f0eff */
[----:B------:R-:W3:Y:S01]  /*3fb50*/  LDC R249, c[0x0][0x278] ;  /* 0x00009e00fff97b82 */ /* 0x000ee20000000800 */
[----:B------:R-:W-:Y:S01]  /*3fb60*/  IMAD R45, R52, 0x1a7, RZ ;  /* 0x000001a7342d7824 */ /* 0x000fe200078e02ff */
[-C--:B------:R-:W-:Y:S01]  /*3fb70*/  IADD3 R32, P5, R59, R2.reuse, RZ ;  /* 0x000000023b207210 */ /* 0x080fe20007fbe0ff */
[----:B------:R-:W-:Y:S01]  /*3fb80*/  IMAD R59, R56, 0x352, RZ ;  /* 0x00000352383b7824 */ /* 0x000fe200078e02ff */
[-C--:B------:R-:W-:Y:S02]  /*3fb90*/  IADD3 R34, P4, R55, R2.reuse, RZ ;  /* 0x0000000237227210 */ /* 0x080fe40007f9e0ff */
[-C--:B------:R-:W-:Y:S01]  /*3fba0*/  LEA.HI.X.SX32 R33, R45, R3.reuse, 0x1, P5 ;  /* 0x000000032d217211 */ /* 0x080fe200028f0eff */
[----:B----4-:R-:W-:Y:S01]  /*3fbb0*/  IMAD R45, R48, 0x1a9, RZ ;  /* 0x000001a9302d7824 */ /* 0x010fe200078e02ff */
[-C--:B------:R-:W-:Y:S01]  /*3fbc0*/  LEA.HI.X.SX32 R35, R251, R3.reuse, 0x1, P4 ;  /* 0x00000003fb237211 */ /* 0x080fe200020f0eff */
[----:B-1----:R-:W-:Y:S01]  /*3fbd0*/  IMAD R53, R53, 0x358, RZ ;  /* 0x0000035835357824 */ /* 0x002fe200078e02ff */
        /* <DEDUP_REMOVED lines=12> */
[----:B------:R0:W-:Y:S01]  /*3fca0*/  STG.E.U16 desc[UR4][R44.64], R58 ;  /* 0x0000003a2c007986 */ /* 0x0001e2000c101504 */
[-C--:B------:R-:W-:Y:S02]  /*3fcb0*/  LEA.HI.X.SX32 R35, R249, R3.reuse, 0x1, P5 ;  /* 0x00000003f9237211 */ /* 0x080fe400028f0eff */
[----:B------:R-:W3:Y:S08]  /*3fcc0*/  LDC R50, c[0x0][0x278] ;  /* 0x00009e00ff327b82 */ /* 0x000ef00000000800 */
[----:B------:R-:W4:Y:S01]  /*3fcd0*/  LDC R249, c[0x0][0x278] ;  /* 0x00009e00fff97b82 */ /* 0x000f220000000800 */
[----:B------:R-:W-:Y:S01]  /*3fce0*/  LEA.HI.X.SX32 R33, R33, R3, 0x1, P4 ;  /* 0x0000000321217211 */ /* 0x000fe200020f0eff */
[----:B-1----:R-:W-:Y:S01]  /*3fcf0*/  IMAD R57, R52, 0x35c, RZ ;  /* 0x0000035c34397824 */ /* 0x002fe200078e02ff */
[----:B0-----:R-:W-:Y:S01]  /*3fd00*/  PRMT R44, R41, 0x7632, R44 ;  /* 0x00007632292c7816 */ /* 0x001fe2000000002c */
[----:B------:R-:W-:Y:S04]  /*3fd10*/  STG.E.U16 desc[UR4][R46.64], R41 ;  /* 0x000000292e007986 */ /* 0x000fe8000c101504 */
[----:B------:R0:W-:Y:S01]  /*3fd20*/  STG.E.U16 desc[UR4][R32.64], R44 ;  /* 0x0000002c20007986 */ /* 0x0001e2000c101504 */
[----:B------:R-:W1:Y:S01]  /*3fd30*/  LDC R56, c[0x0][0x278] ;  /* 0x00009e00ff387b82 */ /* 0x000e620000000800 */
[----:B--2---:R-:W-:-:S02]  /*3fd40*/  IMAD R59, R54, 0x35a, RZ ;  /* 0x0000035a363b7824 */ /* 0x004fc400078e02ff */
[----:B---3--:R-:W-:-:S05]  /*3fd50*/  IMAD R45, R50, 0x1ad, RZ ;  /* 0x000001ad322d7824 */ /* 0x008fca00078e02ff */
[----:B------:R-:W2:Y:S01]  /*3fd60*/  LDC R49, c[0x0][0x278] ;  /* 0x00009e00ff317b82 */ /* 0x000ea20000000800 */
        /* <DEDUP_REMOVED lines=9> */
[----:B-1----:R-:W-:-:S04]  /*3fe00*/  IMAD R35, R56, 0x360, RZ ;  /* 0x0000036038237824 */ /* 0x002fc800078e02ff */
[----:B------:R1:W-:Y:S02]  /*3fe10*/  STG.E.U16 desc[UR4][R40.64], R54 ;  /* 0x0000003628007986 */ /* 0x0003e4000c101504 */
[----:B------:R-:W4:Y:S08]  /*3fe20*/  LDC R48, c[0x0][0x278] ;  /* 0x00009e00ff307b82 */ /* 0x000f300000000800 */
[----:B------:R-:W4:Y:S01]  /*3fe30*/  LDC R51, c[0x0][0x278] ;  /* 0x00009e00ff337b82 */ /* 0x000f220000000800 */
[----:B-1----:R-:W-:Y:S01]  /*3fe40*/  IADD3 R40, P5, R35, R2, RZ ;  /* 0x0000000223287210 */ /* 0x002fe20007fbe0ff */
[----:B---3--:R-:W-:-:S06]  /*3fe50*/  IMAD R249, R249, 0x1b0, RZ ;  /* 0x000001b0f9f97824 */ /* 0x008fcc00078e02ff */
[----:B------:R-:W1:Y:S01]  /*3fe60*/  LDC R52, c[0x0][0x278] ;  /* 0x00009e00ff347b82 */ /* 0x000e620000000800 */
[----:B------:R-:W-:-:S07]  /*3fe70*/  LEA.HI.X.SX32 R41, R249, R3, 0x1, P5 ;  /* 0x00000003f9297211 */ /* 0x000fce00028f0eff */
[----:B------:R-:W3:Y:S01]  /*3fe80*/  LDC R249, c[0x0][0x278] ;  /* 0x00009e00fff97b82 */ /* 0x000ee20000000800 */
[----:B------:R2:W-:Y:S01]  /*3fe90*/  STG.E.U16 desc[UR4][R32.64], R43 ;  /* 0x0000002b20007986 */ /* 0x0005e2000c101504 */
[----:B0-----:R-:W-:Y:S01]  /*3fea0*/  IMAD R55, R55, 0x35e, RZ ;  /* 0x0000035e37377824 */ /* 0x001fe200078e02ff */
[----:B------:R-:W-:-:S05]  /*3feb0*/  PRMT R56, R43, 0x7632, R56 ;  /* 0x000076322b387816 */ /* 0x000fca0000000038 */
[----:B------:R-:W0:Y:S01]  /*3fec0*/  LDC R47, c[0x0][0x278] ;  /* 0x00009e00ff2f7b82 */ /* 0x000e220000000800 */
[----:B--2---:R-:W-:-:S07]  /*3fed0*/  IMAD R33, R49, 0x364, RZ ;  /* 0x0000036431217824 */ /* 0x004fce00078e02ff */
[----:B------:R-:W2:Y:S01]  /*3fee0*/  LDC R50, c[0x0][0x278] ;  /* 0x00009e00ff327b82 */ /* 0x000ea20000000800 */
        /* <DEDUP_REMOVED lines=14> */
[----:B-1----:R-:W-:Y:S02]  /*3ffd0*/  IMAD R41, R52, 0x368, RZ ;  /* 0x0000036834297824 */ /* 0x002fe400078e02ff */
[----:B----4-:R-:W-:Y:S01]  /*3ffe0*/  IMAD R249, R249, 0x1b4, RZ ;  /* 0x000001b4f9f97824 */ /* 0x010fe200078e02ff */
[----:B------:R-:W-:Y:S01]  /*3fff0*/  PRMT R57, R36, 0x7632, R57 ;  /* 0x0000763224397816 */ /* 0x000fe20000000039 */
[----:B0-----:R-:W-:Y:S01]  /*40000*/  IMAD R47, R47, 0x1b1, RZ ;  /* 0x000001b12f2f7824 */ /* 0x001fe200078e02ff */
[----:B------:R-:W-:Y:S01]  /*40010*/  IADD3 R40, P5, R41, R2, RZ ;  /* 0x0000000229287210 */ /* 0x000fe20007fbe0ff */
[----:B--2---:R-:W-:Y:S01]  /*40020*/  IMAD R43, R50, 0x366, RZ ;  /* 0x00000366322b7824 */ /* 0x004fe200078e02ff */
        /* <DEDUP_REMOVED lines=436> */
[----:B------:R-:W4:Y:S08]  /*41b70*/  LDC R20, c[0x0][0x278] ;  /* 0x00009e00ff147b82 */ /* 0x000f300000000800 */
[----:B------:R-:W4:Y:S01]  /*41b80*/  LDC R19, c[0x0][0x278] ;  /* 0x00009e00ff137b82 */ /* 0x000f220000000800 */
[----:B0-----:R-:W-:Y:S01]  /*41b90*/  IADD3 R12, P6, R11, R2, RZ ;  /* 0x000000020b0c7210 */ /* 0x001fe20007fde0ff */
[----:B---3--:R-:W-:-:S06]  /*41ba0*/  IMAD R249, R249, 0x1ee, RZ ;  /* 0x000001eef9f97824 */ /* 0x008fcc00078e02ff */
[----:B------:R-:W0:Y:S01]  /*41bb0*/  LDC R14, c[0x0][0x278] ;  /* 0x00009e00ff0e7b82 */ /* 0x000e220000000800 */
[----:B------:R-:W-:-:S07]  /*41bc0*/  LEA.HI.X.SX32 R11, R249, R3, 0x1, P5 ;  /* 0x00000003f90b7211 */ /* 0x000fce00028f0eff */
[----:B------:R-:W3:Y:S01]  /*41bd0*/  LDC R249, c[0x0][0x278] ;  /* 0x00009e00fff97b82 */ /* 0x000ee20000000800 */
[----:B--2---:R-:W-:Y:S02]  /*41be0*/  IMAD R23, R23, 0x3da, RZ ;  /* 0x000003da17177824 */ /* 0x004fe400078e02ff */
[----:B-1----:R-:W-:-:S03]  /*41bf0*/  IMAD R9, R18, 0x1ed, RZ ;  /* 0x000001ed12097824 */ /* 0x002fc600078e02ff */
[-C--:B------:R-:W-:Y:S01]  /*41c00*/  IADD3 R8, P4, R23, R2.reuse, RZ ;  /* 0x0000000217087210 */ /* 0x080fe20007f9e0ff */
[----:B----4-:R-:W-:Y:S01]  /*41c10*/  IMAD R23, R17, 0x3e0, RZ ;  /* 0x000003e011177824 */ /* 0x010fe200078e02ff */
[----:B------:R1:W-:Y:S01]  /*41c20*/  STG.E.U16 desc[UR4][R4.64], R6 ;  /* 0x0000000604007986 */ /* 0x0003e2000c101504 */
[----:B------:R-:W-:Y:S01]  /*41c30*/  PRMT R22, R6, 0x7632, R22 ;  /* 0x0000763206167816 */ /* 0x000fe20000000016 */
[----:B------:R-:W-:Y:S01]  /*41c40*/  IMAD R19, R19, 0x3e4, RZ ;  /* 0x000003e413137824 */ /* 0x000fe200078e02ff */
[----:B------:R-:W-:Y:S01]  /*41c50*/  LEA.HI.X.SX32 R9, R9, R3, 0x1, P4 ;  /* 0x0000000309097211 */ /* 0x000fe200020f0eff */
[----:B------:R-:W2:Y:S04]  /*41c60*/  LDC R21, c[0x0][0x278] ;  /* 0x00009e00ff157b82 */ /* 0x000ea80000000800 */
[----:B------:R4:W-:Y:S01]  /*41c70*/  STG.E.U16 desc[UR4][R8.64], R22 ;  /* 0x0000001608007986 */ /* 0x0009e2000c101504 */
[----:B-1----:R-:W-:Y:S01]  /*41c80*/  IMAD R5, R20, 0x3e2, RZ ;  /* 0x000003e214057824 */ /* 0x002fe200078e02ff */
[----:B------:R-:W-:-:S02]  /*41c90*/  IADD3 R4, P5, R23, R2, RZ ;  /* 0x0000000217047210 */ /* 0x000fc40007fbe0ff */
[----:B------:R-:W1:Y:S01]  /*41ca0*/  LDC R15, c[0x0][0x278] ;  /* 0x00009e00ff0f7b82 */ /* 0x000e620000000800 */
[----:B---3--:R-:W-:Y:S01]  /*41cb0*/  IMAD R249, R249, 0x1f0, RZ ;  /* 0x000001f0f9f97824 */ /* 0x008fe200078e02ff */
[----:B----4-:R-:W-:-:S04]  /*41cc0*/  IADD3 R8, P4, R5, R2, RZ ;  /* 0x0000000205087210 */ /* 0x010fc80007f9e0ff */
[----:B------:R-:W-:Y:S01]  /*41cd0*/  LEA.HI.X.SX32 R5, R249, R3, 0x1, P5 ;  /* 0x00000003f9057211 */ /* 0x000fe200028f0eff */
[----:B------:R3:W-:Y:S01]  /*41ce0*/  STG.E.U16 desc[UR4][R10.64], R7 ;  /* 0x000000070a007986 */ /* 0x0007e2000c101504 */
[----:B------:R-:W4:Y:S08]  /*41cf0*/  LDC R249, c[0x0][0x278] ;  /* 0x00009e00fff97b82 */ /* 0x000f300000000800 */
[----:B------:R-:W1:Y:S01]  /*41d00*/  LDC R16, c[0x0][0x278] ;  /* 0x00009e00ff107b82 */ /* 0x000e620000000800 */
[----:B---3--:R-:W-:-:S07]  /*41d10*/  IADD3 R10, P5, R19, R2, RZ ;  /* 0x00000002130a7210 */ /* 0x008fce0007fbe0ff */
[----:B------:R-:W3:Y:S01]  /*41d20*/  LDC R17, c[0x0][0x278] ;  /* 0x00009e00ff117b82 */ /* 0x000ee20000000800 */
[----:B----4-:R-:W-:Y:S01]  /*41d30*/  IMAD R249, R249, 0x1f2, RZ ;  /* 0x000001f2f9f97824 */ /* 0x010fe200078e02ff */
[----:B------:R-:W-:Y:S01]  /*41d40*/  PRMT R24, R7, 0x7632, R24 ;  /* 0x0000763207187816 */ /* 0x000fe20000000018 */
[----:B0-----:R-:W-:-:S05]  /*41d50*/  IMAD R13, R14, 0x1ef, RZ ;  /* 0x000001ef0e0d7824 */ /* 0x001fca00078e02ff */
[----:B------:R-:W0:Y:S01]  /*41d60*/  LDC R18, c[0x0][0x278] ;  /* 0x00009e00ff127b82 */ /* 0x000e220000000800 */
[----:B------:R-:W-:-:S07]  /*41d70*/  LEA.HI.X.SX32 R11, R249, R3, 0x1, P5 ;  /* 0x00000003f90b7211 */ /* 0x000fce00028f0eff */
[----:B------:R-:W4:Y:S01]  /*41d80*/  LDC R249, c[0x0][0x278] ;  /* 0x00009e00fff97b82 */ /* 0x000f220000000800 */
[----:B------:R-:W-:Y:S01]  /*41d90*/  LEA.HI.X.SX32 R13, R13, R3, 0x1, P6 ;  /* 0x000000030d0d7211 */ /* 0x000fe200030f0eff */
[----:B--2---:R-:W-:Y:S02]  /*41da0*/  IMAD R21, R21, 0x3e6, RZ ;  /* 0x000003e615157824 */ /* 0x004fe400078e02ff */
[----:B-1----:R-:W-:Y:S02]  /*41db0*/  IMAD R15, R15, 0x1f1, RZ ;  /* 0x000001f10f0f7824 */ /* 0x002fe400078e02ff */
[----:B------:R1:W-:Y:S01]  /*41dc0*/  STG.E.U16 desc[UR4][R12.64], R24 ;  /* 0x000000180c007986 */ /* 0x0003e2000c101504 */
[----:B------:R-:W-:Y:S01]  /*41dd0*/  IMAD R7, R16, 0x1f3, RZ ;  /* 0x000001f310077824 */ /* 0x000fe200078e02ff */
[----:B------:R-:W2:Y:S01]  /*41de0*/  LDC R6, c[0x0][0x278] ;  /* 0x00009e00ff067b82 */ /* 0x000ea20000000800 */
[----:B------:R-:W-:Y:S01]  /*41df0*/  PRMT R22, R245, 0x7632, R22 ;  /* 0x00007632f5167816 */ /* 0x000fe20000000016 */
[----:B---3--:R-:W-:-:S06]  /*41e00*/  IMAD R27, R17, 0x3ec, RZ ;  /* 0x000003ec111b7824 */ /* 0x008fcc00078e02ff */
[----:B------:R-:W3:Y:S01]  /*41e10*/  LDC R14, c[0x0][0x278] ;  /* 0x00009e00ff0e7b82 */ /* 0x000ee20000000800 */
[----:B----4-:R-:W-:Y:S01]  /*41e20*/  IMAD R251, R249, 0x1f4, RZ ;  /* 0x000001f4f9fb7824 */ /* 0x010fe200078e02ff */
[----:B-1----:R-:W-:-:S06]  /*41e30*/  IADD3 R12, P6, R21, R2, RZ ;  /* 0x00000002150c7210 */ /* 0x002fcc0007fde0ff */
[----:B------:R-:W1:Y:S01]  /*41e40*/  LDC R249, c[0x0][0x278] ;  /* 0x00009e00fff97b82 */ /* 0x000e620000000800 */
[-C--:B------:R-:W-:Y:S02]  /*41e50*/  LEA.HI.X.SX32 R9, R15, R3.reuse, 0x1, P4 ;  /* 0x000000030f097211 */ /* 0x080fe400020f0eff */
[----:B------:R-:W-:Y:S02]  /*41e60*/  PRMT R16, R244, 0x7632, R16 ;  /* 0x00007632f4107816 */ /* 0x000fe40000000010 */
[----:B------:R-:W-:Y:S01]  /*41e70*/  LEA.HI.X.SX32 R13, R7, R3, 0x1, P6 ;  /* 0x00000003070d7211 */ /* 0x000fe200030f0eff */
[----:B------:R-:W-:Y:S02]  /*41e80*/  STG.E.U16 desc[UR4][R4.64], R244 ;  /* 0x000000f404007986 */ /* 0x000fe4000c101504 */
[----:B------:R-:W4:Y:S02]  /*41e90*/  LDC R20, c[0x0][0x278] ;  /* 0x00009e00ff147b82 */ /* 0x000f240000000800 */
[----:B------:R3:W-:Y:S04]  /*41ea0*/  STG.E.U16 desc[UR4][R8.64], R16 ;  /* 0x0000001008007986 */ /* 0x0007e8000c101504 */
[----:B------:R3:W-:Y:S01]  /*41eb0*/  STG.E.U16 desc[UR4][R10.64], R245 ;  /* 0x000000f50a007986 */ /* 0x0007e2000c101504 */
[----:B0-----:R-:W-:Y:S01]  /*41ec0*/  IMAD R23, R18, 0x3e8, RZ ;  /* 0x000003e812177824 */ /* 0x001fe200078e02ff */
[----:B------:R-:W-:Y:S01]  /*41ed0*/  PRMT R24, R246, 0x7632, R24 ;  /* 0x00007632f6187816 */ /* 0x000fe20000000018 */
[----:B--2---:R-:W-:Y:S01]  /*41ee0*/  IMAD R25, R6, 0x3ea, RZ ;  /* 0x000003ea06197824 */ /* 0x004fe200078e02ff */
[----:B------:R0:W-:Y:S01]  /*41ef0*/  STG.E.U16 desc[UR4][R12.64], R22 ;  /* 0x000000160c007986 */ /* 0x0001e2000c101504 */
[----:B------:R-:W2:Y:S01]  /*41f00*/  LDC R17, c[0x0][0x278] ;  /* 0x00009e00ff117b82 */ /* 0x000ea20000000800 */
[----:B-1----:R-:W-:Y:S01]  /*41f10*/  IMAD R249, R249, 0x1f6, RZ ;  /* 0x000001f6f9f97824 */ /* 0x002fe200078e02ff */
[-C--:B---3--:R-:W-:Y:S01]  /*41f20*/  IADD3 R8, P4, R23, R2.reuse, RZ ;  /* 0x0000000217087210 */ /* 0x088fe20007f9e0ff */
[----:B------:R-:W-:Y:S01]  /*41f30*/  IMAD R11, R14, 0x1f5, RZ ;  /* 0x000001f50e0b7824 */ /* 0x000fe200078e02ff */
[----:B------:R-:W-:-:S04]  /*41f40*/  IADD3 R10, P5, R25, R2, RZ ;  /* 0x00000002190a7210 */ /* 0x000fc80007fbe0ff */
[----:B------:R-:W1:Y:S01]  /*41f50*/  LDC R14, c[0x0][0x278] ;  /* 0x00009e00ff0e7b82 */ /* 0x000e620000000800 */
[----:B------:R-:W3:Y:S01]  /*41f60*/  LDS.128 R4, [R0] ;  /* 0x0000000000047984 */ /* 0x000ee20000000c00 */
[----:B0-----:R-:W-:-:S04]  /*41f70*/  IADD3 R12, P6, R27, R2, RZ ;  /* 0x000000021b0c7210 */ /* 0x001fc80007fde0ff */
[-C--:B------:R-:W-:Y:S02]  /*41f80*/  LEA.HI.X.SX32 R13, R249, R3.reuse, 0x1, P6 ;  /* 0x00000003f90d7211 */ /* 0x080fe400030f0eff */
[----:B------:R-:W0:Y:S01]  /*41f90*/  LDC R249, c[0x0][0x278] ;  /* 0x00009e00fff97b82 */ /* 0x000e220000000800 */
[-C--:B------:R-:W-:Y:S01]  /*41fa0*/  LEA.HI.X.SX32 R9, R251, R3.reuse, 0x1, P4 ;  /* 0x00000003fb097211 */ /* 0x080fe200020f0eff */
[----:B----4-:R-:W-:Y:S01]  /*41fb0*/  IMAD R27, R20, 0x3f0, RZ ;  /* 0x000003f0141b7824 */ /* 0x010fe200078e02ff */
[----:B------:R-:W-:-:S03]  /*41fc0*/  LEA.HI.X.SX32 R11, R11, R3, 0x1, P5 ;  /* 0x000000030b0b7211 */ /* 0x000fc600028f0eff */
[----:B------:R-:W-:Y:S02]  /*41fd0*/  STG.E.U16 desc[UR4][R8.64], R246 ;  /* 0x000000f608007986 */ /* 0x000fe4000c101504 */
[----:B------:R-:W4:Y:S02]  /*41fe0*/  LDC R15, c[0x0][0x278] ;  /* 0x00009e00ff0f7b82 */ /* 0x000f240000000800 */
[----:B------:R2:W-:Y:S02]  /*41ff0*/  STG.E.U16 desc[UR4][R10.64], R24 ;  /* 0x000000180a007986 */ /* 0x0005e4000c101504 */
[----:B--2---:R-:W-:-:S04]  /*42000*/  IMAD R17, R17, 0x3f4, RZ ;  /* 0x000003f411117824 */ /* 0x004fc800078e02ff */
[----:B------:R-:W2:Y:S01]  /*42010*/  LDC R19, c[0x0][0x278] ;  /* 0x00009e00ff137b82 */ /* 0x000ea20000000800 */
[----:B------:R-:W-:Y:S01]  /*42020*/  IADD3 R10, P4, R27, R2, RZ ;  /* 0x000000021b0a7210 */ /* 0x000fe20007f9e0ff */
[----:B0-----:R-:W-:-:S06]  /*42030*/  IMAD R251, R249, 0x1f8, RZ ;  /* 0x000001f8f9fb7824 */ /* 0x001fcc00078e02ff */
[----:B------:R-:W0:Y:S01]  /*42040*/  LDC R21, c[0x0][0x278] ;  /* 0x00009e00ff157b82 */ /* 0x000e220000000800 */
[----:B------:R-:W-:Y:S02]  /*42050*/  LEA.HI.X.SX32 R11, R251, R3, 0x1, P4 ;  /* 0x00000003fb0b7211 */ /* 0x000fe400020f0eff */
[----:B------:R-:W3:Y:S05]  /*42060*/  LDL.LU R251, [R1+0xd94] ;  /* 0x000d940001fb7983 */ /* 0x000eea0000300800 */
[----:B------:R-:W2:Y:S01]  /*42070*/  LDC R249, c[0x0][0x278] ;  /* 0x00009e00fff97b82 */ /* 0x000ea20000000800 */
[----:B------:R1:W-:Y:S01]  /*42080*/  STG.E.U16 desc[UR4][R12.64], R247 ;  /* 0x000000f70c007986 */ /* 0x0003e2000c101504 */
[----:B----4-:R-:W-:-:S06]  /*42090*/  IMAD R9, R15, 0x1f7, RZ ;  /* 0x000001f70f097824 */ /* 0x010fcc00078e02ff */
[----:B------:R-:W4:Y:S01]  /*420a0*/  LDC R18, c[0x0][0x278] ;  /* 0x00009e00ff127b82 */ /* 0x000f220000000800 */
[----:B-1----:R-:W-:Y:S01]  /*420b0*/  IMAD R13, R14, 0x1f9, RZ ;  /* 0x000001f90e0d7824 */ /* 0x002fe200078e02ff */
[----:B------:R-:W-:-:S06]  /*420c0*/  IADD3 R14, P6, R17, R2, RZ ;  /* 0x00000002110e7210 */ /* 0x000fcc0007fde0ff */
[----:B------:R-:W1:Y:S01]  /*420d0*/  LDC R22, c[0x0][0x278] ;  /* 0x00009e00ff167b82 */ /* 0x000e620000000800 */
[----:B--2---:R-:W-:-:S07]  /*420e0*/  IMAD R249, R249, 0x1fa, RZ ;  /* 0x000001faf9f97824 */ /* 0x004fce00078e02ff */
[----:B------:R-:W2:Y:S01]  /*420f0*/  LDC R0, c[0x0][0x278] ;  /* 0x00009e00ff007b82 */ /* 0x000ea20000000800 */
[----:B------:R-:W-:Y:S02]  /*42100*/  LEA.HI.X.SX32 R15, R249, R3, 0x1, P6 ;  /* 0x00000003f90f7211 */ /* 0x000fe400030f0eff */
[----:B------:R-:W2:Y:S01]  /*42110*/  LDL.LU R249, [R1+0xd98] ;  /* 0x000d980001f97983 */ /* 0x000ea20000300800 */
[----:B------:R-:W-:-:S04]  /*42120*/  IMAD R25, R19, 0x3ee, RZ ;  /* 0x000003ee13197824 */ /* 0x000fc800078e02ff */
[----:B------:R-:W2:Y:S08]  /*42130*/  LDC R23, c[0x0][0x278] ;  /* 0x00009e00ff177b82 */ /* 0x000eb00000000800 */
[----:B------:R-:W2:Y:S08]  /*42140*/  LDC R19, c[0x0][0x278] ;  /* 0x00009e00ff137b82 */ /* 0x000eb00000000800 */
[----:B------:R-:W2:Y:S01]  /*42150*/  LDC R20, c[0x0][0x278] ;  /* 0x00009e00ff147b82 */ /* 0x000ea20000000800 */
[----:B------:R-:W-:Y:S01]  /*42160*/  IADD3 R8, P5, R25, R2, RZ ;  /* 0x0000000219087210 */ /* 0x000fe20007fbe0ff */
[----:B0-----:R-:W-:-:S06]  /*42170*/  IMAD R21, R21, 0x3f2, RZ ;  /* 0x000003f215157824 */ /* 0x001fcc00078e02ff */
[----:B------:R-:W0:Y:S01]  /*42180*/  LDC R16, c[0x0][0x278] ;  /* 0x00009e00ff107b82 */ /* 0x000e220000000800 */
[----:B------:R-:W-:-:S07]  /*42190*/  LEA.HI.X.SX32 R9, R9, R3, 0x1, P5 ;  /* 0x0000000309097211 */ /* 0x000fce00028f0eff */
[----:B------:R-:W0:Y:S01]  /*421a0*/  LDC R17, c[0x0][0x278] ;  /* 0x00009e00ff117b82 */ /* 0x000e220000000800 */
[----:B------:R-:W-:Y:S02]  /*421b0*/  IADD3 R12, P5, R21, R2, RZ ;  /* 0x00000002150c7210 */ /* 0x000fe40007fbe0ff */
[----:B------:R-:W-:Y:S01]  /*421c0*/  PRMT R26, R247, 0x7632, R26 ;  /* 0x00007632f71a7816 */ /* 0x000fe2000000001a */
[----:B----4-:R-:W-:Y:S01]  /*421d0*/  IMAD R21, R18, 0x3f6, RZ ;  /* 0x000003f612157824 */ /* 0x010fe200078e02ff */
[----:B------:R-:W-:Y:S02]  /*421e0*/  LEA.HI.X.SX32 R13, R13, R3, 0x1, P5 ;  /* 0x000000030d0d7211 */ /* 0x000fe400028f0eff */
[----:B---3--:R-:W-:Y:S01]  /*421f0*/  PRMT R24, R4, 0x7632, R24 ;  /* 0x0000763204187816 */ /* 0x008fe20000000018 */
[----:B-1----:R-:W-:Y:S01]  /*42200*/  IMAD R25, R22, 0x3f8, RZ ;  /* 0x000003f816197824 */ /* 0x002fe200078e02ff */
[----:B------:R1:W-:Y:S01]  /*42210*/  STG.E.U16 desc[UR4][R8.64], R26 ;  /* 0x0000001a08007986 */ /* 0x0003e2000c101504 */
[----:B--2---:R-:W-:-:S03]  /*42220*/  IMAD R19, R19, 0x3fa, RZ ;  /* 0x000003fa13137824 */ /* 0x004fc600078e02ff */
[----:B------:R2:W-:Y:S01]  /*42230*/  STG.E.U16 desc[UR4][R10.64], R4 ;  /* 0x000000040a007986 */ /* 0x0005e2000c101504 */
[----:B------:R-:W-:Y:S02]  /*42240*/  IMAD R23, R23, 0x3fc, RZ ;  /* 0x000003fc17177824 */ /* 0x000fe400078e02ff */
[----:B------:R-:W-:Y:S01]  /*42250*/  IMAD R234, R234, 0x1fc, RZ ;  /* 0x000001fceaea7824 */ /* 0x000fe200078e02ff */
[----:B------:R3:W-:Y:S01]  /*42260*/  STG.E.U16 desc[UR4][R12.64], R24 ;  /* 0x000000180c007986 */ /* 0x0007e2000c101504 */
[----:B-1----:R-:W-:-:S03]  /*42270*/  IMAD R9, R0, 0x1fb, RZ ;  /* 0x000001fb00097824 */ /* 0x002fc600078e02ff */
[----:B------:R1:W-:Y:S01]  /*42280*/  STG.E.U16 desc[UR4][R14.64], R5 ;  /* 0x000000050e007986 */ /* 0x0003e2000c101504 */
[-C--:B------:R-:W-:Y:S02]  /*42290*/  IADD3 R8, P5, R21, R2.reuse, RZ ;  /* 0x0000000215087210 */ /* 0x080fe40007fbe0ff */
[-C--:B--2---:R-:W-:Y:S01]  /*422a0*/  IADD3 R10, P4, R25, R2.reuse, RZ ;  /* 0x00000002190a7210 */ /* 0x084fe20007f9e0ff */
[----:B------:R-:W-:Y:S01]  /*422b0*/  IMAD R236, R236, 0x1fe, RZ ;  /* 0x000001feecec7824 */ /* 0x000fe200078e02ff */
[----:B------:R-:W-:Y:S02]  /*422c0*/  LEA.HI.X.SX32 R9, R9, R3, 0x1, P5 ;  /* 0x0000000309097211 */ /* 0x000fe400028f0eff */
[----:B---3--:R-:W-:Y:S01]  /*422d0*/  PRMT R13, R5, 0x7632, R13 ;  /* 0x00007632050d7816 */ /* 0x008fe2000000000d */
[----:B-1----:R-:W-:Y:S01]  /*422e0*/  IMAD R15, R20, 0x3fe, RZ ;  /* 0x000003fe140f7824 */ /* 0x002fe200078e02ff */
[-C--:B------:R-:W-:Y:S01]  /*422f0*/  IADD3 R4, P5, R19, R2.reuse, RZ ;  /* 0x0000000213047210 */ /* 0x080fe20007fbe0ff */
[----:B0-----:R-:W-:Y:S01]  /*42300*/  IMAD R5, R16, 0x1fd, RZ ;  /* 0x000001fd10057824 */ /* 0x001fe200078e02ff */
[----:B------:R-:W-:-:S02]  /*42310*/  IADD3 R12, P6, R23, R2, RZ ;  /* 0x00000002170c7210 */ /* 0x000fc40007fde0ff */
[----:B------:R-:W-:Y:S02]  /*42320*/  LEA.HI.X.SX32 R11, R234, R3, 0x1, P4 ;  /* 0x00000003ea0b7211 */ /* 0x000fe400020f0eff */
[----:B------:R-:W-:Y:S02]  /*42330*/  IADD3 R2, P4, R15, R2, RZ ;  /* 0x000000020f027210 */ /* 0x000fe40007f9e0ff */
[----:B------:R-:W-:Y:S01]  /*42340*/  LEA R15, R17, -R17, 0x9 ;  /* 0x80000011110f7211 */ /* 0x000fe200078e48ff */
[----:B------:R0:W-:Y:S01]  /*42350*/  STG.E.U16 desc[UR4][R8.64], R13 ;  /* 0x0000000d08007986 */ /* 0x0001e2000c101504 */
[-C--:B------:R-:W-:Y:S02]  /*42360*/  LEA.HI.X.SX32 R5, R5, R3.reuse, 0x1, P5 ;  /* 0x0000000305057211 */ /* 0x080fe400028f0eff */
[----:B------:R-:W-:Y:S02]  /*42370*/  PRMT R16, R6, 0x7632, R16 ;  /* 0x0000763206107816 */ /* 0x000fe40000000010 */
[----:B------:R-:W-:Y:S01]  /*42380*/  PRMT R18, R7, 0x7632, R18 ;  /* 0x0000763207127816 */ /* 0x000fe20000000012 */
[----:B------:R1:W-:Y:S01]  /*42390*/  STG.E.U16 desc[UR4][R10.64], R6 ;  /* 0x000000060a007986 */ /* 0x0003e2000c101504 */
[----:B0-----:R-:W-:-:S02]  /*423a0*/  LEA.HI.X.SX32 R13, R236, R3, 0x1, P6 ;  /* 0x00000003ec0d7211 */ /* 0x001fc400030f0eff */
[----:B------:R-:W-:Y:S01]  /*423b0*/  LEA.HI.X.SX32 R3, R15, R3, 0x1, P4 ;  /* 0x000000030f037211 */ /* 0x000fe200020f0eff */
[----:B------:R0:W-:Y:S04]  /*423c0*/  STG.E.U16 desc[UR4][R4.64], R16 ;  /* 0x0000001004007986 */ /* 0x0001e8000c101504 */
[----:B------:R2:W-:Y:S04]  /*423d0*/  STG.E.U16 desc[UR4][R12.64], R7 ;  /* 0x000000070c007986 */ /* 0x0005e8000c101504 */
[----:B------:R3:W-:Y:S01]  /*423e0*/  STG.E.U16 desc[UR4][R2.64], R18 ;  /* 0x0000001202007986 */ /* 0x0007e2000c101504 */
[----:B------:R-:W-:-:S02]  /*423f0*/  FSEL R9, R239, -INF , P0 ;  /* 0xff800000ef097808 */ /* 0x000fc40000000000 */
[----:B------:R-:W-:Y:S02]  /*42400*/  FSEL R8, R237, -INF , P3 ;  /* 0xff800000ed087808 */ /* 0x000fe40001800000 */
[----:B------:R-:W-:Y:S02]  /*42410*/  FSEL R0, R238, -INF , P2 ;  /* 0xff800000ee007808 */ /* 0x000fe40001000000 */
[----:B------:R-:W-:Y:S01]  /*42420*/  FSEL R14, R240, -INF , P1 ;  /* 0xff800000f00e7808 */ /* 0x000fe20000800000 */
[----:B-1----:R-:W-:Y:S01]  /*42430*/  FFMA R10, R9, 0.69314718246459960938, R243 ;  /* 0x3f317218090a7823 */ /* 0x002fe200000000f3 */
[----:B------:R-:W-:Y:S01]  /*42440*/  BAR.SYNC.DEFER_BLOCKING 0x0 ;  /* 0x0000000000007b1d */ /* 0x000fe20000010000 */
[----:B------:R-:W-:Y:S01]  /*42450*/  FFMA R11, R8, 0.69314718246459960938, R241 ;  /* 0x3f317218080b7823 */ /* 0x000fe200000000f1 */
[----:B0-----:R-:W-:Y:S01]  /*42460*/  FFMA R4, R0, 0.69314718246459960938, R242 ;  /* 0x3f31721800047823 */ /* 0x001fe200000000f2 */
[----:B------:R-:W-:-:S05]  /*42470*/  FFMA R5, R14, 0.69314718246459960938, R248 ;  /* 0x3f3172180e057823 */ /* 0x000fca00000000f8 */
[----:B------:R-:W0:Y:S08]  /*42480*/  LDC R0, c[0x0][0x27c] ;  /* 0x00009f00ff007b82 */ /* 0x000e300000000800 */
[----:B--2---:R-:W1:Y:S01]  /*42490*/  LDC.64 R12, c[0x0][0x230] ;  /* 0x00008c00ff0c7b82 */ /* 0x004e620000000a00 */
[C---:B------:R-:W-:Y:S01]  /*424a0*/  SHF.L.U32 R6, R252.reuse, 0x2, RZ ;  /* 0x00000002fc067819 */ /* 0x040fe200000006ff */
[----:B---3--:R-:W-:-:S04]  /*424b0*/  IMAD.HI R3, R252, 0x4, RZ ;  /* 0x00000004fc037827 */ /* 0x008fc800078e02ff */
[----:B0-----:R-:W-:-:S05]  /*424c0*/  IMAD R0, R250, R0, RZ ;  /* 0x00000000fa007224 */ /* 0x001fca00078e02ff */
[C---:B------:R-:W-:Y:S01]  /*424d0*/  SHF.L.U32 R7, R0.reuse, 0x2, RZ ;  /* 0x0000000200077819 */ /* 0x040fe200000006ff */
[----:B------:R-:W-:-:S03]  /*424e0*/  IMAD.HI R0, R0, 0x4, RZ ;  /* 0x0000000400007827 */ /* 0x000fc600078e02ff */
[----:B-1----:R-:W-:-:S04]  /*424f0*/  IADD3 R2, P0, P1, R6, R12, R7 ;  /* 0x0000000c06027210 */ /* 0x002fc8000791e007 */
[----:B------:R-:W-:Y:S01]  /*42500*/  IADD3.X R3, R3, R13, R0, P0, P1 ;  /* 0x0000000d03037210 */ /* 0x000fe200007e2400 */
[----:B------:R-:W-:Y:S04]  /*42510*/  STS.64 [R251], R10 ;  /* 0x0000000afb007388 */ /* 0x000fe80000000a00 */
[----:B------:R-:W-:Y:S01]  /*42520*/  STS.64 [R251+0x200], R4 ;  /* 0x00020004fb007388 */ /* 0x000fe20000000a00 */
[----:B------:R-:W-:Y:S06]  /*42530*/  BAR.SYNC.DEFER_BLOCKING 0x0 ;  /* 0x0000000000007b1d */ /* 0x000fec0000010000 */
[----:B------:R-:W0:Y:S04]  /*42540*/  LDS R9, [R249] ;  /* 0x00000000f9097984 */ /* 0x000e280000000800 */
[----:B0-----:R-:W-:Y:S01]  /*42550*/  STG.E desc[UR4][R2.64], R9 ;  /* 0x0000000902007986 */ /* 0x001fe2000c101904 */
[----:B------:R-:W-:Y:S05]  /*42560*/  EXIT ;  /* 0x000000000000794d */ /* 0x000fea0003800000 */
.L_x_2:
[----:B------:R-:W-:-:S00]  /*42570*/  BRA `(.L_x_2) ;  /* 0xfffffffc00fc7947 */ /* 0x000fc0000383ffff */
[----:B------:R-:W-:-:S00]  /*42580*/  NOP ;  /* 0x0000000000007918 */ /* 0x000fc00000000000 */
[----:B------:R-:W-:-:S00]  /*42590*/  NOP ;  /* 0x0000000000007918 */ /* 0x000fc00000000000 */
[----:B------:R-:W-:-:S00]  /*425a0*/  NOP ;  /* 0x0000000000007918 */ /* 0x000fc00000000000 */
[----:B------:R-:W-:-:S00]  /*425b0*/  NOP ;  /* 0x0000000000007918 */ /* 0x000fc00000000000 */
[----:B------:R-:W-:-:S00]  /*425c0*/  NOP ;  /* 0x0000000000007918 */ /* 0x000fc00000000000 */
[----:B------:R-:W-:-:S00]  /*425d0*/  NOP ;  /* 0x0000000000007918 */ /* 0x000fc00000000000 */
[----:B------:R-:W-:-:S00]  /*425e0*/  NOP ;  /* 0x0000000000007918 */ /* 0x000fc00000000000 */
[----:B------:R-:W-:-:S00]  /*425f0*/  NOP ;  /* 0x0000000000007918 */ /* 0x000fc00000000000 */
.L_x_3:


//--------------------- .nv.global.init           --------------------------
	.section	.nv.global.init,"aw",@progbits
.nv.global.init:
	.type		_$_str,@object
	.size		_$_str,(.L_0 - _$_str)
_$_str:
        /*0000*/ 	.byte	0x5f, 0x5f, 0x43, 0x55, 0x44, 0x41, 0x5f, 0x46, 0x54, 0x5a, 0x00
.L_0:


//--------------------- .nv.shared.attn_fwd       --------------------------
	.section	.nv.shared.attn_fwd,"aw",@nobits
	.sectionflags	@""
	.align	16
	.zero		1024


//--------------------- .nv.shared.reserved.0     --------------------------
	.section	.nv.shared.reserved.0,"aw",@nobits
	.weak		__nv_reservedSMEM_offset_0_alias
	.size		__nv_reservedSMEM_offset_0_alias, 0, 0
	.other		__nv_reservedSMEM_offset_0_alias,@"STO_CUDA_RESERVED_SHARED STV_DEFAULT"
__nv_reservedSMEM_offset_0_alias:
	.zero		0


//--------------------- .nv.constant0.attn_fwd    --------------------------
	.section	.nv.constant0.attn_fwd,"a",@progbits
	.sectionflags	@""
	.align	4
.nv.constant0.attn_fwd:
	.zero		664


//--------------------- SYMBOLS --------------------------

	.type		.nv.reservedSmem.offset0,@object
	.size		.nv.reservedSmem.offset0,0x4
